// auto-generated by cutlass_sweep.gemm — config: {"arch": "sm_90", "cluster_m": 2, "cluster_n": 1, "dtype": "bf16", "dtype_b": "bf16", "layout": "nt", "stages": 0, "tile_k": 16, "tile_m": 512, "tile_n": 240}
#include "cutlass/cutlass.h"
#include "cutlass/gemm/collective/collective_builder.hpp"
#include "cutlass/gemm/device/gemm_universal_adapter.h"
#include "cutlass/gemm/kernel/gemm_universal.hpp"
#include "cutlass/epilogue/collective/collective_builder.hpp"

using ElemA = cutlass::bfloat16_t;
using ElemB = cutlass::bfloat16_t;
using ElemCD = cutlass::bfloat16_t;
using Acc  = float;
using TileShape    = cute::Shape<cute::_512, cute::_240, cute::_16>;
using ClusterShape = cute::Shape<cute::_2, cute::_1, cute::_1>;

using CollectiveEpilogue = typename cutlass::epilogue::collective::CollectiveBuilder<
    cutlass::arch::Sm90, cutlass::arch::OpClassTensorOp,
    TileShape, ClusterShape,
    cutlass::epilogue::collective::EpilogueTileAuto,
    Acc, Acc,
    ElemCD, cutlass::layout::RowMajor, 128 / cutlass::sizeof_bits<ElemCD>::value,
    ElemCD, cutlass::layout::RowMajor, 128 / cutlass::sizeof_bits<ElemCD>::value,
    cutlass::epilogue::collective::EpilogueScheduleAuto
  >::CollectiveOp;

using CollectiveMainloop = typename cutlass::gemm::collective::CollectiveBuilder<
    cutlass::arch::Sm90, cutlass::arch::OpClassTensorOp,
    ElemA, cutlass::layout::RowMajor, 128 / cutlass::sizeof_bits<ElemA>::value,
    ElemB, cutlass::layout::ColumnMajor, 128 / cutlass::sizeof_bits<ElemB>::value,
    Acc,
    TileShape, ClusterShape,
    cutlass::gemm::collective::StageCountAutoCarveout<static_cast<int>(sizeof(typename CollectiveEpilogue::SharedStorage))>,
    cutlass::gemm::collective::KernelScheduleAuto
  >::CollectiveOp;

using GemmKernel = cutlass::gemm::kernel::GemmUniversal<
    cute::Shape<int,int,int,int>,
    CollectiveMainloop,
    CollectiveEpilogue
>;
using Gemm = cutlass::gemm::device::GemmUniversalAdapter<GemmKernel>;

// Force the device kernel symbol into the cubin without needing a host main.
auto* _anchor = &cutlass::device_kernel<GemmKernel>;


// ===== COMPILED SASS (sm_90a) =====

	.target	sm_90a

	.elftype	@"ET_EXEC"


//--------------------- .note.nv.tkinfo           --------------------------
	.section	.note.nv.tkinfo,"",@"SHT_NOTE"
	.sectionflags	@"SHF_NOTE_NV_TKINFO"
	.tkinfo
        /*0018*/ 	.word	0x00000002
        /*0030*/ 	.string	""
        /*0030*/ 	.string	"ptxas"
        /*0030*/ 	.string	"Cuda compilation tools, release 13.0, V13.0.88"
        /*0030*/ 	.string	"Build cuda_13.0.r13.0/compiler.36424714_0"
        /*0030*/ 	.string	"-arch sm_90a -m 64 "



//--------------------- .note.nv.cuinfo           --------------------------
	.section	.note.nv.cuinfo,"",@"SHT_NOTE"
	.sectionflags	@"SHF_NOTE_NV_CUINFO"
        /*0018*/ 	.short	0x0002
        /*001a*/ 	.short	0x005a
        /*001c*/ 	.short	0x0082
	.zero		2


//--------------------- .nv.info                  --------------------------
	.section	.nv.info,"",@"SHT_CUDA_INFO"
	.align	4


	//----- nvinfo : EIATTR_REGCOUNT
	.align		4
        /*0000*/ 	.byte	0x04, 0x2f
        /*0002*/ 	.short	(.L_15 - .L_14)
	.align		4
.L_14:
        /*0004*/ 	.word	index@(_ZN7cutlass13device_kernelINS_4gemm6kernel13GemmUniversalIN4cute5tupleIJiiiiEEENS1_10collective13CollectiveMmaINS1_34MainloopSm90TmaGmmaWarpSpecializedILi9ENS5_IJNS4_1CILi2EEENSA_ILi1EEESC_EEENS1_35KernelTmaWarpSpecializedCooperativeEEENS5_IJNSA_ILi512EEENSA_ILi240EEENSA_ILi16EEEEEENS_10bfloat16_tENS5_IJlSC_lEEESK_SL_NS4_8TiledMMAINS4_8MMA_AtomIJNS4_4SM904GMMA27MMA_64x16x16_F32BF16BF16_SSILNSP_5MajorE0ELSR_0ELNSP_7ScaleInE1ELSS_1EEEEEENS4_6LayoutISD_NS5_IJSC_NSA_ILi0EEESW_EEEEENS5_IJNS4_10UnderscoreESZ_SZ_EEEEENS4_13SM90_TMA_LOADENS4_14ComposedLayoutINS4_7SwizzleILi1ELi4ELi3EEENS4_18smem_ptr_flag_bitsILi16EEENSV_INS5_IJNSA_ILi8EEESI_EEENS5_IJSI_SC_EEEEEEEvNS4_8identityENS4_23SM90_TMA_LOAD_MULTICASTES1C_vS1D_EENS_8epilogue10collective6detail29Sm90TmaWarpSpecializedAdapterINS1H_15DefaultEpilogueISK_SL_SL_NS1G_6thread17LinearCombinationISK_Li1EffLNS1L_9ScaleType4KindE0ELNS_15FloatRoundStyleE2ESK_EENS1_15EpilogueDefaultEEEEEvvEEEEvNT_6ParamsE)
        /*0008*/ 	.word	0x000000a8


	//----- nvinfo : EIATTR_FRAME_SIZE
	.align		4
.L_15:
        /*000c*/ 	.byte	0x04, 0x11
        /*000e*/ 	.short	(.L_17 - .L_16)
	.align		4
.L_16:
        /*0010*/ 	.word	index@(_ZN7cutlass13device_kernelINS_4gemm6kernel13GemmUniversalIN4cute5tupleIJiiiiEEENS1_10collective13CollectiveMmaINS1_34MainloopSm90TmaGmmaWarpSpecializedILi9ENS5_IJNS4_1CILi2EEENSA_ILi1EEESC_EEENS1_35KernelTmaWarpSpecializedCooperativeEEENS5_IJNSA_ILi512EEENSA_ILi240EEENSA_ILi16EEEEEENS_10bfloat16_tENS5_IJlSC_lEEESK_SL_NS4_8TiledMMAINS4_8MMA_AtomIJNS4_4SM904GMMA27MMA_64x16x16_F32BF16BF16_SSILNSP_5MajorE0ELSR_0ELNSP_7ScaleInE1ELSS_1EEEEEENS4_6LayoutISD_NS5_IJSC_NSA_ILi0EEESW_EEEEENS5_IJNS4_10UnderscoreESZ_SZ_EEEEENS4_13SM90_TMA_LOADENS4_14ComposedLayoutINS4_7SwizzleILi1ELi4ELi3EEENS4_18smem_ptr_flag_bitsILi16EEENSV_INS5_IJNSA_ILi8EEESI_EEENS5_IJSI_SC_EEEEEEEvNS4_8identityENS4_23SM90_TMA_LOAD_MULTICASTES1C_vS1D_EENS_8epilogue10collective6detail29Sm90TmaWarpSpecializedAdapterINS1H_15DefaultEpilogueISK_SL_SL_NS1G_6thread17LinearCombinationISK_Li1EffLNS1L_9ScaleType4KindE0ELNS_15FloatRoundStyleE2ESK_EENS1_15EpilogueDefaultEEEEEvvEEEEvNT_6ParamsE)
        /*0014*/ 	.word	0x00000600


	//----- nvinfo : EIATTR_MIN_STACK_SIZE
	.align		4
.L_17:
        /*0018*/ 	.byte	0x04, 0x12
        /*001a*/ 	.short	(.L_19 - .L_18)
	.align		4
.L_18:
        /*001c*/ 	.word	index@(_ZN7cutlass13device_kernelINS_4gemm6kernel13GemmUniversalIN4cute5tupleIJiiiiEEENS1_10collective13CollectiveMmaINS1_34MainloopSm90TmaGmmaWarpSpecializedILi9ENS5_IJNS4_1CILi2EEENSA_ILi1EEESC_EEENS1_35KernelTmaWarpSpecializedCooperativeEEENS5_IJNSA_ILi512EEENSA_ILi240EEENSA_ILi16EEEEEENS_10bfloat16_tENS5_IJlSC_lEEESK_SL_NS4_8TiledMMAINS4_8MMA_AtomIJNS4_4SM904GMMA27MMA_64x16x16_F32BF16BF16_SSILNSP_5MajorE0ELSR_0ELNSP_7ScaleInE1ELSS_1EEEEEENS4_6LayoutISD_NS5_IJSC_NSA_ILi0EEESW_EEEEENS5_IJNS4_10UnderscoreESZ_SZ_EEEEENS4_13SM90_TMA_LOADENS4_14ComposedLayoutINS4_7SwizzleILi1ELi4ELi3EEENS4_18smem_ptr_flag_bitsILi16EEENSV_INS5_IJNSA_ILi8EEESI_EEENS5_IJSI_SC_EEEEEEEvNS4_8identityENS4_23SM90_TMA_LOAD_MULTICASTES1C_vS1D_EENS_8epilogue10collective6detail29Sm90TmaWarpSpecializedAdapterINS1H_15DefaultEpilogueISK_SL_SL_NS1G_6thread17LinearCombinationISK_Li1EffLNS1L_9ScaleType4KindE0ELNS_15FloatRoundStyleE2ESK_EENS1_15EpilogueDefaultEEEEEvvEEEEvNT_6ParamsE)
        /*0020*/ 	.word	0x00000600
.L_19:


//--------------------- .nv.compat                --------------------------
	.section	.nv.compat,"",@"SHT_CUDA_COMPAT_INFO"
	.align	4
        /*0000*/ 	.byte	0x02, 0x09, 0x01, 0x00, 0x02, 0x02, 0x04, 0x00, 0x02, 0x05, 0x05, 0x00, 0x03, 0x07, 0x01, 0x01
        /*0010*/ 	.byte	0x02, 0x03, 0x01, 0x00, 0x02, 0x06, 0x01, 0x00, 0x04, 0x0b, 0x08, 0x00, 0x00, 0x00, 0x00, 0x00
        /*0020*/ 	.byte	0x00, 0x00, 0x00, 0x00


//--------------------- .nv.info._ZN7cutlass13device_kernelINS_4gemm6kernel13GemmUniversalIN4cute5tupleIJiiiiEEENS1_10collective13CollectiveMmaINS1_34MainloopSm90TmaGmmaWarpSpecializedILi9ENS5_IJNS4_1CILi2EEENSA_ILi1EEESC_EEENS1_35KernelTmaWarpSpecializedCooperativeEEENS5_IJNSA_ILi512EEENSA_ILi240EEENSA_ILi16EEEEEENS_10bfloat16_tENS5_IJlSC_lEEESK_SL_NS4_8TiledMMAINS4_8MMA_AtomIJNS4_4SM904GMMA27MMA_64x16x16_F32BF16BF16_SSILNSP_5MajorE0ELSR_0ELNSP_7ScaleInE1ELSS_1EEEEEENS4_6LayoutISD_NS5_IJSC_NSA_ILi0EEESW_EEEEENS5_IJNS4_10UnderscoreESZ_SZ_EEEEENS4_13SM90_TMA_LOADENS4_14ComposedLayoutINS4_7SwizzleILi1ELi4ELi3EEENS4_18smem_ptr_flag_bitsILi16EEENSV_INS5_IJNSA_ILi8EEESI_EEENS5_IJSI_SC_EEEEEEEvNS4_8identityENS4_23SM90_TMA_LOAD_MULTICASTES1C_vS1D_EENS_8epilogue10collective6detail29Sm90TmaWarpSpecializedAdapterINS1H_15DefaultEpilogueISK_SL_SL_NS1G_6thread17LinearCombinationISK_Li1EffLNS1L_9ScaleType4KindE0ELNS_15FloatRoundStyleE2ESK_EENS1_15EpilogueDefaultEEEEEvvEEEEvNT_6ParamsE --------------------------
	.section	.nv.info._ZN7cutlass13device_kernelINS_4gemm6kernel13GemmUniversalIN4cute5tupleIJiiiiEEENS1_10collective13CollectiveMmaINS1_34MainloopSm90TmaGmmaWarpSpecializedILi9ENS5_IJNS4_1CILi2EEENSA_ILi1EEESC_EEENS1_35KernelTmaWarpSpecializedCooperativeEEENS5_IJNSA_ILi512EEENSA_ILi240EEENSA_ILi16EEEEEENS_10bfloat16_tENS5_IJlSC_lEEESK_SL_NS4_8TiledMMAINS4_8MMA_AtomIJNS4_4SM904GMMA27MMA_64x16x16_F32BF16BF16_SSILNSP_5MajorE0ELSR_0ELNSP_7ScaleInE1ELSS_1EEEEEENS4_6LayoutISD_NS5_IJSC_NSA_ILi0EEESW_EEEEENS5_IJNS4_10UnderscoreESZ_SZ_EEEEENS4_13SM90_TMA_LOADENS4_14ComposedLayoutINS4_7SwizzleILi1ELi4ELi3EEENS4_18smem_ptr_flag_bitsILi16EEENSV_INS5_IJNSA_ILi8EEESI_EEENS5_IJSI_SC_EEEEEEEvNS4_8identityENS4_23SM90_TMA_LOAD_MULTICASTES1C_vS1D_EENS_8epilogue10collective6detail29Sm90TmaWarpSpecializedAdapterINS1H_15DefaultEpilogueISK_SL_SL_NS1G_6thread17LinearCombinationISK_Li1EffLNS1L_9ScaleType4KindE0ELNS_15FloatRoundStyleE2ESK_EENS1_15EpilogueDefaultEEEEEvvEEEEvNT_6ParamsE,"",@"SHT_CUDA_INFO"
	.sectionflags	@""
	.align	4


	//----- nvinfo : EIATTR_CUDA_API_VERSION
	.align		4
        /*0000*/ 	.byte	0x04, 0x37
        /*0002*/ 	.short	(.L_21 - .L_20)
.L_20:
        /*0004*/ 	.word	0x00000082


	//----- nvinfo : EIATTR_KPARAM_INFO
	.align		4
.L_21:
        /*0008*/ 	.byte	0x04, 0x17
        /*000a*/ 	.short	(.L_23 - .L_22)
.L_22:
        /*000c*/ 	.word	0x00000000
        /*0010*/ 	.short	0x0000
        /*0012*/ 	.short	0x0070
        /*0014*/ 	.byte	0x00, 0xf0, 0x01, 0x10


	//----- nvinfo : EIATTR_SPARSE_MMA_MASK
	.align		4
.L_23:
        /*0018*/ 	.byte	0x03, 0x50
        /*001a*/ 	.short	0x0000


	//----- nvinfo : EIATTR_MAXREG_COUNT
	.align		4
        /*001c*/ 	.byte	0x03, 0x1b
        /*001e*/ 	.short	0x00a8


	//----- nvinfo : EIATTR_NUM_BARRIERS
	.align		4
        /*0020*/ 	.byte	0x02, 0x4c
        /*0022*/ 	.byte	0x01
	.zero		1


	//----- nvinfo : EIATTR_EXTERNS
	.align		4
        /*0024*/ 	.byte	0x04, 0x0f
        /*0026*/ 	.short	(.L_25 - .L_24)


	//   ....[0]....
	.align		4
.L_24:
        /*0028*/ 	.word	index@(__assertfail)


	//----- nvinfo : EIATTR_ANNOTATIONS
	.align		4
.L_25:
        /*002c*/ 	.byte	0x04, 0x55
        /*002e*/ 	.short	(.L_27 - .L_26)


	//   ....[0]....
.L_26:
        /*0030*/ 	.word	0x00000001
        /*0034*/ 	.byte	0x50, 0x02, 0x00, 0x00, 0x01, 0x00, 0x00, 0x00, 0x00, 0x08, 0x00, 0x00, 0x01, 0x00, 0x00, 0x00
        /* <DEDUP_REMOVED lines=1938> */
        /*7964*/ 	.byte	0x40, 0x36, 0x03, 0x00


	//----- nvinfo : EIATTR_MERCURY_ISA_VERSION
	.align		4
.L_27:
        /*7968*/ 	.byte	0x03, 0x5f
        /*796a*/ 	.short	0x0101


	//----- nvinfo : EIATTR_INT_WARP_WIDE_INSTR_OFFSETS
	.align		4
        /*796c*/ 	.byte	0x04, 0x31
        /*796e*/ 	.short	(.L_29 - .L_28)


	//   ....[0]....
.L_28:
        /*7970*/ 	.word	0x00000640


	//   ....[1]....
        /*7974*/ 	.word	0x00000660


	//   ....[2]....
        /*7978*/ 	.word	0x000007d0


	//----- nvinfo : EIATTR_COOP_GROUP_MASK_REGIDS
	.align		4
.L_29:
        /*797c*/ 	.byte	0x04, 0x29
        /*797e*/ 	.short	(.L_31 - .L_30)


	//   ....[0]....
.L_30:
        /*7980*/ 	.word	0xffffffff


	//   ....[1]....
        /*7984*/ 	.word	0xffffffff


	//   ....[2]....
        /*7988*/ 	.word	0xffffffff


	//   ....[3]....
        /*798c*/ 	.word	0xffffffff


	//   ....[4]....
        /*7990*/ 	.word	0xffffffff


	//   ....[5]....
        /*7994*/ 	.word	0xffffffff


	//----- nvinfo : EIATTR_COOP_GROUP_INSTR_OFFSETS
	.align		4
.L_31:
        /*7998*/ 	.byte	0x04, 0x28
        /*799a*/ 	.short	(.L_33 - .L_32)


	//   ....[0]....
.L_32:
        /*799c*/ 	.word	0x00000070


	//   ....[1]....
        /*79a0*/ 	.word	0x00000080


	//   ....[2]....
        /*79a4*/ 	.word	0x000001b0


	//   ....[3]....
        /*79a8*/ 	.word	0x000004b0


	//   ....[4]....
        /*79ac*/ 	.word	0x00000930


	//   ....[5]....
        /*79b0*/ 	.word	0x000014d0


	//----- nvinfo : EIATTR_REG_RECONFIG
	.align		4
.L_33:
        /*79b4*/ 	.byte	0x01, 0x54
	.zero		2


	//----- nvinfo : EIATTR_SYSCALL_OFFSETS
	.align		4
        /*79b8*/ 	.byte	0x04, 0x46
        /*79ba*/ 	.short	(.L_35 - .L_34)


	//   ....[0]....
.L_34:
        /*79bc*/ 	.word	0x00001680


	//----- nvinfo : EIATTR_MBARRIER_INSTR_OFFSETS
	.align		4
.L_35:
        /*79c0*/ 	.byte	0x04, 0x39
        /*79c2*/ 	.short	(.L_37 - .L_36)


	//   ....[0]....
.L_36:
        /*79c4*/ 	.word	0x00000360
        /*79c8*/ 	.word	0x000000ff
        /*79cc*/ 	.word	0x00000000
        /*79d0*/ 	.short	0x0100
        /*79d2*/ 	.byte	0x09
	.zero		1


	//   ....[1]....
        /*79d4*/ 	.word	0x00000370
        /*79d8*/ 	.word	0x000000ff
        /*79dc*/ 	.word	0x00000048
        /*79e0*/ 	.short	0x0100
        /*79e2*/ 	.byte	0x09
	.zero		1


	//   ....[2]....
        /*79e4*/ 	.word	0x00000380
        /*79e8*/ 	.word	0x000000ff
        /*79ec*/ 	.word	0x00000008
        /*79f0*/ 	.short	0x0100
        /*79f2*/ 	.byte	0x09
	.zero		1


	//   ....[3]....
        /*79f4*/ 	.word	0x00000390
        /*79f8*/ 	.word	0x000000ff
        /*79fc*/ 	.word	0x00000050
        /*7a00*/ 	.short	0x0100
        /*7a02*/ 	.byte	0x09
	.zero		1


	//   ....[4]....
        /*7a04*/ 	.word	0x000003a0
        /*7a08*/ 	.word	0x000000ff
        /*7a0c*/ 	.word	0x00000010
        /*7a10*/ 	.short	0x0100
        /*7a12*/ 	.byte	0x09
	.zero		1


	//   ....[5]....
        /*7a14*/ 	.word	0x000003b0
        /*7a18*/ 	.word	0x000000ff
        /*7a1c*/ 	.word	0x00000058
        /*7a20*/ 	.short	0x0100
        /*7a22*/ 	.byte	0x09
	.zero		1


	//   ....[6]....
        /*7a24*/ 	.word	0x000003c0
        /*7a28*/ 	.word	0x000000ff
        /*7a2c*/ 	.word	0x00000018
        /*7a30*/ 	.short	0x0100
        /*7a32*/ 	.byte	0x09
	.zero		1


	//   ....[7]....
        /*7a34*/ 	.word	0x000003d0
        /*7a38*/ 	.word	0x000000ff
        /*7a3c*/ 	.word	0x00000060
        /*7a40*/ 	.short	0x0100
        /*7a42*/ 	.byte	0x09
	.zero		1


	//   ....[8]....
        /*7a44*/ 	.word	0x000003e0
        /*7a48*/ 	.word	0x000000ff
        /*7a4c*/ 	.word	0x00000020
        /*7a50*/ 	.short	0x0100
        /*7a52*/ 	.byte	0x09
	.zero		1


	//   ....[9]....
        /*7a54*/ 	.word	0x000003f0
        /*7a58*/ 	.word	0x000000ff
        /*7a5c*/ 	.word	0x00000068
        /*7a60*/ 	.short	0x0100
        /*7a62*/ 	.byte	0x09
	.zero		1


	//   ....[10]....
        /*7a64*/ 	.word	0x00000400
        /*7a68*/ 	.word	0x000000ff
        /*7a6c*/ 	.word	0x00000028
        /*7a70*/ 	.short	0x0100
        /*7a72*/ 	.byte	0x09
	.zero		1


	//   ....[11]....
        /*7a74*/ 	.word	0x00000410
        /*7a78*/ 	.word	0x000000ff
        /*7a7c*/ 	.word	0x00000070
        /*7a80*/ 	.short	0x0100
        /*7a82*/ 	.byte	0x09
	.zero		1


	//   ....[12]....
        /*7a84*/ 	.word	0x00000420
        /*7a88*/ 	.word	0x000000ff
        /*7a8c*/ 	.word	0x00000030
        /*7a90*/ 	.short	0x0100
        /*7a92*/ 	.byte	0x09
	.zero		1


	//   ....[13]....
        /*7a94*/ 	.word	0x00000430
        /*7a98*/ 	.word	0x000000ff
        /*7a9c*/ 	.word	0x00000078
        /*7aa0*/ 	.short	0x0100
        /*7aa2*/ 	.byte	0x09
	.zero		1


	//   ....[14]....
        /*7aa4*/ 	.word	0x00000440
        /*7aa8*/ 	.word	0x000000ff
        /*7aac*/ 	.word	0x00000038
        /*7ab0*/ 	.short	0x0100
        /*7ab2*/ 	.byte	0x09
	.zero		1


	//   ....[15]....
        /*7ab4*/ 	.word	0x00000450
        /*7ab8*/ 	.word	0x000000ff
        /*7abc*/ 	.word	0x00000080
        /*7ac0*/ 	.short	0x0100
        /*7ac2*/ 	.byte	0x09
	.zero		1


	//   ....[16]....
        /*7ac4*/ 	.word	0x00000460
        /*7ac8*/ 	.word	0x000000ff
        /*7acc*/ 	.word	0x00000040
        /*7ad0*/ 	.short	0x0100
        /*7ad2*/ 	.byte	0x09
	.zero		1


	//   ....[17]....
        /*7ad4*/ 	.word	0x00000470
        /*7ad8*/ 	.word	0x000000ff
        /*7adc*/ 	.word	0x00000088
        /*7ae0*/ 	.short	0x0100
        /*7ae2*/ 	.byte	0x09
	.zero		1


	//   ....[18]....
        /*7ae4*/ 	.word	0x00000860
        /*7ae8*/ 	.word	0x000000ff
        /*7aec*/ 	.word	0x000000a0
        /*7af0*/ 	.short	0x0100
        /*7af2*/ 	.byte	0x06
	.zero		1


	//   ....[19]....
        /*7af4*/ 	.word	0x000008d0
        /*7af8*/ 	.word	0x000000ff
        /*7afc*/ 	.word	0x000000a8
        /*7b00*/ 	.short	0x0100
        /*7b02*/ 	.byte	0x06
	.zero		1


	//   ....[20]....
        /*7b04*/ 	.word	0x00001790
        /*7b08*/ 	.word	0x00000003
        /*7b0c*/ 	.word	0x00000000
        /*7b10*/ 	.short	0x010a
        /*7b12*/ 	.byte	0x3f
	.zero		1


	//   ....[21]....
        /*7b14*/ 	.word	0x000017d0
        /*7b18*/ 	.word	0x00000003
        /*7b1c*/ 	.word	0x00000000
        /*7b20*/ 	.short	0x010a
        /*7b22*/ 	.byte	0x3f
	.zero		1


	//   ....[22]....
        /*7b24*/ 	.word	0x00003a10
        /*7b28*/ 	.word	0x000000ff
        /*7b2c*/ 	.word	0x00000000
        /*7b30*/ 	.short	0x010a
        /*7b32*/ 	.byte	0x04
	.zero		1


	//   ....[23]....
        /*7b34*/ 	.word	0x00003a50
        /*7b38*/ 	.word	0x000000ff
        /*7b3c*/ 	.word	0x00000000
        /*7b40*/ 	.short	0x010a
        /*7b42*/ 	.byte	0x04
	.zero		1


	//   ....[24]....
        /*7b44*/ 	.word	0x00006820
        /*7b48*/ 	.word	0x00000006
        /*7b4c*/ 	.word	0x00000000
        /*7b50*/ 	.short	0x0101
        /*7b52*/ 	.byte	0x3f
	.zero		1


	//   ....[25]....
        /*7b54*/ 	.word	0x00006a80
        /*7b58*/ 	.word	0x00000000
        /*7b5c*/ 	.word	0x00000000
        /*7b60*/ 	.short	0x0101
        /*7b62*/ 	.byte	0x3f
	.zero		1


	//   ....[26]....
        /*7b64*/ 	.word	0x00032b90
        /*7b68*/ 	.word	0x0000000c
        /*7b6c*/ 	.word	0x00000048
        /*7b70*/ 	.short	0x010a
        /*7b72*/ 	.byte	0x3f
	.zero		1


	//   ....[27]....
        /*7b74*/ 	.word	0x00032f30
        /*7b78*/ 	.word	0x00000002
        /*7b7c*/ 	.word	0x000000a8
        /*7b80*/ 	.short	0x0101
        /*7b82*/ 	.byte	0x3f
	.zero		1


	//   ....[28]....
        /*7b84*/ 	.word	0x00033710
        /*7b88*/ 	.word	0x00000003
        /*7b8c*/ 	.word	0x00000000
        /*7b90*/ 	.short	0x010a
        /*7b92*/ 	.byte	0x3f
	.zero		1


	//   ....[29]....
        /*7b94*/ 	.word	0x000337a0
        /*7b98*/ 	.word	0x00000003
        /*7b9c*/ 	.word	0x00000000
        /*7ba0*/ 	.short	0x010a
        /*7ba2*/ 	.byte	0x3f
	.zero		1


	//   ....[30]....
        /*7ba4*/ 	.word	0x00033830
        /*7ba8*/ 	.word	0x00000003
        /*7bac*/ 	.word	0x00000000
        /*7bb0*/ 	.short	0x010a
        /*7bb2*/ 	.byte	0x3f
	.zero		1


	//   ....[31]....
        /*7bb4*/ 	.word	0x000338c0
        /*7bb8*/ 	.word	0x00000003
        /*7bbc*/ 	.word	0x00000000
        /*7bc0*/ 	.short	0x010a
        /*7bc2*/ 	.byte	0x3f
	.zero		1


	//   ....[32]....
        /*7bc4*/ 	.word	0x00033950
        /*7bc8*/ 	.word	0x00000003
        /*7bcc*/ 	.word	0x00000000
        /*7bd0*/ 	.short	0x010a
        /*7bd2*/ 	.byte	0x3f
	.zero		1


	//   ....[33]....
        /*7bd4*/ 	.word	0x000339e0
        /*7bd8*/ 	.word	0x00000003
        /*7bdc*/ 	.word	0x00000000
        /*7be0*/ 	.short	0x010a
        /*7be2*/ 	.byte	0x3f
	.zero		1


	//   ....[34]....
        /*7be4*/ 	.word	0x00033a70
        /*7be8*/ 	.word	0x00000003
        /*7bec*/ 	.word	0x00000000
        /*7bf0*/ 	.short	0x010a
        /*7bf2*/ 	.byte	0x3f
	.zero		1


	//   ....[35]....
        /*7bf4*/ 	.word	0x00033b00
        /*7bf8*/ 	.word	0x00000003
        /*7bfc*/ 	.word	0x00000000
        /*7c00*/ 	.short	0x010a
        /*7c02*/ 	.byte	0x3f
	.zero		1


	//   ....[36]....
        /*7c04*/ 	.word	0x00033b90
        /*7c08*/ 	.word	0x00000003
        /*7c0c*/ 	.word	0x00000000
        /*7c10*/ 	.short	0x010a
        /*7c12*/ 	.byte	0x3f
	.zero		1


	//   ....[37]....
        /*7c14*/ 	.word	0x00033bf0
        /*7c18*/ 	.word	0x00000003
        /*7c1c*/ 	.word	0x00000000
        /*7c20*/ 	.short	0x010a
        /*7c22*/ 	.byte	0x3f
	.zero		1


	//   ....[38]....
        /*7c24*/ 	.word	0x00033c50
        /*7c28*/ 	.word	0x00000007
        /*7c2c*/ 	.word	0x00000000
        /*7c30*/ 	.short	0x010a
        /*7c32*/ 	.byte	0x3f
	.zero		1


	//   ....[39]....
        /*7c34*/ 	.word	0x00033d20
        /*7c38*/ 	.word	0x0000000c
        /*7c3c*/ 	.word	0x00000048
        /*7c40*/ 	.short	0x010a
        /*7c42*/ 	.byte	0x3f
	.zero		1


	//   ....[40]....
        /*7c44*/ 	.word	0x00033df0
        /*7c48*/ 	.word	0x00000003
        /*7c4c*/ 	.word	0x00000000
        /*7c50*/ 	.short	0x010a
        /*7c52*/ 	.byte	0x3f
	.zero		1


	//   ....[41]....
        /*7c54*/ 	.word	0x00033e40
        /*7c58*/ 	.word	0x00000003
        /*7c5c*/ 	.word	0x00000000
        /*7c60*/ 	.short	0x010a
        /*7c62*/ 	.byte	0x3f
	.zero		1


	//   ....[42]....
        /*7c64*/ 	.word	0x00033e90
        /*7c68*/ 	.word	0x00000003
        /*7c6c*/ 	.word	0x00000000
        /*7c70*/ 	.short	0x010a
        /*7c72*/ 	.byte	0x3f
	.zero		1


	//   ....[43]....
        /*7c74*/ 	.word	0x00033ee0
        /*7c78*/ 	.word	0x00000003
        /*7c7c*/ 	.word	0x00000000
        /*7c80*/ 	.short	0x010a
        /*7c82*/ 	.byte	0x3f
	.zero		1


	//   ....[44]....
        /*7c84*/ 	.word	0x00033f30
        /*7c88*/ 	.word	0x00000003
        /*7c8c*/ 	.word	0x00000000
        /*7c90*/ 	.short	0x010a
        /*7c92*/ 	.byte	0x3f
	.zero		1


	//   ....[45]....
        /*7c94*/ 	.word	0x00033f80
        /*7c98*/ 	.word	0x00000003
        /*7c9c*/ 	.word	0x00000000
        /*7ca0*/ 	.short	0x010a
        /*7ca2*/ 	.byte	0x3f
	.zero		1


	//   ....[46]....
        /*7ca4*/ 	.word	0x00033fd0
        /*7ca8*/ 	.word	0x00000003
        /*7cac*/ 	.word	0x00000000
        /*7cb0*/ 	.short	0x010a
        /*7cb2*/ 	.byte	0x3f
	.zero		1


	//   ....[47]....
        /*7cb4*/ 	.word	0x00034020
        /*7cb8*/ 	.word	0x00000003
        /*7cbc*/ 	.word	0x00000000
        /*7cc0*/ 	.short	0x010a
        /*7cc2*/ 	.byte	0x3f
	.zero		1


	//----- nvinfo : EIATTR_NUM_MBARRIERS
	.align		4
.L_37:
        /*7cc4*/ 	.byte	0x03, 0x38
        /*7cc6*/ 	.short	0x0014


	//----- nvinfo : EIATTR_EXIT_INSTR_OFFSETS
	.align		4
        /*7cc8*/ 	.byte	0x04, 0x1c
        /*7cca*/ 	.short	(.L_39 - .L_38)


	//   ....[0]....
.L_38:
        /*7ccc*/ 	.word	0x00000ac0


	//   ....[1]....
        /*7cd0*/ 	.word	0x00001380


	//   ....[2]....
        /*7cd4*/ 	.word	0x00032270


	//   ....[3]....
        /*7cd8*/ 	.word	0x00032820


	//   ....[4]....
        /*7cdc*/ 	.word	0x00033be0


	//----- nvinfo : EIATTR_MAX_THREADS
	.align		4
.L_39:
        /*7ce0*/ 	.byte	0x04, 0x05
        /*7ce2*/ 	.short	(.L_41 - .L_40)
.L_40:
        /*7ce4*/ 	.word	0x00000180
        /*7ce8*/ 	.word	0x00000001
        /*7cec*/ 	.word	0x00000001


	//----- nvinfo : EIATTR_CRS_STACK_SIZE
	.align		4
.L_41:
        /*7cf0*/ 	.byte	0x04, 0x1e
        /*7cf2*/ 	.short	(.L_43 - .L_42)
.L_42:
        /*7cf4*/ 	.word	0x00000000


	//----- nvinfo : EIATTR_CBANK_PARAM_SIZE
	.align		4
.L_43:
        /*7cf8*/ 	.byte	0x03, 0x19
        /*7cfa*/ 	.short	0x0470


	//----- nvinfo : EIATTR_PARAM_CBANK
	.align		4
        /*7cfc*/ 	.byte	0x04, 0x0a
        /*7cfe*/ 	.short	(.L_45 - .L_44)
	.align		4
.L_44:
        /*7d00*/ 	.word	index@(.nv.constant0._ZN7cutlass13device_kernelINS_4gemm6kernel13GemmUniversalIN4cute5tupleIJiiiiEEENS1_10collective13CollectiveMmaINS1_34MainloopSm90TmaGmmaWarpSpecializedILi9ENS5_IJNS4_1CILi2EEENSA_ILi1EEESC_EEENS1_35KernelTmaWarpSpecializedCooperativeEEENS5_IJNSA_ILi512EEENSA_ILi240EEENSA_ILi16EEEEEENS_10bfloat16_tENS5_IJlSC_lEEESK_SL_NS4_8TiledMMAINS4_8MMA_AtomIJNS4_4SM904GMMA27MMA_64x16x16_F32BF16BF16_SSILNSP_5MajorE0ELSR_0ELNSP_7ScaleInE1ELSS_1EEEEEENS4_6LayoutISD_NS5_IJSC_NSA_ILi0EEESW_EEEEENS5_IJNS4_10UnderscoreESZ_SZ_EEEEENS4_13SM90_TMA_LOADENS4_14ComposedLayoutINS4_7SwizzleILi1ELi4ELi3EEENS4_18smem_ptr_flag_bitsILi16EEENSV_INS5_IJNSA_ILi8EEESI_EEENS5_IJSI_SC_EEEEEEEvNS4_8identityENS4_23SM90_TMA_LOAD_MULTICASTES1C_vS1D_EENS_8epilogue10collective6detail29Sm90TmaWarpSpecializedAdapterINS1H_15DefaultEpilogueISK_SL_SL_NS1G_6thread17LinearCombinationISK_Li1EffLNS1L_9ScaleType4KindE0ELNS_15FloatRoundStyleE2ESK_EENS1_15EpilogueDefaultEEEEEvvEEEEvNT_6ParamsE)
        /*7d04*/ 	.short	0x0210
        /*7d06*/ 	.short	0x0470


	//----- nvinfo : EIATTR_SW_WAR
	.align		4
.L_45:
        /*7d08*/ 	.byte	0x04, 0x36
        /*7d0a*/ 	.short	(.L_47 - .L_46)
.L_46:
        /*7d0c*/ 	.word	0x00000008
.L_47:


//--------------------- .nv.callgraph             --------------------------
	.section	.nv.callgraph,"",@"SHT_CUDA_CALLGRAPH"
	.align	4
	.sectionentsize	8
	.align		4
        /*0000*/ 	.word	0x00000000
	.align		4
        /*0004*/ 	.word	0xffffffff
	.align		4
        /*0008*/ 	.word	index@(_ZN7cutlass13device_kernelINS_4gemm6kernel13GemmUniversalIN4cute5tupleIJiiiiEEENS1_10collective13CollectiveMmaINS1_34MainloopSm90TmaGmmaWarpSpecializedILi9ENS5_IJNS4_1CILi2EEENSA_ILi1EEESC_EEENS1_35KernelTmaWarpSpecializedCooperativeEEENS5_IJNSA_ILi512EEENSA_ILi240EEENSA_ILi16EEEEEENS_10bfloat16_tENS5_IJlSC_lEEESK_SL_NS4_8TiledMMAINS4_8MMA_AtomIJNS4_4SM904GMMA27MMA_64x16x16_F32BF16BF16_SSILNSP_5MajorE0ELSR_0ELNSP_7ScaleInE1ELSS_1EEEEEENS4_6LayoutISD_NS5_IJSC_NSA_ILi0EEESW_EEEEENS5_IJNS4_10UnderscoreESZ_SZ_EEEEENS4_13SM90_TMA_LOADENS4_14ComposedLayoutINS4_7SwizzleILi1ELi4ELi3EEENS4_18smem_ptr_flag_bitsILi16EEENSV_INS5_IJNSA_ILi8EEESI_EEENS5_IJSI_SC_EEEEEEEvNS4_8identityENS4_23SM90_TMA_LOAD_MULTICASTES1C_vS1D_EENS_8epilogue10collective6detail29Sm90TmaWarpSpecializedAdapterINS1H_15DefaultEpilogueISK_SL_SL_NS1G_6thread17LinearCombinationISK_Li1EffLNS1L_9ScaleType4KindE0ELNS_15FloatRoundStyleE2ESK_EENS1_15EpilogueDefaultEEEEEvvEEEEvNT_6ParamsE)
	.align		4
        /*000c*/ 	.word	index@(__assertfail)
	.align		4
        /*0010*/ 	.word	0x00000000
	.align		4
        /*0014*/ 	.word	0xfffffffe
	.align		4
        /*0018*/ 	.word	0x00000000
	.align		4
        /*001c*/ 	.word	0xfffffffd
	.align		4
        /*0020*/ 	.word	0x00000000
	.align		4
        /*0024*/ 	.word	0xfffffffc


//--------------------- .nv.constant4             --------------------------
	.section	.nv.constant4,"a",@progbits
	.align	8
	.align		8
.nv.constant4:
        /*0000*/ 	.dword	__assertfail
	.align		8
        /*0008*/ 	.dword	__unnamed_1
	.align		8
        /*0010*/ 	.dword	_ZN40_INTERNAL_4de827cc_4_k_cu_80d229c6_145774cuda3std3__45__cpo5beginE
	.align		8
        /*0018*/ 	.dword	_ZN40_INTERNAL_4de827cc_4_k_cu_80d229c6_145774cuda3std3__45__cpo3endE
	.align		8
        /*0020*/ 	.dword	_ZN40_INTERNAL_4de827cc_4_k_cu_80d229c6_145774cuda3std3__45__cpo6cbeginE
	.align		8
        /*0028*/ 	.dword	_ZN40_INTERNAL_4de827cc_4_k_cu_80d229c6_145774cuda3std3__45__cpo4cendE
	.align		8
        /*0030*/ 	.dword	_ZN40_INTERNAL_4de827cc_4_k_cu_80d229c6_145774cuda3std3__442_GLOBAL__N__4de827cc_4_k_cu_80d229c6_145776ignoreE
	.align		8
        /*0038*/ 	.dword	_ZN40_INTERNAL_4de827cc_4_k_cu_80d229c6_145774cuda3std3__419piecewise_constructE
	.align		8
        /*0040*/ 	.dword	_ZN40_INTERNAL_4de827cc_4_k_cu_80d229c6_145774cuda3std3__48in_placeE
	.align		8
        /*0048*/ 	.dword	_ZN40_INTERNAL_4de827cc_4_k_cu_80d229c6_145774cuda3std6ranges3__45__cpo4swapE
	.align		8
        /*0050*/ 	.dword	_ZN40_INTERNAL_4de827cc_4_k_cu_80d229c6_145774cuda3std6ranges3__45__cpo9iter_moveE
	.align		8
        /*0058*/ 	.dword	_ZN40_INTERNAL_4de827cc_4_k_cu_80d229c6_145774cute7productE
	.align		8
        /*0060*/ 	.dword	_ZN40_INTERNAL_4de827cc_4_k_cu_80d229c6_145774cute1_E
	.align		8
        /*0068*/ 	.dword	$str$22
	.align		8
        /*0070*/ 	.dword	$str$23


//--------------------- .text._ZN7cutlass13device_kernelINS_4gemm6kernel13GemmUniversalIN4cute5tupleIJiiiiEEENS1_10collective13CollectiveMmaINS1_34MainloopSm90TmaGmmaWarpSpecializedILi9ENS5_IJNS4_1CILi2EEENSA_ILi1EEESC_EEENS1_35KernelTmaWarpSpecializedCooperativeEEENS5_IJNSA_ILi512EEENSA_ILi240EEENSA_ILi16EEEEEENS_10bfloat16_tENS5_IJlSC_lEEESK_SL_NS4_8TiledMMAINS4_8MMA_AtomIJNS4_4SM904GMMA27MMA_64x16x16_F32BF16BF16_SSILNSP_5MajorE0ELSR_0ELNSP_7ScaleInE1ELSS_1EEEEEENS4_6LayoutISD_NS5_IJSC_NSA_ILi0EEESW_EEEEENS5_IJNS4_10UnderscoreESZ_SZ_EEEEENS4_13SM90_TMA_LOADENS4_14ComposedLayoutINS4_7SwizzleILi1ELi4ELi3EEENS4_18smem_ptr_flag_bitsILi16EEENSV_INS5_IJNSA_ILi8EEESI_EEENS5_IJSI_SC_EEEEEEEvNS4_8identityENS4_23SM90_TMA_LOAD_MULTICASTES1C_vS1D_EENS_8epilogue10collective6detail29Sm90TmaWarpSpecializedAdapterINS1H_15DefaultEpilogueISK_SL_SL_NS1G_6thread17LinearCombinationISK_Li1EffLNS1L_9ScaleType4KindE0ELNS_15FloatRoundStyleE2ESK_EENS1_15EpilogueDefaultEEEEEvvEEEEvNT_6ParamsE --------------------------
	.section	.text._ZN7cutlass13device_kernelINS_4gemm6kernel13GemmUniversalIN4cute5tupleIJiiiiEEENS1_10collective13CollectiveMmaINS1_34MainloopSm90TmaGmmaWarpSpecializedILi9ENS5_IJNS4_1CILi2EEENSA_ILi1EEESC_EEENS1_35KernelTmaWarpSpecializedCooperativeEEENS5_IJNSA_ILi512EEENSA_ILi240EEENSA_ILi16EEEEEENS_10bfloat16_tENS5_IJlSC_lEEESK_SL_NS4_8TiledMMAINS4_8MMA_AtomIJNS4_4SM904GMMA27MMA_64x16x16_F32BF16BF16_SSILNSP_5MajorE0ELSR_0ELNSP_7ScaleInE1ELSS_1EEEEEENS4_6LayoutISD_NS5_IJSC_NSA_ILi0EEESW_EEEEENS5_IJNS4_10UnderscoreESZ_SZ_EEEEENS4_13SM90_TMA_LOADENS4_14ComposedLayoutINS4_7SwizzleILi1ELi4ELi3EEENS4_18smem_ptr_flag_bitsILi16EEENSV_INS5_IJNSA_ILi8EEESI_EEENS5_IJSI_SC_EEEEEEEvNS4_8identityENS4_23SM90_TMA_LOAD_MULTICASTES1C_vS1D_EENS_8epilogue10collective6detail29Sm90TmaWarpSpecializedAdapterINS1H_15DefaultEpilogueISK_SL_SL_NS1G_6thread17LinearCombinationISK_Li1EffLNS1L_9ScaleType4KindE0ELNS_15FloatRoundStyleE2ESK_EENS1_15EpilogueDefaultEEEEEvvEEEEvNT_6ParamsE,"ax",@progbits
	.align	128
.text._ZN7cutlass13device_kernelINS_4gemm6kernel13GemmUniversalIN4cute5tupleIJiiiiEEENS1_10collective13CollectiveMmaINS1_34MainloopSm90TmaGmmaWarpSpecializedILi9ENS5_IJNS4_1CILi2EEENSA_ILi1EEESC_EEENS1_35KernelTmaWarpSpecializedCooperativeEEENS5_IJNSA_ILi512EEENSA_ILi240EEENSA_ILi16EEEEEENS_10bfloat16_tENS5_IJlSC_lEEESK_SL_NS4_8TiledMMAINS4_8MMA_AtomIJNS4_4SM904GMMA27MMA_64x16x16_F32BF16BF16_SSILNSP_5MajorE0ELSR_0ELNSP_7ScaleInE1ELSS_1EEEEEENS4_6LayoutISD_NS5_IJSC_NSA_ILi0EEESW_EEEEENS5_IJNS4_10UnderscoreESZ_SZ_EEEEENS4_13SM90_TMA_LOADENS4_14ComposedLayoutINS4_7SwizzleILi1ELi4ELi3EEENS4_18smem_ptr_flag_bitsILi16EEENSV_INS5_IJNSA_ILi8EEESI_EEENS5_IJSI_SC_EEEEEEEvNS4_8identityENS4_23SM90_TMA_LOAD_MULTICASTES1C_vS1D_EENS_8epilogue10collective6detail29Sm90TmaWarpSpecializedAdapterINS1H_15DefaultEpilogueISK_SL_SL_NS1G_6thread17LinearCombinationISK_Li1EffLNS1L_9ScaleType4KindE0ELNS_15FloatRoundStyleE2ESK_EENS1_15EpilogueDefaultEEEEEvvEEEEvNT_6ParamsE:
        .type           _ZN7cutlass13device_kernelINS_4gemm6kernel13GemmUniversalIN4cute5tupleIJiiiiEEENS1_10collective13CollectiveMmaINS1_34MainloopSm90TmaGmmaWarpSpecializedILi9ENS5_IJNS4_1CILi2EEENSA_ILi1EEESC_EEENS1_35KernelTmaWarpSpecializedCooperativeEEENS5_IJNSA_ILi512EEENSA_ILi240EEENSA_ILi16EEEEEENS_10bfloat16_tENS5_IJlSC_lEEESK_SL_NS4_8TiledMMAINS4_8MMA_AtomIJNS4_4SM904GMMA27MMA_64x16x16_F32BF16BF16_SSILNSP_5MajorE0ELSR_0ELNSP_7ScaleInE1ELSS_1EEEEEENS4_6LayoutISD_NS5_IJSC_NSA_ILi0EEESW_EEEEENS5_IJNS4_10UnderscoreESZ_SZ_EEEEENS4_13SM90_TMA_LOADENS4_14ComposedLayoutINS4_7SwizzleILi1ELi4ELi3EEENS4_18smem_ptr_flag_bitsILi16EEENSV_INS5_IJNSA_ILi8EEESI_EEENS5_IJSI_SC_EEEEEEEvNS4_8identityENS4_23SM90_TMA_LOAD_MULTICASTES1C_vS1D_EENS_8epilogue10collective6detail29Sm90TmaWarpSpecializedAdapterINS1H_15DefaultEpilogueISK_SL_SL_NS1G_6thread17LinearCombinationISK_Li1EffLNS1L_9ScaleType4KindE0ELNS_15FloatRoundStyleE2ESK_EENS1_15EpilogueDefaultEEEEEvvEEEEvNT_6ParamsE,@function
        .size           _ZN7cutlass13device_kernelINS_4gemm6kernel13GemmUniversalIN4cute5tupleIJiiiiEEENS1_10collective13CollectiveMmaINS1_34MainloopSm90TmaGmmaWarpSpecializedILi9ENS5_IJNS4_1CILi2EEENSA_ILi1EEESC_EEENS1_35KernelTmaWarpSpecializedCooperativeEEENS5_IJNSA_ILi512EEENSA_ILi240EEENSA_ILi16EEEEEENS_10bfloat16_tENS5_IJlSC_lEEESK_SL_NS4_8TiledMMAINS4_8MMA_AtomIJNS4_4SM904GMMA27MMA_64x16x16_F32BF16BF16_SSILNSP_5MajorE0ELSR_0ELNSP_7ScaleInE1ELSS_1EEEEEENS4_6LayoutISD_NS5_IJSC_NSA_ILi0EEESW_EEEEENS5_IJNS4_10UnderscoreESZ_SZ_EEEEENS4_13SM90_TMA_LOADENS4_14ComposedLayoutINS4_7SwizzleILi1ELi4ELi3EEENS4_18smem_ptr_flag_bitsILi16EEENSV_INS5_IJNSA_ILi8EEESI_EEENS5_IJSI_SC_EEEEEEEvNS4_8identityENS4_23SM90_TMA_LOAD_MULTICASTES1C_vS1D_EENS_8epilogue10collective6detail29Sm90TmaWarpSpecializedAdapterINS1H_15DefaultEpilogueISK_SL_SL_NS1G_6thread17LinearCombinationISK_Li1EffLNS1L_9ScaleType4KindE0ELNS_15FloatRoundStyleE2ESK_EENS1_15EpilogueDefaultEEEEEvvEEEEvNT_6ParamsE,(.L_x_1028 - _ZN7cutlass13device_kernelINS_4gemm6kernel13GemmUniversalIN4cute5tupleIJiiiiEEENS1_10collective13CollectiveMmaINS1_34MainloopSm90TmaGmmaWarpSpecializedILi9ENS5_IJNS4_1CILi2EEENSA_ILi1EEESC_EEENS1_35KernelTmaWarpSpecializedCooperativeEEENS5_IJNSA_ILi512EEENSA_ILi240EEENSA_ILi16EEEEEENS_10bfloat16_tENS5_IJlSC_lEEESK_SL_NS4_8TiledMMAINS4_8MMA_AtomIJNS4_4SM904GMMA27MMA_64x16x16_F32BF16BF16_SSILNSP_5MajorE0ELSR_0ELNSP_7ScaleInE1ELSS_1EEEEEENS4_6LayoutISD_NS5_IJSC_NSA_ILi0EEESW_EEEEENS5_IJNS4_10UnderscoreESZ_SZ_EEEEENS4_13SM90_TMA_LOADENS4_14ComposedLayoutINS4_7SwizzleILi1ELi4ELi3EEENS4_18smem_ptr_flag_bitsILi16EEENSV_INS5_IJNSA_ILi8EEESI_EEENS5_IJSI_SC_EEEEEEEvNS4_8identityENS4_23SM90_TMA_LOAD_MULTICASTES1C_vS1D_EENS_8epilogue10collective6detail29Sm90TmaWarpSpecializedAdapterINS1H_15DefaultEpilogueISK_SL_SL_NS1G_6thread17LinearCombinationISK_Li1EffLNS1L_9ScaleType4KindE0ELNS_15FloatRoundStyleE2ESK_EENS1_15EpilogueDefaultEEEEEvvEEEEvNT_6ParamsE)
        .other          _ZN7cutlass13device_kernelINS_4gemm6kernel13GemmUniversalIN4cute5tupleIJiiiiEEENS1_10collective13CollectiveMmaINS1_34MainloopSm90TmaGmmaWarpSpecializedILi9ENS5_IJNS4_1CILi2EEENSA_ILi1EEESC_EEENS1_35KernelTmaWarpSpecializedCooperativeEEENS5_IJNSA_ILi512EEENSA_ILi240EEENSA_ILi16EEEEEENS_10bfloat16_tENS5_IJlSC_lEEESK_SL_NS4_8TiledMMAINS4_8MMA_AtomIJNS4_4SM904GMMA27MMA_64x16x16_F32BF16BF16_SSILNSP_5MajorE0ELSR_0ELNSP_7ScaleInE1ELSS_1EEEEEENS4_6LayoutISD_NS5_IJSC_NSA_ILi0EEESW_EEEEENS5_IJNS4_10UnderscoreESZ_SZ_EEEEENS4_13SM90_TMA_LOADENS4_14ComposedLayoutINS4_7SwizzleILi1ELi4ELi3EEENS4_18smem_ptr_flag_bitsILi16EEENSV_INS5_IJNSA_ILi8EEESI_EEENS5_IJSI_SC_EEEEEEEvNS4_8identityENS4_23SM90_TMA_LOAD_MULTICASTES1C_vS1D_EENS_8epilogue10collective6detail29Sm90TmaWarpSpecializedAdapterINS1H_15DefaultEpilogueISK_SL_SL_NS1G_6thread17LinearCombinationISK_Li1EffLNS1L_9ScaleType4KindE0ELNS_15FloatRoundStyleE2ESK_EENS1_15EpilogueDefaultEEEEEvvEEEEvNT_6ParamsE,@"STO_CUDA_ENTRY STV_DEFAULT"
_ZN7cutlass13device_kernelINS_4gemm6kernel13GemmUniversalIN4cute5tupleIJiiiiEEENS1_10collective13CollectiveMmaINS1_34MainloopSm90TmaGmmaWarpSpecializedILi9ENS5_IJNS4_1CILi2EEENSA_ILi1EEESC_EEENS1_35KernelTmaWarpSpecializedCooperativeEEENS5_IJNSA_ILi512EEENSA_ILi240EEENSA_ILi16EEEEEENS_10bfloat16_tENS5_IJlSC_lEEESK_SL_NS4_8TiledMMAINS4_8MMA_AtomIJNS4_4SM904GMMA27MMA_64x16x16_F32BF16BF16_SSILNSP_5MajorE0ELSR_0ELNSP_7ScaleInE1ELSS_1EEEEEENS4_6LayoutISD_NS5_IJSC_NSA_ILi0EEESW_EEEEENS5_IJNS4_10UnderscoreESZ_SZ_EEEEENS4_13SM90_TMA_LOADENS4_14ComposedLayoutINS4_7SwizzleILi1ELi4ELi3EEENS4_18smem_ptr_flag_bitsILi16EEENSV_INS5_IJNSA_ILi8EEESI_EEENS5_IJSI_SC_EEEEEEEvNS4_8identityENS4_23SM90_TMA_LOAD_MULTICASTES1C_vS1D_EENS_8epilogue10collective6detail29Sm90TmaWarpSpecializedAdapterINS1H_15DefaultEpilogueISK_SL_SL_NS1G_6thread17LinearCombinationISK_Li1EffLNS1L_9ScaleType4KindE0ELNS_15FloatRoundStyleE2ESK_EENS1_15EpilogueDefaultEEEEEvvEEEEvNT_6ParamsE:
[----:B------:R-:W0:Y:S02]  /*0000*/  LDC R1, c[0x0][0x28] ;  /* 0x00000a00ff017b82 */ /* 0x000e240000000800 */
[----:B0-----:R-:W-:Y:S01]  /*0010*/  VIADD R1, R1, 0xfffffa00 ;  /* 0xfffffa0001017836 */ /* 0x001fe20000000000 */
[----:B------:R-:W0:Y:S01]  /*0020*/  S2R R4, SR_TID.X ;  /* 0x0000000000047919 */ /* 0x000e220000002100 */
[----:B------:R-:W-:Y:S01]  /*0030*/  ELECT P0, URZ, PT ;  /* 0x00000000003f782f */ /* 0x000fe20003800000 */
[----:B------:R-:W-:Y:S01]  /*0040*/  BSSY B0, `(.L_x_0) ;  /* 0x0000015000007945 */ /* 0x000fe20003800000 */
[--C-:B0-----:R-:W-:Y:S02]  /*0050*/  SHF.R.U32.HI R0, RZ, 0x5, R4.reuse ;  /* 0x00000005ff007819 */ /* 0x101fe40000011604 */
[----:B------:R-:W-:-:S03]  /*0060*/  SHF.R.U32.HI R2, RZ, 0x7, R4 ;  /* 0x00000007ff027819 */ /* 0x000fc60000011604 */
[----:B------:R-:W0:Y:S04]  /*0070*/  SHFL.IDX PT, R3, R0, RZ, 0x1f ;  /* 0x00001fff00037589 */ /* 0x000e2800000e0000 */
[----:B------:R-:W1:Y:S01]  /*0080*/  SHFL.IDX PT, R2, R2, RZ, 0x1f ;  /* 0x00001fff02027589 */ /* 0x000e6200000e0000 */
[----:B0-----:R-:W-:Y:S02]  /*0090*/  R2UR UR4, R3 ;  /* 0x00000000030472ca */ /* 0x001fe400000e0000 */
[----:B-1----:R-:W-:-:S11]  /*00a0*/  R2UR UR6, R2 ;  /* 0x00000000020672ca */ /* 0x002fd600000e0000 */
[----:B------:R-:W-:Y:S02]  /*00b0*/  USHF.R.S32.HI UR5, URZ, 0x1f, UR4 ;  /* 0x0000001f3f057899 */ /* 0x000fe40008011404 */
[----:B------:R-:W-:Y:S02]  /*00c0*/  ISETP.NE.OR P0, PT, RZ, UR4, !P0 ;  /* 0x00000004ff007c0c */ /* 0x000fe4000c705670 */
[----:B------:R-:W-:-:S04]  /*00d0*/  ULEA.HI UR5, UR5, UR4, URZ, 0x2 ;  /* 0x0000000405057291 */ /* 0x000fc8000f8f103f */
[----:B------:R-:W-:-:S04]  /*00e0*/  ULOP3.LUT UR5, UR5, 0xfffffffc, URZ, 0xc0, !UPT ;  /* 0xfffffffc05057892 */ /* 0x000fc8000f8ec03f */
[----:B------:R-:W-:-:S03]  /*00f0*/  UIADD3 UR8, UR4, -UR5, URZ ;  /* 0x8000000504087290 */ /* 0x000fc6000fffe03f */
[----:B------:R-:W-:Y:S09]  /*0100*/  @P0 BRA `(.L_x_1) ;  /* 0x0000000000200947 */ /* 0x000ff20003800000 */
[----:B------:R-:W-:Y:S02]  /*0110*/  ULDC.64 UR4, c[0x0][0x198] ;  /* 0x0000660000047ab9 */ /* 0x000fe40000000a00 */
[----:B------:R-:W-:Y:S02]  /*0120*/  UIADD3 UR10, UP0, UR4, 0xf0, URZ ;  /* 0x000000f0040a7890 */ /* 0x000fe4000ff1e03f */
[----:B------:R-:W-:Y:S02]  /*0130*/  UIADD3 UR4, UP1, UR4, 0x1f0, URZ ;  /* 0x000001f004047890 */ /* 0x000fe4000ff3e03f */
[----:B------:R-:W-:Y:S02]  /*0140*/  UIADD3.X UR11, URZ, UR5, URZ, UP0, !UPT ;  /* 0x000000053f0b7290 */ /* 0x000fe400087fe43f */
[----:B------:R-:W-:-:S07]  /*0150*/  UIADD3.X UR5, URZ, UR5, URZ, UP1, !UPT ;  /* 0x000000053f057290 */ /* 0x000fce0008ffe43f */
[----:B------:R0:W-:Y:S02]  /*0160*/  UTMACCTL.PF [UR10] ;  /* 0x000000000a0079b9 */ /* 0x0001e40008040000 */
[----:B------:R0:W-:Y:S02]  /*0170*/  UTMACCTL.PF [UR4] ;  /* 0x00000000040079b9 */ /* 0x0001e40008040000 */
[----:B0-----:R-:W-:Y:S01]  /*0180*/  NOP ;  /* 0x0000000000007918 */ /* 0x001fe20000000000 */
.L_x_1:
[----:B------:R-:W-:Y:S05]  /*0190*/  BSYNC B0 ;  /* 0x0000000000007941 */ /* 0x000fea0003800000 */
.L_x_0:
[----:B------:R-:W-:Y:S01]  /*01a0*/  UISETP.NE.AND UP0, UPT, UR8, 0x3, UPT ;  /* 0x000000030800788c */ /* 0x000fe2000bf05270 */
[----:B------:R-:W0:Y:S01]  /*01b0*/  SHFL.IDX PT, R3, R0, RZ, 0x1f ;  /* 0x00001fff00037589 */ /* 0x000e2200000e0000 */
[----:B------:R-:W-:Y:S02]  /*01c0*/  UIADD3 UR10, UR6, -0x1, URZ ;  /* 0xffffffff060a7890 */ /* 0x000fe4000fffe03f */
[----:B------:R-:W-:Y:S01]  /*01d0*/  ISETP.NE.AND P1, PT, RZ, UR6, PT ;  /* 0x00000006ff007c0c */ /* 0x000fe2000bf25270 */
[----:B------:R-:W-:Y:S02]  /*01e0*/  UISETP.EQ.OR UP0, UPT, UR8, URZ, !UP0 ;  /* 0x0000003f0800728c */ /* 0x000fe4000c702670 */
[----:B------:R-:W-:Y:S02]  /*01f0*/  UISETP.GE.U32.AND UP1, UPT, UR10, 0x2, UPT ;  /* 0x000000020a00788c */ /* 0x000fe4000bf26070 */
[----:B------:R-:W-:-:S04]  /*0200*/  UISETP.EQ.AND UP0, UPT, UR6, URZ, UP0 ;  /* 0x0000003f0600728c */ /* 0x000fc80008702270 */
[----:B------:R-:W-:-:S04]  /*0210*/  USEL UR4, URZ, 0x1, !UP0 ;  /* 0x000000013f047887 */ /* 0x000fc8000c000000 */
[----:B------:R-:W-:-:S06]  /*0220*/  USEL UR4, UR4, 0x2, UP1 ;  /* 0x0000000204047887 */ /* 0x000fcc0008800000 */
[----:B------:R-:W-:Y:S01]  /*0230*/  IMAD.U32 R2, RZ, RZ, UR4 ;  /* 0x00000004ff027e24 */ /* 0x000fe2000f8e00ff */
[----:B0-----:R-:W-:-:S04]  /*0240*/  ISETP.NE.AND P0, PT, R3, RZ, PT ;  /* 0x000000ff0300720c */ /* 0x001fc80003f05270 */
[----:B------:R0:W-:Y:S09]  /*0250*/  STL [R1+0x460], R2 ;  /* 0x0004600201007387 */ /* 0x0001f20000100800 */
[----:B0-----:R-:W-:Y:S05]  /*0260*/  @P0 BRA `(.L_x_2) ;  /* 0x00000000008c0947 */ /* 0x001fea0003800000 */
[----:B------:R-:W-:Y:S01]  /*0270*/  ELECT P0, URZ, PT ;  /* 0x00000000003f782f */ /* 0x000fe20003800000 */
[----:B------:R-:W-:-:S12]  /*0280*/  BSSY B0, `(.L_x_2) ;  /* 0x0000021000007945 */ /* 0x000fd80003800000 */
[----:B------:R-:W-:Y:S05]  /*0290*/  @!P0 BRA `(.L_x_3) ;  /* 0x00000000007c8947 */ /* 0x000fea0003800000 */
[----:B------:R-:W0:Y:S01]  /*02a0*/  S2UR UR9, SR_CgaCtaId ;  /* 0x00000000000979c3 */ /* 0x000e220000008800 */
[----:B------:R-:W-:Y:S01]  /*02b0*/  UMOV UR4, 0x400 ;  /* 0x0000040000047882 */ /* 0x000fe20000000000 */
[----:B------:R-:W-:Y:S01]  /*02c0*/  UMOV UR5, 0x1 ;  /* 0x0000000100057882 */ /* 0x000fe20000000000 */
[----:B------:R-:W-:Y:S02]  /*02d0*/  UMOV UR6, 0x4 ;  /* 0x0000000400067882 */ /* 0x000fe40000000000 */
[----:B------:R-:W-:-:S04]  /*02e0*/  UIADD3 UR6, -UR6, 0x100000, URZ ;  /* 0x0010000006067890 */ /* 0x000fc8000fffe13f */
[----:B------:R-:W-:Y:S02]  /*02f0*/  USHF.L.U32 UR7, UR6, 0xb, URZ ;  /* 0x0000000b06077899 */ /* 0x000fe4000800063f */
[----:B------:R-:W-:Y:S02]  /*0300*/  USHF.L.U32 UR6, UR6, 0x1, URZ ;  /* 0x0000000106067899 */ /* 0x000fe4000800063f */
[----:B0-----:R-:W-:Y:S02]  /*0310*/  ULEA UR9, UR9, UR4, 0x18 ;  /* 0x0000000409097291 */ /* 0x001fe4000f8ec03f */
[----:B------:R-:W-:-:S04]  /*0320*/  UIADD3 UR4, -UR5, 0x100000, URZ ;  /* 0x0010000005047890 */ /* 0x000fc8000fffe13f */
[----:B------:R-:W-:Y:S02]  /*0330*/  USHF.L.U32 UR5, UR4, 0xb, URZ ;  /* 0x0000000b04057899 */ /* 0x000fe4000800063f */
[----:B------:R-:W-:Y:S01]  /*0340*/  USHF.L.U32 UR4, UR4, 0x1, URZ ;  /* 0x0000000104047899 */ /* 0x000fe2000800063f */
[----:B------:R-:W0:Y:S11]  /*0350*/  FENCE.VIEW.ASYNC.S ;  /* 0x00000000000073c6 */ /* 0x000e360000000000 */
[----:B0-----:R0:W1:Y:S01]  /*0360*/  SYNCS.EXCH.64 URZ, [UR9], UR4 ;  /* 0x00000004093f75b2 */ /* 0x0010620008000100 */
[----:B------:R0:W2:Y:S01]  /*0370*/  SYNCS.EXCH.64 URZ, [UR9+0x48], UR6 ;  /* 0x00004806093f75b2 */ /* 0x0000a20008000100 */
[----:B------:R0:W3:Y:S01]  /*0380*/  SYNCS.EXCH.64 URZ, [UR9+0x8], UR4 ;  /* 0x00000804093f75b2 */ /* 0x0000e20008000100 */
[----:B------:R0:W4:Y:S01]  /*0390*/  SYNCS.EXCH.64 URZ, [UR9+0x50], UR6 ;  /* 0x00005006093f75b2 */ /* 0x0001220008000100 */
[----:B------:R0:W0:Y:S01]  /*03a0*/  SYNCS.EXCH.64 URZ, [UR9+0x10], UR4 ;  /* 0x00001004093f75b2 */ /* 0x0000220008000100 */
        /* <DEDUP_REMOVED lines=13> */
[----:B------:R-:W-:Y:S01]  /*0480*/  NOP ;  /* 0x0000000000007918 */ /* 0x000fe20000000000 */
.L_x_3:
[----:B0-----:R-:W-:Y:S05]  /*0490*/  BSYNC B0 ;  /* 0x0000000000007941 */ /* 0x001fea0003800000 */
.L_x_2:
[----:B------:R-:W-:Y:S01]  /*04a0*/  SHF.R.S32.HI R2, RZ, 0x1f, R4 ;  /* 0x0000001fff027819 */ /* 0x000fe20000011404 */
[----:B------:R-:W0:Y:S01]  /*04b0*/  SHFL.IDX PT, R0, R0, RZ, 0x1f ;  /* 0x00001fff00007589 */ /* 0x000e2200000e0000 */
[----:B------:R-:W5:Y:S01]  /*04c0*/  S2UR UR9, SR_CTAID.X ;  /* 0x00000000000979c3 */ /* 0x000f620000002500 */
[----:B------:R-:W-:Y:S02]  /*04d0*/  ELECT P0, URZ, PT ;  /* 0x00000000003f782f */ /* 0x000fe40003800000 */
[----:B------:R-:W-:Y:S01]  /*04e0*/  LEA.HI R2, R2, R4, RZ, 0x7 ;  /* 0x0000000402027211 */ /* 0x000fe200078f38ff */
[----:B------:R-:W-:Y:S01]  /*04f0*/  ULDC UR4, c[0x0][0x150] ;  /* 0x0000540000047ab9 */ /* 0x000fe20000000800 */
[----:B------:R-:W-:Y:S01]  /*0500*/  SHF.R.S32.HI R6, RZ, 0x1f, R3 ;  /* 0x0000001fff067819 */ /* 0x000fe20000011403 */
[----:B------:R-:W-:Y:S01]  /*0510*/  NOP ;  /* 0x0000000000007918 */ /* 0x000fe20000000000 */
[----:B------:R-:W-:Y:S01]  /*0520*/  LOP3.LUT R2, R2, 0xffffff80, RZ, 0xc0, !PT ;  /* 0xffffff8002027812 */ /* 0x000fe200078ec0ff */
[----:B------:R-:W-:Y:S01]  /*0530*/  NOP ;  /* 0x0000000000007918 */ /* 0x000fe20000000000 */
[----:B------:R-:W-:Y:S01]  /*0540*/  LEA.HI R6, R6, R3, RZ, 0x2 ;  /* 0x0000000306067211 */ /* 0x000fe200078f10ff */
[----:B------:R-:W1:Y:S02]  /*0550*/  LDC R8, c[0x0][0x144] ;  /* 0x00005100ff087b82 */ /* 0x000e640000000800 */
[----:B------:R-:W-:Y:S01]  /*0560*/  IMAD.IADD R4, R4, 0x1, -R2 ;  /* 0x0000000104047824 */ /* 0x000fe200078e0a02 */
[----:B------:R-:W-:Y:S01]  /*0570*/  LOP3.LUT R6, R6, 0x3ffffffc, RZ, 0xc0, !PT ;  /* 0x3ffffffc06067812 */ /* 0x000fe200078ec0ff */
[----:B------:R-:W2:Y:S03]  /*0580*/  S2R R2, SR_CTAID.Y ;  /* 0x0000000000027919 */ /* 0x000ea60000002600 */
[----:B------:R-:W-:Y:S01]  /*0590*/  SHF.R.S32.HI R5, RZ, 0x1f, R4 ;  /* 0x0000001fff057819 */ /* 0x000fe20000011404 */
[----:B------:R-:W-:Y:S01]  /*05a0*/  IMAD.IADD R6, R3, 0x1, -R6 ;  /* 0x0000000103067824 */ /* 0x000fe200078e0a06 */
[----:B------:R-:W3:Y:S02]  /*05b0*/  LDC R11, c[0x0][0x148] ;  /* 0x00005200ff0b7b82 */ /* 0x000ee40000000800 */
[----:B------:R-:W-:-:S02]  /*05c0*/  LEA.HI R5, R5, R4, RZ, 0x3 ;  /* 0x0000000405057211 */ /* 0x000fc400078f18ff */
[----:B0-----:R-:W-:Y:S02]  /*05d0*/  ISETP.NE.OR P0, PT, R0, RZ, !P0 ;  /* 0x000000ff0000720c */ /* 0x001fe40004705670 */
[--C-:B------:R-:W-:Y:S02]  /*05e0*/  SHF.R.S32.HI R0, RZ, 0x3, R5.reuse ;  /* 0x00000003ff007819 */ /* 0x100fe40000011405 */
[----:B------:R-:W-:Y:S02]  /*05f0*/  SHF.R.S32.HI R5, RZ, 0x1f, R5 ;  /* 0x0000001fff057819 */ /* 0x000fe40000011405 */
[----:B-----5:R-:W-:Y:S02]  /*0600*/  I2FP.F32.U32 R7, UR9 ;  /* 0x0000000900077c45 */ /* 0x020fe40008201000 */
[----:B------:R-:W-:-:S03]  /*0610*/  LEA.HI R5, R5, R0, RZ, 0x2 ;  /* 0x0000000005057211 */ /* 0x000fc600078f10ff */
[----:B------:R-:W-:Y:S01]  /*0620*/  FMUL R7, R7, UR4 ;  /* 0x0000000407077c20 */ /* 0x000fe20008400000 */
[----:B------:R-:W-:Y:S01]  /*0630*/  LOP3.LUT R5, R5, 0xfffffffc, RZ, 0xc0, !PT ;  /* 0xfffffffc05057812 */ /* 0x000fe200078ec0ff */
[----:B------:R-:W-:Y:S01]  /*0640*/  VOTEU.ALL UP0, P0 ;  /* 0x00000000003f7886 */ /* 0x000fe20000000000 */
[----:B------:R-:W-:Y:S01]  /*0650*/  ULDC UR4, c[0x0][0x154] ;  /* 0x0000550000047ab9 */ /* 0x000fe20000000800 */
[----:B------:R-:W-:Y:S02]  /*0660*/  VOTEU.ALL UP1, P0 ;  /* 0x00000000003f7886 */ /* 0x000fe40000020000 */
[----:B------:R-:W0:Y:S01]  /*0670*/  F2I.U32.TRUNC.NTZ R7, R7 ;  /* 0x0000000700077305 */ /* 0x000e22000020f000 */
[----:B------:R-:W-:Y:S01]  /*0680*/  IMAD.IADD R5, R0, 0x1, -R5 ;  /* 0x0000000100057824 */ /* 0x000fe200078e0a05 */
[----:B------:R-:W5:Y:S01]  /*0690*/  @!UP0 S2UR UR7, SR_CgaCtaId ;  /* 0x00000000000789c3 */ /* 0x000f620000008800 */
[----:B------:R-:W-:Y:S02]  /*06a0*/  @!UP0 UMOV UR6, 0x400 ;  /* 0x0000040000068882 */ /* 0x000fe40000000000 */
[----:B------:R-:W-:Y:S01]  /*06b0*/  IMAD R5, R6, 0x4, R5 ;  /* 0x0000000406057824 */ /* 0x000fe200078e0205 */
[----:B--2---:R-:W-:-:S04]  /*06c0*/  I2FP.F32.U32 R9, R2 ;  /* 0x0000000200097245 */ /* 0x004fc80000201000 */
[----:B------:R-:W-:Y:S01]  /*06d0*/  LEA.HI R0, R5, R5, RZ, 0x1 ;  /* 0x0000000505007211 */ /* 0x000fe200078f08ff */
[----:B------:R-:W-:Y:S01]  /*06e0*/  FMUL R9, R9, UR4 ;  /* 0x0000000409097c20 */ /* 0x000fe20008400000 */
[----:B------:R-:W-:Y:S02]  /*06f0*/  UMOV UR4, 0x20 ;  /* 0x0000002000047882 */ /* 0x000fe40000000000 */
[----:B------:R-:W-:Y:S01]  /*0700*/  LOP3.LUT R6, R0, 0xfffffffe, RZ, 0xc0, !PT ;  /* 0xfffffffe00067812 */ /* 0x000fe200078ec0ff */
[----:B0-----:R-:W-:Y:S01]  /*0710*/  IMAD.MOV R13, RZ, RZ, -R7 ;  /* 0x000000ffff0d7224 */ /* 0x001fe200078e0a07 */
[----:B------:R-:W-:-:S04]  /*0720*/  @!UP0 UIADD3 UR4, -UR4, 0x100000, URZ ;  /* 0x0010000004048890 */ /* 0x000fc8000fffe13f */
[----:B------:R-:W-:Y:S02]  /*0730*/  @!UP0 USHF.L.U32 UR5, UR4, 0xb, URZ ;  /* 0x0000000b04058899 */ /* 0x000fe4000800063f */
[----:B------:R-:W-:Y:S01]  /*0740*/  @!UP0 USHF.L.U32 UR4, UR4, 0x1, URZ ;  /* 0x0000000104048899 */ /* 0x000fe2000800063f */
[----:B------:R-:W0:Y:S01]  /*0750*/  F2I.U32.TRUNC.NTZ R9, R9 ;  /* 0x0000000900097305 */ /* 0x000e22000020f000 */
[----:B-1----:R-:W-:Y:S02]  /*0760*/  IMAD R0, R8, R13, UR9 ;  /* 0x0000000908007e24 */ /* 0x002fe4000f8e020d */
[C---:B------:R-:W-:Y:S02]  /*0770*/  IMAD.IADD R7, R5.reuse, 0x1, -R6 ;  /* 0x0000000105077824 */ /* 0x040fe400078e0a06 */
[----:B------:R-:W-:-:S03]  /*0780*/  IMAD.SHL.U32 R6, R5, 0x4, RZ ;  /* 0x0000000405067824 */ /* 0x000fc600078e00ff */
[----:B------:R-:W-:Y:S01]  /*0790*/  ISETP.NE.AND P2, PT, R7, R0, PT ;  /* 0x000000000700720c */ /* 0x000fe20003f45270 */
[----:B-----5:R-:W-:Y:S01]  /*07a0*/  @!UP0 ULEA UR6, UR7, UR6, 0x18 ;  /* 0x0000000607068291 */ /* 0x020fe2000f8ec03f */
[----:B------:R-:W-:Y:S01]  /*07b0*/  LOP3.LUT R10, R5, 0xc, R6, 0x78, !PT ;  /* 0x0000000c050a7812 */ /* 0x000fe200078e7806 */
[----:B------:R-:W1:Y:S01]  /*07c0*/  LDC R7, c[0x0][0x140] ;  /* 0x00005000ff077b82 */ /* 0x000e620000000800 */
[----:B------:R-:W-:Y:S01]  /*07d0*/  VOTEU.ALL UP0, P0 ;  /* 0x00000000003f7886 */ /* 0x000fe20000000000 */
[----:B------:R-:W-:Y:S01]  /*07e0*/  LOP3.LUT P0, RZ, R4, 0x7, RZ, 0xc0, !PT ;  /* 0x0000000704ff7812 */ /* 0x000fe2000780c0ff */
[----:B0-----:R-:W-:Y:S01]  /*07f0*/  IMAD.MOV R12, RZ, RZ, -R9 ;  /* 0x000000ffff0c7224 */ /* 0x001fe200078e0a09 */
[----:B------:R0:W-:Y:S01]  /*0800*/  STL [R1+0x45c], R10 ;  /* 0x00045c0a01007387 */ /* 0x0001e20000100800 */
[----:B------:R-:W-:Y:S01]  /*0810*/  IMAD.MOV.U32 R4, RZ, RZ, 0x1 ;  /* 0x00000001ff047424 */ /* 0x000fe200078e00ff */
[----:B------:R-:W-:Y:S01]  /*0820*/  ISETP.LT.U32.AND P0, PT, R10, 0x2, !P0 ;  /* 0x000000020a00780c */ /* 0x000fe20004701070 */
[----:B---3--:R-:W-:-:S03]  /*0830*/  IMAD R6, R11, R12, R2 ;  /* 0x0000000c0b067224 */ /* 0x008fc600078e0202 */
[----:B------:R-:W-:Y:S01]  /*0840*/  @P2 LEA.HI R5, R10, R10, RZ, 0x1 ;  /* 0x0000000a0a052211 */ /* 0x000fe200078f08ff */
[----:B------:R-:W2:Y:S02]  /*0850*/  FENCE.VIEW.ASYNC.S ;  /* 0x00000000000073c6 */ /* 0x000ea40000000000 */
[----:B--2---:R0:W2:Y:S01]  /*0860*/  @!UP0 SYNCS.EXCH.64 URZ, [UR6+0xa0], UR4 ;  /* 0x0000a004063f85b2 */ /* 0x0040a20008000100 */
[----:B------:R-:W-:-:S04]  /*0870*/  @P2 SHF.R.S32.HI R5, RZ, 0x1, R5 ;  /* 0x00000001ff052819 */ /* 0x000fc80000011405 */
[----:B------:R-:W-:Y:S02]  /*0880*/  @P2 ISETP.NE.AND P3, PT, R5, R6, PT ;  /* 0x000000060500220c */ /* 0x000fe40003f65270 */
[----:B------:R-:W-:Y:S02]  /*0890*/  SEL R5, RZ, 0x1, !P0 ;  /* 0x00000001ff057807 */ /* 0x000fe40004000000 */
[----:B------:R-:W-:Y:S02]  /*08a0*/  @P2 SEL R4, RZ, 0x1, P3 ;  /* 0x00000001ff042807 */ /* 0x000fe40001800000 */
[----:B-1----:R-:W-:Y:S02]  /*08b0*/  ISETP.EQ.U32.AND P4, PT, R7, 0x1, PT ;  /* 0x000000010700780c */ /* 0x002fe40003f82070 */
[----:B------:R-:W-:Y:S01]  /*08c0*/  LOP3.LUT R4, R4, R5, RZ, 0xc0, !PT ;  /* 0x0000000504047212 */ /* 0x000fe200078ec0ff */
[----:B------:R0:W1:Y:S01]  /*08d0*/  @!UP1 SYNCS.EXCH.64 URZ, [UR6+0xa8], UR4 ;  /* 0x0000a804063f95b2 */ /* 0x0000620008000100 */
[----:B------:R-:W-:-:S03]  /*08e0*/  NOP ;  /* 0x0000000000007918 */ /* 0x000fc60000000000 */
[----:B------:R0:W-:Y:S06]  /*08f0*/  STL [R1+0x458], R4 ;  /* 0x0004580401007387 */ /* 0x0001ec0000100800 */
[----:B--2---:R-:W-:Y:S05]  /*0900*/  @!P4 BRA `(.L_x_4) ;  /* 0x000000000008c947 */ /* 0x004fea0003800000 */
[----:B-1--4-:R-:W-:Y:S01]  /*0910*/  UCGABAR_ARV ;  /* 0x00000000000079c7 */ /* 0x012fe20008000000 */
[----:B------:R-:W-:Y:S05]  /*0920*/  BRA `(.L_x_5) ;  /* 0x0000000000047947 */ /* 0x000fea0003800000 */
.L_x_4:
[----:B-1--4-:R-:W-:Y:S01]  /*0930*/  NOP ;  /* 0x0000000000007918 */ /* 0x012fe20000000000 */
.L_x_5:
[----:B0-----:R-:W0:Y:S01]  /*0940*/  LDC R4, c[0x0][0x65c] ;  /* 0x00019700ff047b82 */ /* 0x001e220000000800 */
[----:B------:R-:W-:Y:S01]  /*0950*/  IMAD.MOV.U32 R5, RZ, RZ, RZ ;  /* 0x000000ffff057224 */ /* 0x000fe200078e00ff */
[----:B0-----:R-:W-:Y:S01]  /*0960*/  ISETP.NE.AND P2, PT, R4, 0x1, PT ;  /* 0x000000010400780c */ /* 0x001fe20003f45270 */
[----:B------:R-:W-:-:S12]  /*0970*/  IMAD.U32 R4, RZ, RZ, UR9 ;  /* 0x00000009ff047e24 */ /* 0x000fd8000f8e00ff */
[----:B------:R-:W0:Y:S01]  /*0980*/  @P2 LDC R7, c[0x0][0x10] ;  /* 0x00000400ff072b82 */ /* 0x000e220000000800 */
[----:B------:R-:W-:Y:S02]  /*0990*/  @P2 IMAD.MOV.U32 R3, RZ, RZ, RZ ;  /* 0x000000ffff032224 */ /* 0x000fe400078e00ff */
[----:B------:R-:W-:-:S05]  /*09a0*/  @P2 IMAD.MOV.U32 R13, RZ, RZ, RZ ;  /* 0x000000ffff0d2224 */ /* 0x000fca00078e00ff */
[----:B------:R-:W1:Y:S01]  /*09b0*/  @!P2 LDC R9, c[0x0][0xc] ;  /* 0x00000300ff09ab82 */ /* 0x000e620000000800 */
[----:B0-----:R-:W-:-:S04]  /*09c0*/  @P2 IMAD.WIDE.U32 R6, R7, UR9, R2 ;  /* 0x0000000907062c25 */ /* 0x001fc8000f8e0002 */
[----:B------:R-:W-:Y:S02]  /*09d0*/  @P2 IMAD.MOV.U32 R23, RZ, RZ, R6 ;  /* 0x000000ffff172224 */ /* 0x000fe400078e0006 */
[----:B------:R-:W-:Y:S02]  /*09e0*/  @P2 IMAD.IADD R24, R7, 0x1, R13 ;  /* 0x0000000107182824 */ /* 0x000fe400078e020d */
[----:B-1----:R-:W-:-:S04]  /*09f0*/  @!P2 IMAD.WIDE.U32 R4, R2, R9, R4 ;  /* 0x000000090204a225 */ /* 0x002fc800078e0004 */
[----:B------:R-:W-:Y:S02]  /*0a00*/  @!P2 IMAD.MOV.U32 R23, RZ, RZ, R4 ;  /* 0x000000ffff17a224 */ /* 0x000fe400078e0004 */
[----:B------:R-:W-:-:S03]  /*0a10*/  @!P2 IMAD.MOV.U32 R24, RZ, RZ, R5 ;  /* 0x000000ffff18a224 */ /* 0x000fc600078e0005 */
[----:B------:R0:W-:Y:S04]  /*0a20*/  STL [R1+0x48c], R23 ;  /* 0x00048c1701007387 */ /* 0x0001e80000100800 */
[----:B------:R0:W-:Y:S01]  /*0a30*/  STL [R1+0x474], R24 ;  /* 0x0004741801007387 */ /* 0x0001e20000100800 */
[----:B------:R-:W-:Y:S05]  /*0a40*/  @!P4 BRA `(.L_x_6) ;  /* 0x00000000000cc947 */ /* 0x000fea0003800000 */
[----:B------:R-:W-:Y:S01]  /*0a50*/  UCGABAR_WAIT ;  /* 0x0000000000007dc7 */ /* 0x000fe20008000000 */
[----:B------:R-:W-:Y:S01]  /*0a60*/  CCTL.IVALL ;  /* 0x00000000ff00798f */ /* 0x000fe20002000000 */
[----:B------:R-:W-:Y:S05]  /*0a70*/  BRA `(.L_x_7) ;  /* 0x0000000000047947 */ /* 0x000fea0003800000 */
.L_x_6:
[----:B------:R-:W-:Y:S06]  /*0a80*/  BAR.SYNC.DEFER_BLOCKING 0x0 ;  /* 0x0000000000007b1d */ /* 0x000fec0000010000 */
.L_x_7:
[----:B------:R-:W-:Y:S05]  /*0a90*/  @!P1 BRA `(.L_x_8) ;  /* 0x0000031400f89947 */ /* 0x000fea0003800000 */
[----:B------:R-:W-:-:S06]  /*0aa0*/  UISETP.GT.U32.AND UP0, UPT, UR10, 0x1, UPT ;  /* 0x000000010a00788c */ /* 0x000fcc000bf04070 */
[----:B------:R-:W-:-:S13]  /*0ab0*/  PLOP3.LUT P0, PT, PT, PT, UP0, 0x80, 0x0 ;  /* 0x000000000000781c */ /* 0x000fda0003f0f008 */
[----:B------:R-:W-:Y:S05]  /*0ac0*/  @P0 EXIT ;  /* 0x000000000000094d */ /* 0x000fea0003800000 */
[----:B------:R-:W-:Y:S01]  /*0ad0*/  ULDC.64 UR4, c[0x0][0x650] ;  /* 0x0001940000047ab9 */ /* 0x000fe20000000a00 */
[----:B------:R-:W-:Y:S02]  /*0ae0*/  PRMT R6, RZ, 0x7610, R6 ;  /* 0x00007610ff067816 */ /* 0x000fe40000000006 */
[----:B------:R-:W-:Y:S01]  /*0af0*/  ISETP.GE.U32.AND P0, PT, R23, UR4, PT ;  /* 0x0000000417007c0c */ /* 0x000fe2000bf06070 */
[----:B------:R-:W-:Y:S02]  /*0b00*/  UMOV UR4, 0xffffffff ;  /* 0xffffffff00047882 */ /* 0x000fe40000000000 */
[----:B------:R-:W-:Y:S01]  /*0b10*/  IMAD.U32 R4, RZ, RZ, UR4 ;  /* 0x00000004ff047e24 */ /* 0x000fe2000f8e00ff */
[----:B------:R-:W-:Y:S01]  /*0b20*/  ISETP.GE.U32.AND.EX P0, PT, R24, UR5, PT, P0 ;  /* 0x0000000518007c0c */ /* 0x000fe2000bf06100 */
[----:B------:R-:W-:Y:S01]  /*0b30*/  UMOV UR5, 0xffffffff ;  /* 0xffffffff00057882 */ /* 0x000fe20000000000 */
[----:B------:R-:W-:Y:S02]  /*0b40*/  IMAD.U32 R19, RZ, RZ, UR4 ;  /* 0x00000004ff137e24 */ /* 0x000fe4000f8e00ff */
[----:B------:R1:W-:Y:S01]  /*0b50*/  STL [R1+0x464], R4 ;  /* 0x0004640401007387 */ /* 0x0003e20000100800 */
[----:B------:R-:W-:-:S08]  /*0b60*/  IMAD.U32 R18, RZ, RZ, UR5 ;  /* 0x00000005ff127e24 */ /* 0x000fd0000f8e00ff */
[----:B------:R-:W-:Y:S05]  /*0b70*/  @P0 BRA `(.L_x_9) ;  /* 0x0000000400480947 */ /* 0x000fea0003800000 */
[----:B------:R-:W2:Y:S01]  /*0b80*/  LDC.64 R14, c[0x0][0x628] ;  /* 0x00018a00ff0e7b82 */ /* 0x000ea20000000a00 */
[----:B-1----:R-:W-:Y:S02]  /*0b90*/  IMAD.MOV.U32 R4, RZ, RZ, R23 ;  /* 0x000000ffff047224 */ /* 0x002fe400078e0017 */
[----:B------:R-:W-:-:S05]  /*0ba0*/  IMAD.MOV.U32 R5, RZ, RZ, R24 ;  /* 0x000000ffff057224 */ /* 0x000fca00078e0018 */
[----:B------:R-:W1:Y:S08]  /*0bb0*/  LDC R10, c[0x0][0x630] ;  /* 0x00018c00ff0a7b82 */ /* 0x000e700000000800 */
[----:B------:R-:W3:Y:S01]  /*0bc0*/  LDC.64 R16, c[0x0][0x620] ;  /* 0x00018800ff107b82 */ /* 0x000ee20000000a00 */
[----:B--2---:R-:W-:-:S04]  /*0bd0*/  ISETP.NE.U32.AND P0, PT, R14, RZ, PT ;  /* 0x000000ff0e00720c */ /* 0x004fc80003f05070 */
[----:B------:R-:W-:-:S13]  /*0be0*/  ISETP.NE.AND.EX P0, PT, R15, RZ, PT, P0 ;  /* 0x000000ff0f00720c */ /* 0x000fda0003f05300 */
[----:B-1-3--:R-:W-:Y:S05]  /*0bf0*/  @!P0 BRA `(.L_x_10) ;  /* 0x0000000000288947 */ /* 0x00afea0003800000 */
[----:B------:R-:W1:Y:S02]  /*0c00*/  LDC R9, c[0x0][0x634] ;  /* 0x00018d00ff097b82 */ /* 0x000e640000000800 */
[----:B-1----:R-:W-:-:S05]  /*0c10*/  IADD3 R9, P0, R23, R9, RZ ;  /* 0x0000000917097210 */ /* 0x002fca0007f1e0ff */
[----:B------:R-:W-:-:S04]  /*0c20*/  IMAD.X R13, RZ, RZ, R24, P0 ;  /* 0x000000ffff0d7224 */ /* 0x000fc800000e0618 */
[----:B------:R-:W-:-:S04]  /*0c30*/  IMAD.WIDE.U32 R4, R13, R14, RZ ;  /* 0x0000000e0d047225 */ /* 0x000fc800078e00ff */
[----:B------:R-:W-:-:S04]  /*0c40*/  IMAD.WIDE.U32 R6, P0, R9, R15, R4 ;  /* 0x0000000f09067225 */ /* 0x000fc80007800004 */
[----:B------:R-:W-:-:S04]  /*0c50*/  IMAD.WIDE.U32 R4, R9, R14, RZ ;  /* 0x0000000e09047225 */ /* 0x000fc800078e00ff */
[----:B------:R-:W-:Y:S01]  /*0c60*/  IMAD.X R9, RZ, RZ, RZ, P0 ;  /* 0x000000ffff097224 */ /* 0x000fe200000e06ff */
[----:B------:R-:W-:Y:S01]  /*0c70*/  IADD3 RZ, P0, R5, R6, RZ ;  /* 0x0000000605ff7210 */ /* 0x000fe20007f1e0ff */
[----:B------:R-:W-:-:S04]  /*0c80*/  IMAD.MOV.U32 R8, RZ, RZ, R7 ;  /* 0x000000ffff087224 */ /* 0x000fc800078e0007 */
[----:B------:R-:W-:-:S08]  /*0c90*/  IMAD.WIDE.U32.X R4, R13, R15, R8, P0 ;  /* 0x0000000f0d047225 */ /* 0x000fd000000e0408 */
.L_x_10:
[----:B------:R-:W1:Y:S01]  /*0ca0*/  LDC.64 R20, c[0x0][0x640] ;  /* 0x00019000ff147b82 */ /* 0x000e620000000a00 */
[-C--:B------:R-:W-:Y:S01]  /*0cb0*/  SHF.R.U64 R22, R4, R10.reuse, R5 ;  /* 0x0000000a04167219 */ /* 0x080fe20000001205 */
[----:B------:R-:W-:Y:S01]  /*0cc0*/  IMAD.MOV.U32 R4, RZ, RZ, R23 ;  /* 0x000000ffff047224 */ /* 0x000fe200078e0017 */
[----:B------:R-:W-:Y:S01]  /*0cd0*/  SHF.R.U32.HI R3, RZ, R10, R5 ;  /* 0x0000000aff037219 */ /* 0x000fe20000011605 */
[----:B------:R-:W-:Y:S01]  /*0ce0*/  IMAD.MOV.U32 R5, RZ, RZ, R24 ;  /* 0x000000ffff057224 */ /* 0x000fe200078e0018 */
[----:B------:R-:W-:Y:S01]  /*0cf0*/  IADD3 R7, P0, RZ, -R22, RZ ;  /* 0x80000016ff077210 */ /* 0x000fe20007f1e0ff */
[----:B0-----:R-:W-:Y:S02]  /*0d00*/  IMAD R23, R11, R12, R2 ;  /* 0x0000000c0b177224 */ /* 0x001fe400078e0202 */
[----:B------:R-:W0:Y:S01]  /*0d10*/  LDC R8, c[0x0][0x618] ;  /* 0x00018600ff087b82 */ /* 0x000e220000000800 */
[----:B------:R-:W-:Y:S02]  /*0d20*/  IMAD.MOV.U32 R11, RZ, RZ, 0x1 ;  /* 0x00000001ff0b7424 */ /* 0x000fe400078e00ff */
[----:B------:R-:W-:-:S02]  /*0d30*/  IMAD.X R3, RZ, RZ, ~R3, P0 ;  /* 0x000000ffff037224 */ /* 0x000fc400000e0e03 */
[----:B------:R-:W-:-:S03]  /*0d40*/  IMAD.WIDE.U32 R4, R7, R16, R4 ;  /* 0x0000001007047225 */ /* 0x000fc600078e0004 */
[----:B------:R-:W2:Y:S01]  /*0d50*/  LDC R14, c[0x0][0x608] ;  /* 0x00018200ff0e7b82 */ /* 0x000ea20000000800 */
[----:B------:R-:W-:-:S04]  /*0d60*/  IMAD R6, R3, R16, RZ ;  /* 0x0000001003067224 */ /* 0x000fc800078e02ff */
[----:B------:R-:W-:-:S03]  /*0d70*/  IMAD R3, R7, R17, R6 ;  /* 0x0000001107037224 */ /* 0x000fc600078e0206 */
[----:B------:R-:W3:Y:S01]  /*0d80*/  LDC R18, c[0x0][0x658] ;  /* 0x00019600ff127b82 */ /* 0x000ee20000000800 */
[----:B------:R-:W-:Y:S01]  /*0d90*/  IMAD.IADD R3, R5, 0x1, R3 ;  /* 0x0000000105037824 */ /* 0x000fe200078e0203 */
[----:B-1----:R-:W-:Y:S01]  /*0da0*/  ISETP.NE.U32.AND P0, PT, R20, RZ, PT ;  /* 0x000000ff1400720c */ /* 0x002fe20003f05070 */
[----:B------:R-:W-:-:S03]  /*0db0*/  IMAD.MOV.U32 R5, RZ, RZ, -0x1 ;  /* 0xffffffffff057424 */ /* 0x000fc600078e00ff */
[----:B------:R-:W-:Y:S02]  /*0dc0*/  ISETP.NE.AND.EX P0, PT, R21, RZ, PT, P0 ;  /* 0x000000ff1500720c */ /* 0x000fe40003f05300 */
[----:B------:R-:W1:Y:S01]  /*0dd0*/  LDC R13, c[0x0][0x600] ;  /* 0x00018000ff0d7b82 */ /* 0x000e620000000800 */
[-CC-:B0-----:R-:W-:Y:S02]  /*0de0*/  SHF.R.U64 R10, R4, R8.reuse, R3.reuse ;  /* 0x00000008040a7219 */ /* 0x181fe40000001203 */
[----:B------:R-:W-:-:S05]  /*0df0*/  SHF.R.U32.HI R3, RZ, R8, R3 ;  /* 0x00000008ff037219 */ /* 0x000fca0000011603 */
[----:B------:R-:W0:Y:S01]  /*0e00*/  LDC R15, c[0x0][0x648] ;  /* 0x00019200ff0f7b82 */ /* 0x000e220000000800 */
[-CC-:B--2---:R-:W-:Y:S02]  /*0e10*/  SHF.R.U64 R19, R10, R14.reuse, R3.reuse ;  /* 0x0000000e0a137219 */ /* 0x184fe40000001203 */
[----:B------:R-:W-:-:S05]  /*0e20*/  SHF.R.U32.HI R3, RZ, R14, R3 ;  /* 0x0000000eff037219 */ /* 0x000fca0000011603 */
[----:B------:R-:W2:Y:S01]  /*0e30*/  LDC R17, c[0x0][0x638] ;  /* 0x00018e00ff117b82 */ /* 0x000ea20000000800 */
[-C--:B---3--:R-:W-:Y:S02]  /*0e40*/  SHF.L.U32 R2, R5, R18.reuse, RZ ;  /* 0x0000001205027219 */ /* 0x088fe400000006ff */
[--C-:B------:R-:W-:Y:S02]  /*0e50*/  SHF.R.U64 R12, R19, R18, R3.reuse ;  /* 0x00000012130c7219 */ /* 0x100fe40000001203 */
[----:B------:R-:W-:Y:S02]  /*0e60*/  LOP3.LUT R8, RZ, R2, RZ, 0x33, !PT ;  /* 0x00000002ff087212 */ /* 0x000fe400078e33ff */
[----:B------:R-:W-:Y:S01]  /*0e70*/  SHF.R.U32.HI R3, RZ, R18, R3 ;  /* 0x00000012ff037219 */ /* 0x000fe20000011603 */
[----:B------:R-:W3:Y:S01]  /*0e80*/  LDC R16, c[0x0][0x610] ;  /* 0x00018400ff107b82 */ /* 0x000ee20000000800 */
[----:B------:R-:W-:Y:S01]  /*0e90*/  IMAD.MOV.U32 R2, RZ, RZ, R12 ;  /* 0x000000ffff027224 */ /* 0x000fe200078e000c */
[----:B------:R-:W-:Y:S06]  /*0ea0*/  @!P0 BRA `(.L_x_11) ;  /* 0x0000000000288947 */ /* 0x000fec0003800000 */
[----:B------:R-:W4:Y:S02]  /*0eb0*/  LDC R7, c[0x0][0x64c] ;  /* 0x00019300ff077b82 */ /* 0x000f240000000800 */
[----:B----4-:R-:W-:-:S05]  /*0ec0*/  IADD3 R7, P0, R12, R7, RZ ;  /* 0x000000070c077210 */ /* 0x010fca0007f1e0ff */
        /* <DEDUP_REMOVED lines=8> */
.L_x_11:
[----:B0-----:R-:W-:Y:S01]  /*0f50*/  SHF.R.U64 R4, R2, R15, R3 ;  /* 0x0000000f02047219 */ /* 0x001fe20000001203 */
[----:B-1----:R-:W-:Y:S01]  /*0f60*/  VIADD R5, R13, 0xffffffff ;  /* 0xffffffff0d057836 */ /* 0x002fe20000000000 */
[----:B------:R-:W-:Y:S02]  /*0f70*/  SHF.L.U32 R2, R11, R18, RZ ;  /* 0x000000120b027219 */ /* 0x000fe400000006ff */
[----:B------:R-:W-:Y:S01]  /*0f80*/  LOP3.LUT R3, R19, R8, RZ, 0xc0, !PT ;  /* 0x0000000813037212 */ /* 0x000fe200078ec0ff */
[----:B------:R-:W-:Y:S01]  /*0f90*/  IMAD.MOV R6, RZ, RZ, -R4 ;  /* 0x000000ffff067224 */ /* 0x000fe200078e0a04 */
[----:B------:R-:W-:Y:S02]  /*0fa0*/  SEL R0, R0, R23, !P2 ;  /* 0x0000001700007207 */ /* 0x000fe40005000000 */
[----:B------:R-:W-:Y:S01]  /*0fb0*/  LOP3.LUT R5, R10, R5, RZ, 0xc0, !PT ;  /* 0x000000050a057212 */ /* 0x000fe200078ec0ff */
[----:B------:R-:W-:Y:S01]  /*0fc0*/  IMAD R3, R2, R4, R3 ;  /* 0x0000000402037224 */ /* 0x000fe200078e0203 */
[----:B------:R-:W-:Y:S01]  /*0fd0*/  R2UR UR6, R22 ;  /* 0x00000000160672ca */ /* 0x000fe200000e0000 */
[----:B--2---:R-:W-:-:S02]  /*0fe0*/  IMAD R2, R6, R17, R12 ;  /* 0x0000001106027224 */ /* 0x004fc400078e020c */
[----:B---3--:R-:W-:Y:S02]  /*0ff0*/  IMAD R0, R3, R16, R0 ;  /* 0x0000001003007224 */ /* 0x008fe400078e0200 */
[----:B------:R-:W-:Y:S02]  /*1000*/  IMAD R3, R2, R13, R5 ;  /* 0x0000000d02037224 */ /* 0x000fe400078e0205 */
[----:B------:R-:W-:-:S03]  /*1010*/  IMAD.MOV.U32 R6, RZ, RZ, 0x1 ;  /* 0x00000001ff067424 */ /* 0x000fc600078e00ff */
[----:B------:R-:W-:Y:S02]  /*1020*/  SEL R2, R3, R0, !P2 ;  /* 0x0000000003027207 */ /* 0x000fe40005000000 */
[----:B------:R-:W-:Y:S02]  /*1030*/  SEL R0, R0, R3, !P2 ;  /* 0x0000000300007207 */ /* 0x000fe40005000000 */
[----:B------:R-:W-:Y:S02]  /*1040*/  R2UR UR5, R2 ;  /* 0x00000000020572ca */ /* 0x000fe400000e0000 */
[----:B------:R-:W-:Y:S01]  /*1050*/  R2UR UR4, R0 ;  /* 0x00000000000472ca */ /* 0x000fe200000e0000 */
[----:B------:R-:W-:-:S05]  /*1060*/  IMAD.U32 R0, RZ, RZ, UR6 ;  /* 0x00000006ff007e24 */ /* 0x000fca000f8e00ff */
[----:B------:R2:W-:Y:S05]  /*1070*/  STL [R1+0x464], R0 ;  /* 0x0004640001007387 */ /* 0x0005ea0000100800 */
[----:B------:R-:W-:Y:S02]  /*1080*/  IMAD.U32 R18, RZ, RZ, UR5 ;  /* 0x00000005ff127e24 */ /* 0x000fe4000f8e00ff */
[----:B------:R-:W-:-:S07]  /*1090*/  IMAD.U32 R19, RZ, RZ, UR4 ;  /* 0x00000004ff137e24 */ /* 0x000fce000f8e00ff */
.L_x_9:
[----:B------:R-:W-:-:S08]  /*10a0*/  NOP ;  /* 0x0000000000007918 */ /* 0x000fd00000000000 */
[----:B------:R-:W3:Y:S02]  /*10b0*/  USETMAXREG.TRY_ALLOC.CTAPOOL UP0, 0xf0 ;  /* 0x000000f0000079c8 */ /* 0x000ee40008000600 */
[----:B---3--:R-:W-:-:S13]  /*10c0*/  PLOP3.LUT P0, PT, PT, PT, UP0, 0x80, 0x0 ;  /* 0x000000000000781c */ /* 0x008fda0003f0f008 */
[----:B------:R-:W-:Y:S05]  /*10d0*/  @!P0 BRA `(.L_x_9) ;  /* 0xfffffffc00f08947 */ /* 0x000fea000383ffff */
[----:B------:R-:W-:Y:S01]  /*10e0*/  ULDC.64 UR4, c[0x0][0x598] ;  /* 0x0001660000047ab9 */ /* 0x000fe20000000a00 */
[----:B------:R-:W-:Y:S01]  /*10f0*/  ULDC.64 UR60, c[0x0][0x208] ;  /* 0x00008200003c7ab9 */ /* 0x000fe20000000a00 */
[----:B------:R-:W-:-:S04]  /*1100*/  ISETP.NE.U32.AND P0, PT, RZ, UR4, PT ;  /* 0x00000004ff007c0c */ /* 0x000fc8000bf05070 */
[----:B------:R-:W-:-:S13]  /*1110*/  ISETP.NE.AND.EX P0, PT, RZ, UR5, PT, P0 ;  /* 0x00000005ff007c0c */ /* 0x000fda000bf05300 */
[----:B------:R-:W-:Y:S05]  /*1120*/  @!P0 BRA `(.L_x_12) ;  /* 0x00000000001c8947 */ /* 0x000fea0003800000 */
[----:B------:R-:W3:Y:S02]  /*1130*/  LDC.64 R2, c[0x0][0x598] ;  /* 0x00016600ff027b82 */ /* 0x000ee40000000a00 */
[----:B---3--:R-:W3:Y:S02]  /*1140*/  LDG.E.64 R2, desc[UR60][R2.64] ;  /* 0x0000003c02027981 */ /* 0x008ee4000c1e1b00 */
[----:B---3--:R-:W-:-:S04]  /*1150*/  ISETP.NE.U32.AND P0, PT, R2, RZ, PT ;  /* 0x000000ff0200720c */ /* 0x008fc80003f05070 */
[----:B------:R-:W-:-:S13]  /*1160*/  ISETP.NE.AND.EX P0, PT, R3, RZ, PT, P0 ;  /* 0x000000ff0300720c */ /* 0x000fda0003f05300 */
[----:B------:R-:W-:Y:S05]  /*1170*/  @!P0 BRA `(.L_x_12) ;  /* 0x0000000000088947 */ /* 0x000fea0003800000 */
[----:B------:R3:W5:Y:S01]  /*1180*/  LD.E R2, desc[UR60][R2.64] ;  /* 0x0000003c02027980 */ /* 0x000762000c101900 */
[----:B------:R-:W-:Y:S05]  /*1190*/  BRA `(.L_x_13) ;  /* 0x0000000000247947 */ /* 0x000fea0003800000 */
.L_x_12:
[----:B------:R-:W-:Y:S02]  /*11a0*/  ULDC.64 UR4, c[0x0][0x588] ;  /* 0x0001620000047ab9 */ /* 0x000fe40000000a00 */
[----:B------:R-:W-:-:S04]  /*11b0*/  ISETP.NE.U32.AND P0, PT, RZ, UR4, PT ;  /* 0x00000004ff007c0c */ /* 0x000fc8000bf05070 */
[----:B------:R-:W-:-:S13]  /*11c0*/  ISETP.NE.AND.EX P0, PT, RZ, UR5, PT, P0 ;  /* 0x00000005ff007c0c */ /* 0x000fda000bf05300 */
[----:B------:R-:W-:Y:S05]  /*11d0*/  @!P0 BRA `(.L_x_14) ;  /* 0x00000000000c8947 */ /* 0x000fea0003800000 */
[----:B------:R-:W3:Y:S02]  /*11e0*/  LDC.64 R2, c[0x0][0x588] ;  /* 0x00016200ff027b82 */ /* 0x000ee40000000a00 */
[----:B---3--:R4:W5:Y:S01]  /*11f0*/  LDG.E R2, desc[UR60][R2.64] ;  /* 0x0000003c02027981 */ /* 0x008962000c1e1900 */
[----:B------:R-:W-:Y:S05]  /*1200*/  BRA `(.L_x_13) ;  /* 0x0000000000087947 */ /* 0x000fea0003800000 */
.L_x_14:
[----:B------:R-:W-:Y:S02]  /*1210*/  ULDC UR4, c[0x0][0x580] ;  /* 0x0001600000047ab9 */ /* 0x000fe40000000800 */
[----:B------:R-:W-:-:S07]  /*1220*/  IMAD.U32 R2, RZ, RZ, UR4 ;  /* 0x00000004ff027e24 */ /* 0x000fce000f8e00ff */
.L_x_13:
[----:B------:R-:W-:Y:S02]  /*1230*/  ULDC.64 UR4, c[0x0][0x5a0] ;  /* 0x0001680000047ab9 */ /* 0x000fe40000000a00 */
[----:B------:R-:W-:-:S04]  /*1240*/  ISETP.NE.U32.AND P0, PT, RZ, UR4, PT ;  /* 0x00000004ff007c0c */ /* 0x000fc8000bf05070 */
[----:B------:R-:W-:-:S13]  /*1250*/  ISETP.NE.AND.EX P0, PT, RZ, UR5, PT, P0 ;  /* 0x00000005ff007c0c */ /* 0x000fda000bf05300 */
[----:B------:R-:W-:Y:S05]  /*1260*/  @!P0 BRA `(.L_x_15) ;  /* 0x00000000001c8947 */ /* 0x000fea0003800000 */
[----:B-1----:R-:W1:Y:S02]  /*1270*/  LDC.64 R4, c[0x0][0x5a0] ;  /* 0x00016800ff047b82 */ /* 0x002e640000000a00 */
[----:B-1----:R-:W2:Y:S02]  /*1280*/  LDG.E.64 R4, desc[UR60][R4.64] ;  /* 0x0000003c04047981 */ /* 0x002ea4000c1e1b00 */
[----:B--2---:R-:W-:-:S04]  /*1290*/  ISETP.NE.U32.AND P0, PT, R4, RZ, PT ;  /* 0x000000ff0400720c */ /* 0x004fc80003f05070 */
[----:B------:R-:W-:-:S13]  /*12a0*/  ISETP.NE.AND.EX P0, PT, R5, RZ, PT, P0 ;  /* 0x000000ff0500720c */ /* 0x000fda0003f05300 */
[----:B------:R-:W-:Y:S05]  /*12b0*/  @!P0 BRA `(.L_x_15) ;  /* 0x0000000000088947 */ /* 0x000fea0003800000 */
[----:B------:R1:W5:Y:S01]  /*12c0*/  LD.E R16, desc[UR60][R4.64] ;  /* 0x0000003c04107980 */ /* 0x000362000c101900 */
[----:B------:R-:W-:Y:S05]  /*12d0*/  BRA `(.L_x_16) ;  /* 0x0000000000247947 */ /* 0x000fea0003800000 */
.L_x_15:
[----:B------:R-:W-:Y:S02]  /*12e0*/  ULDC.64 UR4, c[0x0][0x590] ;  /* 0x0001640000047ab9 */ /* 0x000fe40000000a00 */
[----:B------:R-:W-:-:S04]  /*12f0*/  ISETP.NE.U32.AND P0, PT, RZ, UR4, PT ;  /* 0x00000004ff007c0c */ /* 0x000fc8000bf05070 */
[----:B------:R-:W-:-:S13]  /*1300*/  ISETP.NE.AND.EX P0, PT, RZ, UR5, PT, P0 ;  /* 0x00000005ff007c0c */ /* 0x000fda000bf05300 */
[----:B------:R-:W-:Y:S05]  /*1310*/  @!P0 BRA `(.L_x_17) ;  /* 0x00000000000c8947 */ /* 0x000fea0003800000 */
[----:B------:R-:W0:Y:S02]  /*1320*/  LDC.64 R16, c[0x0][0x590] ;  /* 0x00016400ff107b82 */ /* 0x000e240000000a00 */
[----:B0-----:R0:W5:Y:S01]  /*1330*/  LDG.E R16, desc[UR60][R16.64] ;  /* 0x0000003c10107981 */ /* 0x001162000c1e1900 */
[----:B------:R-:W-:Y:S05]  /*1340*/  BRA `(.L_x_16) ;  /* 0x0000000000087947 */ /* 0x000fea0003800000 */
.L_x_17:
[----:B------:R-:W-:Y:S02]  /*1350*/  ULDC UR4, c[0x0][0x584] ;  /* 0x0001610000047ab9 */ /* 0x000fe40000000800 */
[----:B------:R-:W-:-:S07]  /*1360*/  IMAD.U32 R16, RZ, RZ, UR4 ;  /* 0x00000004ff107e24 */ /* 0x000fce000f8e00ff */
.L_x_16:
[----:B------:R-:W-:-:S13]  /*1370*/  LOP3.LUT P0, RZ, R6, 0xff, RZ, 0xc0, !PT ;  /* 0x000000ff06ff7812 */ /* 0x000fda000780c0ff */
[----:B------:R-:W-:Y:S05]  /*1380*/  @!P0 EXIT ;  /* 0x000000000000894d */ /* 0x000fea0003800000 */
[----:B------:R-:W-:Y:S02]  /*1390*/  ULDC UR4, c[0x0][0x28c] ;  /* 0x0000a30000047ab9 */ /* 0x000fe40000000800 */
[----:B------:R-:W-:-:S04]  /*13a0*/  UIADD3 UR4, UR4, 0xf, URZ ;  /* 0x0000000f04047890 */ /* 0x000fc8000fffe03f */
[----:B------:R-:W-:-:S04]  /*13b0*/  USHF.R.S32.HI UR5, URZ, 0x1f, UR4 ;  /* 0x0000001f3f057899 */ /* 0x000fc80008011404 */
[----:B------:R-:W-:-:S03]  /*13c0*/  ULEA.HI UR5, UR5, UR4, URZ, 0x4 ;  /* 0x0000000405057291 */ /* 0x000fc6000f8f203f */
[----:B------:R-:W-:Y:S01]  /*13d0*/  UMOV UR4, URZ ;  /* 0x0000003f00047c82 */ /* 0x000fe20008000000 */
[----:B------:R-:W-:Y:S01]  /*13e0*/  USHF.R.S32.HI UR6, URZ, 0x4, UR5 ;  /* 0x000000043f067899 */ /* 0x000fe20008011405 */
[----:B---34-:R-:W-:Y:S02]  /*13f0*/  IMAD.U32 R3, RZ, RZ, UR4 ;  /* 0x00000004ff037e24 */ /* 0x018fe4000f8e00ff */
[----:B------:R-:W-:Y:S02]  /*1400*/  UMOV UR5, URZ ;  /* 0x0000003f00057c82 */ /* 0x000fe40008000000 */
[----:B--2---:R-:W-:Y:S02]  /*1410*/  IMAD.U32 R0, RZ, RZ, UR5 ;  /* 0x00000005ff007e24 */ /* 0x004fe4000f8e00ff */
[----:B-1----:R-:W-:-:S05]  /*1420*/  IMAD.U32 R4, RZ, RZ, UR6 ;  /* 0x00000006ff047e24 */ /* 0x002fca000f8e00ff */
[----:B------:R1:W-:Y:S04]  /*1430*/  STL [R1+0x498], R4 ;  /* 0x0004980401007387 */ /* 0x0003e80000100800 */
[----:B------:R1:W-:Y:S04]  /*1440*/  STL [R1+0x494], R0 ;  /* 0x0004940001007387 */ /* 0x0003e80000100800 */
[----:B------:R1:W-:Y:S02]  /*1450*/  STL [R1+0x490], R3 ;  /* 0x0004900301007387 */ /* 0x0003e40000100800 */
.L_x_983:
[----:B-1----:R-:W1:Y:S01]  /*1460*/  S2R R0, SR_TID.X ;  /* 0x0000000000007919 */ /* 0x002e620000002100 */
[----:B------:R-:W2:Y:S01]  /*1470*/  S2UR UR7, SR_CgaCtaId ;  /* 0x00000000000779c3 */ /* 0x000ea20000008800 */
[----:B------:R-:W-:Y:S02]  /*1480*/  UMOV UR6, 0x400 ;  /* 0x0000040000067882 */ /* 0x000fe40000000000 */
[----:B--2---:R-:W-:-:S06]  /*1490*/  ULEA UR8, UR7, UR6, 0x18 ;  /* 0x0000000607087291 */ /* 0x004fcc000f8ec03f */
[----:B0----5:R-:W-:Y:S01]  /*14a0*/  IMAD.U32 R17, RZ, RZ, UR8 ;  /* 0x00000008ff117e24 */ /* 0x021fe2000f8e00ff */
[----:B-1----:R-:W-:-:S04]  /*14b0*/  LOP3.LUT R0, R0, 0x80, RZ, 0xc0, !PT ;  /* 0x0000008000007812 */ /* 0x002fc800078ec0ff */
[----:B------:R-:W-:-:S06]  /*14c0*/  SHF.R.U32.HI R0, RZ, 0x7, R0 ;  /* 0x00000007ff007819 */ /* 0x000fcc0000011600 */
[----:B------:R-:W0:Y:S02]  /*14d0*/  SHFL.IDX PT, R0, R0, RZ, 0x1f ;  /* 0x00001fff00007589 */ /* 0x000e2400000e0000 */
[----:B0-----:R-:W-:-:S13]  /*14e0*/  R2UR UR4, R0 ;  /* 0x00000000000472ca */ /* 0x001fda00000e0000 */
[----:B------:R-:W-:-:S04]  /*14f0*/  ULEA.HI UR5, UR4, UR4, URZ, 0x1 ;  /* 0x0000000404057291 */ /* 0x000fc8000f8f083f */
[----:B------:R-:W-:-:S04]  /*1500*/  ULOP3.LUT UR5, UR5, 0x1ffffe, URZ, 0xc0, !UPT ;  /* 0x001ffffe05057892 */ /* 0x000fc8000f8ec03f */
[----:B------:R-:W-:-:S03]  /*1510*/  UIADD3 UR5, UR4, -UR5, URZ ;  /* 0x8000000504057290 */ /* 0x000fc6000fffe03f */
[----:B------:R-:W-:Y:S01]  /*1520*/  ULDC UR4, c[0x0][0x28c] ;  /* 0x0000a30000047ab9 */ /* 0x000fe20000000800 */
[----:B------:R-:W-:Y:S01]  /*1530*/  ULEA UR5, UR5, UR8, 0xb ;  /* 0x0000000805057291 */ /* 0x000fe2000f8e583f */
[----:B------:R-:W-:-:S03]  /*1540*/  ISETP.LT.AND P0, PT, RZ, UR4, PT ;  /* 0x00000004ff007c0c */ /* 0x000fc6000bf01270 */
[----:B------:R-:W-:-:S04]  /*1550*/  UIADD3 UR5, UR5, 0x180, URZ ;  /* 0x0000018005057890 */ /* 0x000fc8000fffe03f */
[----:B------:R-:W-:-:S04]  /*1560*/  USHF.R.U32.HI UR5, URZ, 0x4, UR5 ;  /* 0x000000043f057899 */ /* 0x000fc80008011605 */
[----:B------:R-:W-:Y:S02]  /*1570*/  ULOP3.LUT UR36, UR5, 0x3fff, URZ, 0xc0, !UPT ;  /* 0x00003fff05247892 */ /* 0x000fe4000f8ec03f */
[----:B---34-:R-:W-:Y:S10]  /*1580*/  @P0 BRA `(.L_x_18) ;  /* 0x0000000000400947 */ /* 0x018ff40003800000 */
[----:B------:R-:W-:Y:S01]  /*1590*/  MOV R0, 0x0 ;  /* 0x0000000000007802 */ /* 0x000fe20000000f00 */
[----:B------:R-:W-:Y:S01]  /*15a0*/  ULDC.64 UR4, c[0x4][0x68] ;  /* 0x01001a0000047ab9 */ /* 0x000fe20000000a00 */
[----:B------:R-:W-:Y:S01]  /*15b0*/  ULDC.64 UR6, c[0x4][0x8] ;  /* 0x0100020000067ab9 */ /* 0x000fe20000000a00 */
[----:B------:R-:W-:Y:S01]  /*15c0*/  IMAD.U32 R4, RZ, RZ, UR4 ;  /* 0x00000004ff047e24 */ /* 0x000fe2000f8e00ff */
[----:B------:R0:W1:Y:S01]  /*15d0*/  LDC.64 R14, c[0x4][R0] ;  /* 0x01000000000e7b82 */ /* 0x0000620000000a00 */
[----:B------:R-:W-:Y:S01]  /*15e0*/  IMAD.U32 R5, RZ, RZ, UR5 ;  /* 0x00000005ff057e24 */ /* 0x000fe2000f8e00ff */
[----:B------:R-:W-:Y:S01]  /*15f0*/  ULDC.64 UR4, c[0x4][0x70] ;  /* 0x01001c0000047ab9 */ /* 0x000fe20000000a00 */
[----:B------:R-:W-:Y:S02]  /*1600*/  IMAD.U32 R10, RZ, RZ, UR6 ;  /* 0x00000006ff0a7e24 */ /* 0x000fe4000f8e00ff */
[----:B------:R-:W-:Y:S02]  /*1610*/  IMAD.U32 R6, RZ, RZ, UR4 ;  /* 0x00000004ff067e24 */ /* 0x000fe4000f8e00ff */
[----:B------:R-:W-:-:S02]  /*1620*/  IMAD.U32 R7, RZ, RZ, UR5 ;  /* 0x00000005ff077e24 */ /* 0x000fc4000f8e00ff */
[----:B------:R-:W-:Y:S02]  /*1630*/  IMAD.U32 R11, RZ, RZ, UR7 ;  /* 0x00000007ff0b7e24 */ /* 0x000fe4000f8e00ff */
[----:B------:R-:W-:Y:S02]  /*1640*/  IMAD.MOV.U32 R8, RZ, RZ, 0x1e1 ;  /* 0x000001e1ff087424 */ /* 0x000fe400078e00ff */
[----:B------:R-:W-:Y:S02]  /*1650*/  IMAD.MOV.U32 R12, RZ, RZ, 0x1 ;  /* 0x00000001ff0c7424 */ /* 0x000fe400078e00ff */
[----:B0-----:R-:W-:-:S07]  /*1660*/  IMAD.MOV.U32 R13, RZ, RZ, RZ ;  /* 0x000000ffff0d7224 */ /* 0x001fce00078e00ff */
[----:B------:R-:W-:-:S07]  /*1670*/  LEPC R20, `(.L_x_18) ;  /* 0x000000001014794e */ /* 0x000fce0000000000 */
[----:B-1---5:R-:W-:Y:S05]  /*1680*/  CALL.ABS.NOINC R14 ;  /* 0x000000000e007343 */ /* 0x022fea0003c00000 */
.L_x_18:
[----:B------:R-:W2:Y:S02]  /*1690*/  LDL R20, [R1+0x460] ;  /* 0x0004600001147983 */ /* 0x000ea40000100800 */
[----:B--2---:R-:W-:-:S13]  /*16a0*/  R2UR UR4, R20 ;  /* 0x00000000140472ca */ /* 0x004fda00000e0000 */
[----:B------:R-:W-:-:S06]  /*16b0*/  ULOP3.LUT UR4, UR4, 0x1, URZ, 0xfc, !UPT ;  /* 0x0000000104047892 */ /* 0x000fcc000f8efc3f */
[----:B------:R-:W-:-:S05]  /*16c0*/  IMAD.U32 R0, RZ, RZ, UR4 ;  /* 0x00000004ff007e24 */ /* 0x000fca000f8e00ff */
[----:B------:R-:W-:-:S13]  /*16d0*/  ISETP.NE.AND P0, PT, R0, 0x3, PT ;  /* 0x000000030000780c */ /* 0x000fda0003f05270 */
[----:B------:R-:W-:Y:S05]  /*16e0*/  @!P0 BRA `(.L_x_19) ;  /* 0x0000000000048947 */ /* 0x000fea0003800000 */
[----:B------:R-:W-:Y:S01]  /*16f0*/  BPT.TRAP 0x1 ;  /* 0x000000040000795c */ /* 0x000fe20000300000 */
.L_x_19:
[----:B------:R-:W2:Y:S04]  /*1700*/  LDL R3, [R1+0x490] ;  /* 0x0004900001037983 */ /* 0x000ea80000100800 */
[----:B------:R-:W3:Y:S01]  /*1710*/  LDL R0, [R1+0x494] ;  /* 0x0004940001007983 */ /* 0x000ee20000100800 */
[----:B------:R-:W-:Y:S02]  /*1720*/  R2UR UR4, R17 ;  /* 0x00000000110472ca */ /* 0x000fe400000e0000 */
[----:B--2---:R-:W-:Y:S02]  /*1730*/  R2UR UR6, R3 ;  /* 0x00000000030672ca */ /* 0x004fe400000e0000 */
[----:B---3--:R-:W-:-:S11]  /*1740*/  R2UR UR5, R0 ;  /* 0x00000000000572ca */ /* 0x008fd600000e0000 */
[----:B------:R-:W-:Y:S02]  /*1750*/  IMAD.U32 R3, RZ, RZ, UR6 ;  /* 0x00000006ff037e24 */ /* 0x000fe4000f8e00ff */
[----:B------:R-:W-:-:S03]  /*1760*/  IMAD.U32 R0, RZ, RZ, UR5 ;  /* 0x00000005ff007e24 */ /* 0x000fc6000f8e00ff */
[----:B------:R-:W-:Y:S02]  /*1770*/  LEA R3, R3, UR4, 0x3 ;  /* 0x0000000403037c11 */ /* 0x000fe4000f8e18ff */
[----:B------:R-:W-:-:S04]  /*1780*/  SHF.L.U32 R0, R0, 0x1f, RZ ;  /* 0x0000001f00007819 */ /* 0x000fc800000006ff */
[----:B------:R0:W1:Y:S01]  /*1790*/  SYNCS.PHASECHK.TRANS64.TRYWAIT P1, [R3+URZ], R0 ;  /* 0x00000000030075a7 */ /* 0x000062000802017f */
[----:B------:R-:W-:Y:S05]  /*17a0*/  @!P0 BRA `(.L_x_20) ;  /* 0x0000000000048947 */ /* 0x000fea0003800000 */
[----:B------:R-:W-:Y:S01]  /*17b0*/  BPT.TRAP 0x1 ;  /* 0x000000040000795c */ /* 0x000fe20000300000 */
.L_x_20:
[----:B-1----:R-:W-:Y:S05]  /*17c0*/  @P1 BRA `(.L_x_21) ;  /* 0x0000000000081947 */ /* 0x002fea0003800000 */
[----:B------:R-:W1:Y:S02]  /*17d0*/  SYNCS.PHASECHK.TRANS64.TRYWAIT P1, [R3+URZ], R0 ;  /* 0x00000000030075a7 */ /* 0x000e64000802017f */
[----:B-1----:R-:W-:Y:S05]  /*17e0*/  @!P1 BRA `(.L_x_22) ;  /* 0x0000032400009947 */ /* 0x002fea0003800000 */
.L_x_21:
[----:B------:R-:W2:Y:S02]  /*17f0*/  LDL R4, [R1+0x498] ;  /* 0x0004980001047983 */ /* 0x000ea40000100800 */
[----:B--2---:R-:W-:-:S13]  /*1800*/  R2UR UR5, R4 ;  /* 0x00000000040572ca */ /* 0x004fda00000e0000 */
[----:B------:R-:W-:-:S04]  /*1810*/  UISETP.LT.AND UP0, UPT, UR5, 0x1, UPT ;  /* 0x000000010500788c */ /* 0x000fc8000bf01270 */
[----:B------:R-:W-:-:S06]  /*1820*/  USEL UR4, UR5, 0x1, UP0 ;  /* 0x0000000105047887 */ /* 0x000fcc0008000000 */
[----:B------:R-:W-:-:S05]  /*1830*/  IMAD.U32 R10, RZ, RZ, UR4 ;  /* 0x00000004ff0a7e24 */ /* 0x000fca000f8e00ff */
[----:B------:R-:W-:Y:S01]  /*1840*/  IADD3 R10, -R10, UR5, RZ ;  /* 0x000000050a0a7c10 */ /* 0x000fe2000fffe1ff */
[----:B------:R-:W-:Y:S05]  /*1850*/  WARPSYNC.ALL ;  /* 0x0000000000007948 */ /* 0x000fea0003800000 */
[----:B------:R-:W-:Y:S01]  /*1860*/  ISETP.GE.AND P1, PT, R10, 0x1, PT ;  /* 0x000000010a00780c */ /* 0x000fe20003f26270 */
[----:B------:R-:W2:Y:S01]  /*1870*/  LDL R4, [R1+0x490] ;  /* 0x0004900001047983 */ /* 0x000ea20000100800 */
[----:B------:R-:W-:Y:S01]  /*1880*/  R2UR UR4, R17 ;  /* 0x00000000110472ca */ /* 0x000fe200000e0000 */
[----:B------:R-:W-:Y:S01]  /*1890*/  ULOP3.LUT UR5, UR36, 0x10000, URZ, 0xfc, !UPT ;  /* 0x0001000024057892 */ /* 0x000fe2000f8efc3f */
[----:B------:R-:W-:Y:S01]  /*18a0*/  WARPGROUP.ARRIVE ;  /* 0x00000000000079c5 */ /* 0x000fe20000000000 */
[----:B------:R-:W-:Y:S01]  /*18b0*/  UMOV UR9, 0xc0000010 ;  /* 0xc000001000097882 */ /* 0x000fe20000000000 */
[----:B------:R-:W-:Y:S01]  /*18c0*/  UMOV UR11, 0xc0000010 ;  /* 0xc0000010000b7882 */ /* 0x000fe20000000000 */
[----:B------:R-:W-:Y:S01]  /*18d0*/  UMOV UR53, UR9 ;  /* 0x0000000900357c82 */ /* 0x000fe20008000000 */
[----:B------:R-:W-:Y:S01]  /*18e0*/  UMOV UR55, 0xc0000010 ;  /* 0xc000001000377882 */ /* 0x000fe20000000000 */
[----:B------:R-:W-:Y:S01]  /*18f0*/  UMOV UR49, UR9 ;  /* 0x0000000900317c82 */ /* 0x000fe20008000000 */
[----:B------:R-:W-:Y:S01]  /*1900*/  UMOV UR51, 0xc0000010 ;  /* 0xc000001000337882 */ /* 0x000fe20000000000 */
[----:B------:R-:W-:Y:S01]  /*1910*/  UMOV UR17, UR9 ;  /* 0x0000000900117c82 */ /* 0x000fe20008000000 */
[----:B------:R-:W-:Y:S01]  /*1920*/  UMOV UR19, 0xc0000010 ;  /* 0xc000001000137882 */ /* 0x000fe20000000000 */
[----:B------:R-:W-:Y:S01]  /*1930*/  IMAD.U32 R8, RZ, RZ, UR5 ;  /* 0x00000005ff087e24 */ /* 0x000fe2000f8e00ff */
[----:B------:R-:W-:Y:S01]  /*1940*/  UMOV UR21, UR9 ;  /* 0x0000000900157c82 */ /* 0x000fe20008000000 */
[----:B------:R-:W-:Y:S01]  /*1950*/  UIADD3 UR4, UR4, 0x24180, URZ ;  /* 0x0002418004047890 */ /* 0x000fe2000fffe03f */
[----:B------:R-:W-:Y:S01]  /*1960*/  UMOV UR23, 0xc0000010 ;  /* 0xc000001000177882 */ /* 0x000fe20000000000 */
[----:B------:R-:W-:-:S02]  /*1970*/  UMOV UR29, UR9 ;  /* 0x00000009001d7c82 */ /* 0x000fc40008000000 */
[----:B------:R-:W-:Y:S01]  /*1980*/  USHF.R.U32.HI UR4, URZ, 0x4, UR4 ;  /* 0x000000043f047899 */ /* 0x000fe20008011604 */
[----:B------:R-:W-:Y:S01]  /*1990*/  UMOV UR31, 0xc0000010 ;  /* 0xc0000010001f7882 */ /* 0x000fe20000000000 */
[----:B------:R-:W-:Y:S02]  /*19a0*/  UMOV UR25, UR9 ;  /* 0x0000000900197c82 */ /* 0x000fe40008000000 */
[----:B------:R-:W-:Y:S01]  /*19b0*/  ULOP3.LUT UR4, UR4, 0x3fff, URZ, 0xc0, !UPT ;  /* 0x00003fff04047892 */ /* 0x000fe2000f8ec03f */
[----:B------:R-:W-:Y:S01]  /*19c0*/  UMOV UR27, 0xc0000010 ;  /* 0xc0000010001b7882 */ /* 0x000fe20000000000 */
[----:B------:R-:W-:Y:S02]  /*19d0*/  UMOV UR13, UR9 ;  /* 0x00000009000d7c82 */ /* 0x000fe40008000000 */
[----:B------:R-:W-:Y:S01]  /*19e0*/  ULOP3.LUT UR7, UR4, 0x10000, URZ, 0xfc, !UPT ;  /* 0x0001000004077892 */ /* 0x000fe2000f8efc3f */
[----:B------:R-:W-:Y:S01]  /*19f0*/  UMOV UR15, 0xc0000010 ;  /* 0xc0000010000f7882 */ /* 0x000fe20000000000 */
[----:B------:R-:W-:Y:S01]  /*1a00*/  UMOV UR33, UR9 ;  /* 0x0000000900217c82 */ /* 0x000fe20008000000 */
[----:B------:R-:W-:Y:S01]  /*1a10*/  UMOV UR35, 0xc0000010 ;  /* 0xc000001000237882 */ /* 0x000fe20000000000 */
[----:B------:R-:W-:-:S02]  /*1a20*/  UMOV UR37, UR9 ;  /* 0x0000000900257c82 */ /* 0x000fc40008000000 */
[----:B------:R-:W-:Y:S01]  /*1a30*/  IMAD.U32 R9, RZ, RZ, UR7 ;  /* 0x00000007ff097e24 */ /* 0x000fe2000f8e00ff */
[----:B------:R-:W-:Y:S01]  /*1a40*/  UMOV UR39, 0xc0000010 ;  /* 0xc000001000277882 */ /* 0x000fe20000000000 */
[----:B------:R-:W-:Y:S01]  /*1a50*/  UMOV UR41, UR9 ;  /* 0x0000000900297c82 */ /* 0x000fe20008000000 */
[----:B------:R-:W-:Y:S01]  /*1a60*/  UMOV UR43, 0xc0000010 ;  /* 0xc0000010002b7882 */ /* 0x000fe20000000000 */
[----:B------:R-:W-:Y:S01]  /*1a70*/  UMOV UR45, UR9 ;  /* 0x00000009002d7c82 */ /* 0x000fe20008000000 */
[----:B------:R-:W-:Y:S01]  /*1a80*/  UMOV UR47, 0xc0000010 ;  /* 0xc0000010002f7882 */ /* 0x000fe20000000000 */
[----:B------:R-:W-:Y:S01]  /*1a90*/  UMOV UR59, UR51 ;  /* 0x00000033003b7c82 */ /* 0x000fe20008000000 */
[----:B------:R-:W-:Y:S01]  /*1aa0*/  UMOV UR57, UR55 ;  /* 0x0000003700397c82 */ /* 0x000fe20008000000 */
[----:B--2---:R-:W-:-:S13]  /*1ab0*/  R2UR UR6, R4 ;  /* 0x00000000040672ca */ /* 0x004fda00000e0000 */
[----:B------:R-:W-:Y:S02]  /*1ac0*/  ULEA UR14, UR6, UR5, 0xa ;  /* 0x00000005060e7291 */ /* 0x000fe4000f8e503f */
[----:B------:R-:W-:Y:S01]  /*1ad0*/  UIMAD UR10, UR6, 0x1e0, UR7 ;  /* 0x000001e0060a78a4 */ /* 0x000fe2000f8e0207 */
[----:B------:R-:W-:-:S03]  /*1ae0*/  UMOV UR5, UR9 ;  /* 0x0000000900057c82 */ /* 0x000fc60008000000 */
[----:B------:R-:W-:Y:S01]  /*1af0*/  UIADD3 UR6, UR10, 0x20, URZ ;  /* 0x000000200a067890 */ /* 0x000fe2000fffe03f */
[----:B------:R-:W-:Y:S01]  /*1b00*/  UMOV UR8, UR14 ;  /* 0x0000000e00087c82 */ /* 0x000fe20008000000 */
[----:B------:R-:W-:-:S03]  /*1b10*/  UIADD3 UR7, UR10, 0x40, URZ ;  /* 0x000000400a077890 */ /* 0x000fc6000fffe03f */
[----:B------:R-:W-:Y:S01]  /*1b20*/  HGMMA.64x16x16.F32.BF16 R24, gdesc[UR8], RZ, !UPT, gsb0 ;  /* 0x00200000081879f0 */ /* 0x000fe2000c0018ff */
[----:B------:R-:W-:Y:S01]  /*1b30*/  UMOV UR52, UR8 ;  /* 0x0000000800347c82 */ /* 0x000fe20008000000 */
[----:B------:R-:W-:Y:S01]  /*1b40*/  UMOV UR54, UR6 ;  /* 0x0000000600367c82 */ /* 0x000fe20008000000 */
[----:B------:R-:W-:Y:S01]  /*1b50*/  UMOV UR48, UR8 ;  /* 0x0000000800307c82 */ /* 0x000fe20008000000 */
[----:B------:R-:W-:Y:S01]  /*1b60*/  UIADD3 UR18, UR10, 0x60, URZ ;  /* 0x000000600a127890 */ /* 0x000fe2000fffe03f */
[----:B------:R-:W-:Y:S01]  /*1b70*/  UMOV UR50, UR7 ;  /* 0x0000000700327c82 */ /* 0x000fe20008000000 */
[----:B------:R-:W-:Y:S01]  /*1b80*/  UMOV UR16, UR8 ;  /* 0x0000000800107c82 */ /* 0x000fe20008000000 */
[----:B------:R-:W-:Y:S01]  /*1b90*/  UIADD3 UR6, UR10, 0x80, URZ ;  /* 0x000000800a067890 */ /* 0x000fe2000fffe03f */
[----:B------:R-:W-:Y:S01]  /*1ba0*/  UMOV UR4, UR8 ;  /* 0x0000000800047c82 */ /* 0x000fe20008000000 */
[----:B------:R-:W-:Y:S01]  /*1bb0*/  UMOV UR7, 0xc0000010 ;  /* 0xc000001000077882 */ /* 0x000fe20000000000 */
[----:B------:R-:W-:Y:S01]  /*1bc0*/  UIADD3 UR22, UR10, 0xa0, URZ ;  /* 0x000000a00a167890 */ /* 0x000fe2000fffe03f */
[----:B------:R-:W-:Y:S01]  /*1bd0*/  UMOV UR20, UR8 ;  /* 0x0000000800147c82 */ /* 0x000fe20008000000 */
[----:B------:R-:W-:Y:S01]  /*1be0*/  UIADD3 UR30, UR10, 0xc0, URZ ;  /* 0x000000c00a1e7890 */ /* 0x000fe2000fffe03f */
[----:B------:R-:W-:Y:S01]  /*1bf0*/  UMOV UR28, UR8 ;  /* 0x00000008001c7c82 */ /* 0x000fe20008000000 */
[----:B------:R-:W-:Y:S01]  /*1c00*/  UIADD3 UR26, UR10, 0xe0, URZ ;  /* 0x000000e00a1a7890 */ /* 0x000fe2000fffe03f */
[----:B------:R-:W-:Y:S01]  /*1c10*/  UMOV UR24, UR8 ;  /* 0x0000000800187c82 */ /* 0x000fe20008000000 */
[----:B------:R-:W-:Y:S01]  /*1c20*/  UMOV UR12, UR8 ;  /* 0x00000008000c7c82 */ /* 0x000fe20008000000 */
[----:B------:R-:W-:Y:S01]  /*1c30*/  UIADD3 UR34, UR10, 0x120, URZ ;  /* 0x000001200a227890 */ /* 0x000fe2000fffe03f */
[----:B------:R-:W-:Y:S01]  /*1c40*/  UMOV UR32, UR8 ;  /* 0x0000000800207c82 */ /* 0x000fe20008000000 */
[----:B------:R-:W-:Y:S01]  /*1c50*/  UIADD3 UR38, UR10, 0x140, URZ ;  /* 0x000001400a267890 */ /* 0x000fe2000fffe03f */
[----:B------:R-:W-:Y:S01]  /*1c60*/  UMOV UR36, UR8 ;  /* 0x0000000800247c82 */ /* 0x000fe20008000000 */
[----:B------:R-:W-:Y:S01]  /*1c70*/  UIADD3 UR42, UR10, 0x160, URZ ;  /* 0x000001600a2a7890 */ /* 0x000fe2000fffe03f */
[----:B------:R-:W-:Y:S01]  /*1c80*/  UMOV UR40, UR8 ;  /* 0x0000000800287c82 */ /* 0x000fe20008000000 */
[----:B------:R-:W-:Y:S01]  /*1c90*/  UIADD3 UR46, UR10, 0x180, URZ ;  /* 0x000001800a2e7890 */ /* 0x000fe2000fffe03f */
[----:B------:R-:W-:Y:S01]  /*1ca0*/  UMOV UR44, UR8 ;  /* 0x00000008002c7c82 */ /* 0x000fe20008000000 */
[----:B------:R-:W-:Y:S01]  /*1cb0*/  UMOV UR58, UR50 ;  /* 0x00000032003a7c82 */ /* 0x000fe20008000000 */
[----:B------:R-:W-:Y:S01]  /*1cc0*/  UMOV UR56, UR54 ;  /* 0x0000003600387c82 */ /* 0x000fe20008000000 */
[----:B------:R-:W-:-:S02]  /*1cd0*/  WARPGROUP.DEPBAR.LE gsb0, 0x0 ;  /* 0x00008000000079c5 */ /* 0x000fc40000010000 */
[----:B------:R-:W-:Y:S04]  /*1ce0*/  STL.64 [R1+0x420], R24 ;  /* 0x0004201801007387 */ /* 0x000fe80000100a00 */
[----:B------:R-:W-:Y:S04]  /*1cf0*/  STL.64 [R1+0x428], R26 ;  /* 0x0004281a01007387 */ /* 0x000fe80000100a00 */
[----:B------:R-:W-:Y:S04]  /*1d00*/  STL.64 [R1+0x430], R28 ;  /* 0x0004301c01007387 */ /* 0x000fe80000100a00 */
[----:B------:R2:W-:Y:S02]  /*1d10*/  STL.64 [R1+0x438], R30 ;  /* 0x0004381e01007387 */ /* 0x0005e40000100a00 */
[----:B--2---:R-:W-:-:S06]  /*1d20*/  WARPGROUP.ARRIVE ;  /* 0x00000000000079c5 */ /* 0x004fcc0000000000 */
[----:B------:R-:W-:Y:S01]  /*1d30*/  HGMMA.64x16x16.F32.BF16 R24, gdesc[UR52], RZ, !UPT, gsb0 ;  /* 0x00200000341879f0 */ /* 0x000fe2000c0018ff */
[----:B------:R-:W-:Y:S01]  /*1d40*/  UIADD3 UR54, UR10, 0x1c0, URZ ;  /* 0x000001c00a367890 */ /* 0x000fe2000fffe03f */
[----:B------:R-:W-:Y:S01]  /*1d50*/  UMOV UR52, UR8 ;  /* 0x0000000800347c82 */ /* 0x000fe20008000000 */
[----:B------:R-:W-:Y:S01]  /*1d60*/  UMOV UR53, UR9 ;  /* 0x0000000900357c82 */ /* 0x000fe20008000000 */
[----:B------:R-:W-:Y:S01]  /*1d70*/  UMOV UR55, 0xc0000010 ;  /* 0xc000001000377882 */ /* 0x000fe20000000000 */
[----:B------:R-:W-:Y:S02]  /*1d80*/  WARPGROUP.DEPBAR.LE gsb0, 0x0 ;  /* 0x00008000000079c5 */ /* 0x000fe40000010000 */
        /* <DEDUP_REMOVED lines=17> */
[----:B------:R-:W-:Y:S01]  /*1ea0*/  UMOV UR17, UR14 ;  /* 0x0000000e00117c82 */ /* 0x000fe20008000000 */
[----:B------:R-:W-:Y:S01]  /*1eb0*/  UIADD3 UR14, UR10, 0x100, URZ ;  /* 0x000001000a0e7890 */ /* 0x000fe2000fffe03f */
[----:B------:R-:W-:Y:S02]  /*1ec0*/  WARPGROUP.DEPBAR.LE gsb0, 0x0 ;  /* 0x00008000000079c5 */ /* 0x000fe40000010000 */
[----:B------:R-:W-:Y:S04]  /*1ed0*/  STL.64 [R1+0x2a0], R24 ;  /* 0x0002a01801007387 */ /* 0x000fe80000100a00 */
[----:B------:R-:W-:Y:S04]  /*1ee0*/  STL.64 [R1+0x2a8], R26 ;  /* 0x0002a81a01007387 */ /* 0x000fe80000100a00 */
[----:B------:R-:W-:Y:S04]  /*1ef0*/  STL.64 [R1+0x2b0], R28 ;  /* 0x0002b01c01007387 */ /* 0x000fe80000100a00 */
[----:B------:R2:W-:Y:S02]  /*1f00*/  STL.64 [R1+0x2b8], R30 ;  /* 0x0002b81e01007387 */ /* 0x0005e40000100a00 */
[----:B--2---:R-:W-:-:S06]  /*1f10*/  WARPGROUP.ARRIVE ;  /* 0x00000000000079c5 */ /* 0x004fcc0000000000 */
[----:B------:R-:W-:Y:S01]  /*1f20*/  HGMMA.64x16x16.F32.BF16 R24, gdesc[UR4], RZ, !UPT, gsb0 ;  /* 0x00200000041879f0 */ /* 0x000fe2000c0018ff */
[----:B------:R-:W-:Y:S02]  /*1f30*/  UIADD3 UR4, UR17, 0x100, URZ ;  /* 0x0000010011047890 */ /* 0x000fe4000fffe03f */
[----:B------:R-:W-:Y:S02]  /*1f40*/  WARPGROUP.DEPBAR.LE gsb0, 0x0 ;  /* 0x00008000000079c5 */ /* 0x000fe40000010000 */
[----:B------:R-:W-:Y:S04]  /*1f50*/  STL.64 [R1+0x220], R24 ;  /* 0x0002201801007387 */ /* 0x000fe80000100a00 */
[----:B------:R-:W-:Y:S04]  /*1f60*/  STL.64 [R1+0x228], R26 ;  /* 0x0002281a01007387 */ /* 0x000fe80000100a00 */
[----:B------:R-:W-:Y:S04]  /*1f70*/  STL.64 [R1+0x230], R28 ;  /* 0x0002301c01007387 */ /* 0x000fe80000100a00 */
[----:B------:R2:W-:Y:S02]  /*1f80*/  STL.64 [R1+0x238], R30 ;  /* 0x0002381e01007387 */ /* 0x0005e40000100a00 */
[----:B--2---:R-:W-:-:S06]  /*1f90*/  WARPGROUP.ARRIVE ;  /* 0x00000000000079c5 */ /* 0x004fcc0000000000 */
[----:B------:R-:W-:Y:S03]  /*1fa0*/  HGMMA.64x16x16.F32.BF16 R24, gdesc[UR20], RZ, !UPT, gsb0 ;  /* 0x00200000141879f0 */ /* 0x000fe6000c0018ff */
        /* <DEDUP_REMOVED lines=22> */
[----:B------:R-:W-:Y:S01]  /*2110*/  WARPGROUP.ARRIVE ;  /* 0x00000000000079c5 */ /* 0x000fe20000000000 */
[----:B------:R-:W-:Y:S04]  /*2120*/  STL.64 [R1+0x20], R24 ;  /* 0x0000201801007387 */ /* 0x000fe80000100a00 */
[----:B------:R-:W-:Y:S01]  /*2130*/  STL.64 [R1+0x28], R26 ;  /* 0x0000281a01007387 */ /* 0x000fe20000100a00 */
[----:B------:R-:W-:Y:S03]  /*2140*/  HGMMA.64x16x16.F32.BF16 R208, gdesc[UR32], RZ, !UPT, gsb0 ;  /* 0x0020000020d079f0 */ /* 0x000fe6000c0018ff */
[----:B------:R-:W-:Y:S04]  /*2150*/  STL.64 [R1+0x30], R28 ;  /* 0x0000301c01007387 */ /* 0x000fe80000100a00 */
[----:B------:R2:W-:Y:S01]  /*2160*/  STL.64 [R1+0x38], R30 ;  /* 0x0000381e01007387 */ /* 0x0005e20000100a00 */
[----:B------:R-:W-:-:S02]  /*2170*/  WARPGROUP.DEPBAR.LE gsb0, 0x0 ;  /* 0x00008000000079c5 */ /* 0x000fc40000010000 */
[----:B------:R-:W-:Y:S01]  /*2180*/  WARPGROUP.ARRIVE ;  /* 0x00000000000079c5 */ /* 0x000fe20000000000 */
[----:B------:R-:W-:Y:S04]  /*2190*/  STL.64 [R1+0x4b8], R214 ;  /* 0x0004b8d601007387 */ /* 0x000fe80000100a00 */
[----:B------:R-:W-:Y:S01]  /*21a0*/  STL.64 [R1+0x4b0], R212 ;  /* 0x0004b0d401007387 */ /* 0x000fe20000100a00 */
[----:B------:R-:W-:Y:S03]  /*21b0*/  HGMMA.64x16x16.F32.BF16 R176, gdesc[UR36], RZ, !UPT, gsb0 ;  /* 0x0020000024b079f0 */ /* 0x000fe6000c0018ff */
[----:B------:R-:W-:Y:S04]  /*21c0*/  STL.64 [R1+0x4a8], R210 ;  /* 0x0004a8d201007387 */ /* 0x000fe80000100a00 */
[----:B------:R-:W-:Y:S01]  /*21d0*/  STL.64 [R1+0x4a0], R208 ;  /* 0x0004a0d001007387 */ /* 0x000fe20000100a00 */
[----:B------:R-:W-:-:S02]  /*21e0*/  WARPGROUP.DEPBAR.LE gsb0, 0x0 ;  /* 0x00008000000079c5 */ /* 0x000fc40000010000 */
[----:B------:R-:W-:-:S06]  /*21f0*/  WARPGROUP.ARRIVE ;  /* 0x00000000000079c5 */ /* 0x000fcc0000000000 */
[----:B------:R-:W-:Y:S03]  /*2200*/  HGMMA.64x16x16.F32.BF16 R144, gdesc[UR40], RZ, !UPT, gsb0 ;  /* 0x00200000289079f0 */ /* 0x000fe6000c0018ff */
[----:B------:R-:W-:Y:S02]  /*2210*/  WARPGROUP.DEPBAR.LE gsb0, 0x0 ;  /* 0x00008000000079c5 */ /* 0x000fe40000010000 */
[----:B------:R-:W-:-:S06]  /*2220*/  WARPGROUP.ARRIVE ;  /* 0x00000000000079c5 */ /* 0x000fcc0000000000 */
[----:B------:R-:W-:Y:S03]  /*2230*/  HGMMA.64x16x16.F32.BF16 R112, gdesc[UR44], RZ, !UPT, gsb0 ;  /* 0x002000002c7079f0 */ /* 0x000fe6000c0018ff */
[----:B------:R-:W-:Y:S02]  /*2240*/  WARPGROUP.DEPBAR.LE gsb0, 0x0 ;  /* 0x00008000000079c5 */ /* 0x000fe40000010000 */
[----:B------:R-:W-:-:S06]  /*2250*/  WARPGROUP.ARRIVE ;  /* 0x00000000000079c5 */ /* 0x000fcc0000000000 */
[----:B------:R-:W-:Y:S03]  /*2260*/  HGMMA.64x16x16.F32.BF16 R80, gdesc[UR48], RZ, !UPT, gsb0 ;  /* 0x00200000305079f0 */ /* 0x000fe6000c0018ff */
[----:B------:R-:W-:Y:S02]  /*2270*/  WARPGROUP.DEPBAR.LE gsb0, 0x0 ;  /* 0x00008000000079c5 */ /* 0x000fe40000010000 */
[----:B------:R-:W-:-:S06]  /*2280*/  WARPGROUP.ARRIVE ;  /* 0x00000000000079c5 */ /* 0x000fcc0000000000 */
[----:B------:R-:W-:Y:S01]  /*2290*/  HGMMA.64x16x16.F32.BF16 R48, gdesc[UR52], RZ, !UPT, gsb0 ;  /* 0x00200000343079f0 */ /* 0x000fe2000c0018ff */
[----:B------:R-:W-:Y:S01]  /*22a0*/  UMOV UR52, UR4 ;  /* 0x0000000400347c82 */ /* 0x000fe20008000000 */
[----:B------:R-:W-:Y:S01]  /*22b0*/  UMOV UR53, 0xc0000010 ;  /* 0xc000001000357882 */ /* 0x000fe20000000000 */
[----:B------:R-:W-:Y:S01]  /*22c0*/  UMOV UR48, UR52 ;  /* 0x0000003400307c82 */ /* 0x000fe20008000000 */
        /* <DEDUP_REMOVED lines=22> */
[----:B------:R-:W-:-:S02]  /*2430*/  WARPGROUP.DEPBAR.LE gsb0, 0x0 ;  /* 0x00008000000079c5 */ /* 0x000fc40000010000 */
[----:B------:R-:W-:-:S06]  /*2440*/  WARPGROUP.ARRIVE ;  /* 0x00000000000079c5 */ /* 0x000fcc0000000000 */
[----:B------:R-:W-:Y:S03]  /*2450*/  HGMMA.64x16x16.F32.BF16 R40, gdesc[UR52], RZ, !UPT, gsb0 ;  /* 0x00200000342879f0 */ /* 0x000fe6000c0018ff */
[----:B------:R-:W-:Y:S02]  /*2460*/  WARPGROUP.DEPBAR.LE gsb0, 0x0 ;  /* 0x00008000000079c5 */ /* 0x000fe40000010000 */
[----:B------:R-:W-:-:S06]  /*2470*/  WARPGROUP.ARRIVE ;  /* 0x00000000000079c5 */ /* 0x000fcc0000000000 */
[----:B------:R-:W-:Y:S01]  /*2480*/  HGMMA.64x16x16.F32.BF16 R72, gdesc[UR48], RZ, !UPT, gsb0 ;  /* 0x00200000304879f0 */ /* 0x000fe2000c0018ff */
[----:B------:R-:W-:Y:S01]  /*2490*/  UMOV UR49, UR17 ;  /* 0x0000001100317c82 */ /* 0x000fe20008000000 */
[----:B------:R-:W-:Y:S01]  /*24a0*/  UMOV UR17, UR53 ;  /* 0x0000003500117c82 */ /* 0x000fe20008000000 */
[----:B------:R-:W-:Y:S02]  /*24b0*/  WARPGROUP.DEPBAR.LE gsb0, 0x0 ;  /* 0x00008000000079c5 */ /* 0x000fe40000010000 */
[----:B------:R-:W-:-:S06]  /*24c0*/  WARPGROUP.ARRIVE ;  /* 0x00000000000079c5 */ /* 0x000fcc0000000000 */
[----:B------:R-:W-:Y:S01]  /*24d0*/  HGMMA.64x16x16.F32.BF16 R104, gdesc[UR44], RZ, !UPT, gsb0 ;  /* 0x002000002c6879f0 */ /* 0x000fe2000c0018ff */
[----:B------:R-:W-:Y:S01]  /*24e0*/  UMOV UR44, UR58 ;  /* 0x0000003a002c7c82 */ /* 0x000fe20008000000 */
[----:B------:R-:W-:Y:S01]  /*24f0*/  UMOV UR45, UR59 ;  /* 0x0000003b002d7c82 */ /* 0x000fe20008000000 */
        /* <DEDUP_REMOVED lines=11> */
[----:B------:R-:W-:Y:S03]  /*25b0*/  HGMMA.64x16x16.F32.BF16 R168, gdesc[UR36], RZ, !UPT, gsb0 ;  /* 0x0020000024a879f0 */ /* 0x000fe6000c0018ff */
[----:B------:R-:W-:Y:S02]  /*25c0*/  WARPGROUP.DEPBAR.LE gsb0, 0x0 ;  /* 0x00008000000079c5 */ /* 0x000fe40000010000 */
[----:B------:R-:W-:-:S06]  /*25d0*/  WARPGROUP.ARRIVE ;  /* 0x00000000000079c5 */ /* 0x000fcc0000000000 */
[----:B------:R-:W-:Y:S03]  /*25e0*/  HGMMA.64x16x16.F32.BF16 R200, gdesc[UR32], RZ, !UPT, gsb0 ;  /* 0x0020000020c879f0 */ /* 0x000fe6000c0018ff */
[----:B------:R-:W-:Y:S02]  /*25f0*/  WARPGROUP.DEPBAR.LE gsb0, 0x0 ;  /* 0x00008000000079c5 */ /* 0x000fe40000010000 */
[----:B--2---:R-:W-:-:S06]  /*2600*/  WARPGROUP.ARRIVE ;  /* 0x00000000000079c5 */ /* 0x004fcc0000000000 */
[----:B------:R-:W-:Y:S03]  /*2610*/  HGMMA.64x16x16.F32.BF16 R24, gdesc[UR12], RZ, !UPT, gsb0 ;  /* 0x002000000c1879f0 */ /* 0x000fe6000c0018ff */
[----:B------:R-:W-:Y:S02]  /*2620*/  WARPGROUP.DEPBAR.LE gsb0, 0x0 ;  /* 0x00008000000079c5 */ /* 0x000fe40000010000 */
[----:B------:R-:W-:Y:S04]  /*2630*/  STL.64 [R1], R24 ;  /* 0x0000001801007387 */ /* 0x000fe80000100a00 */
        /* <DEDUP_REMOVED lines=42> */
[----:B------:R-:W-:Y:S01]  /*28e0*/  UMOV UR57, UR53 ;  /* 0x0000003500397c82 */ /* 0x000fe20008000000 */
[----:B------:R-:W-:Y:S01]  /*28f0*/  UMOV UR58, UR40 ;  /* 0x00000028003a7c82 */ /* 0x000fe20008000000 */
[----:B------:R-:W-:Y:S01]  /*2900*/  UMOV UR59, UR41 ;  /* 0x00000029003b7c82 */ /* 0x000fe20008000000 */
[----:B------:R-:W-:Y:S01]  /*2910*/  UMOV UR52, UR40 ;  /* 0x0000002800347c82 */ /* 0x000fe20008000000 */
[----:B------:R-:W-:Y:S01]  /*2920*/  UMOV UR53, UR41 ;  /* 0x0000002900357c82 */ /* 0x000fe20008000000 */
        /* <DEDUP_REMOVED lines=86> */
[----:B------:R-:W-:-:S03]  /*2e90*/  UIADD3 UR4, UR57, 0x300, URZ ;  /* 0x0000030039047890 */ /* 0x000fc6000fffe03f */
        /* <DEDUP_REMOVED lines=75> */
[----:B--2---:R-:W-:-:S06]  /*3350*/  WARPGROUP.ARRIVE ;  /* 0x00000000000079c5 */ /* 0x004fcc0000000000 */
        /* <DEDUP_REMOVED lines=83> */
[----:B------:R2:W-:Y:S04]  /*3890*/  STL.64 [R1+0x3d8], R214 ;  /* 0x0003d8d601007387 */ /* 0x0005e80000100a00 */
[----:B--2---:R2:W5:Y:S04]  /*38a0*/  LDL.LU.64 R214, [R1+0x4b8] ;  /* 0x0004b80001d67983 */ /* 0x0045680000300a00 */
[----:B------:R2:W5:Y:S04]  /*38b0*/  LDL.LU.64 R212, [R1+0x4b0] ;  /* 0x0004b00001d47983 */ /* 0x0005680000300a00 */
[----:B------:R2:W5:Y:S04]  /*38c0*/  LDL.LU.64 R210, [R1+0x4a8] ;  /* 0x0004a80001d27983 */ /* 0x0005680000300a00 */
[----:B------:R2:W5:Y:S01]  /*38d0*/  LDL.LU.64 R208, [R1+0x4a0] ;  /* 0x0004a00001d07983 */ /* 0x0005620000300a00 */
[----:B------:R-:W-:Y:S05]  /*38e0*/  @!P1 BRA `(.L_x_23) ;  /* 0x0000003000109947 */ /* 0x000fea0003800000 */
[----:B01----:R-:W3:Y:S01]  /*38f0*/  LDL R0, [R1+0x494] ;  /* 0x0004940001007983 */ /* 0x003ee20000100800 */
[----:B------:R-:W-:Y:S01]  /*3900*/  R2UR UR6, R4 ;  /* 0x00000000040672ca */ /* 0x000fe200000e0000 */
[----:B------:R-:W-:-:S12]  /*3910*/  IMAD.MOV.U32 R4, RZ, RZ, R10 ;  /* 0x000000ffff047224 */ /* 0x000fd800078e000a */
[----:B------:R-:W-:Y:S02]  /*3920*/  UIADD3 UR4, UR6, 0x1, URZ ;  /* 0x0000000106047890 */ /* 0x000fe4000fffe03f */
[----:B------:R-:W-:Y:S02]  /*3930*/  IMAD.U32 R3, RZ, RZ, UR6 ;  /* 0x00000006ff037e24 */ /* 0x000fe4000f8e00ff */
[----:B------:R-:W-:-:S04]  /*3940*/  UISETP.NE.AND UP0, UPT, UR4, 0x9, UPT ;  /* 0x000000090400788c */ /* 0x000fc8000bf05270 */
[----:B------:R-:W-:Y:S02]  /*3950*/  USEL UR5, URZ, 0x1, UP0 ;  /* 0x000000013f057887 */ /* 0x000fe40008000000 */
[----:B------:R-:W-:Y:S01]  /*3960*/  USEL UR4, UR4, URZ, UP0 ;  /* 0x0000003f04047287 */ /* 0x000fe20008000000 */
[----:B---3--:R-:W-:-:S05]  /*3970*/  R2UR UR7, R0 ;  /* 0x00000000000772ca */ /* 0x008fca00000e0000 */
[----:B------:R-:W-:-:S08]  /*3980*/  IMAD.U32 R0, RZ, RZ, UR4 ;  /* 0x00000004ff007e24 */ /* 0x000fd0000f8e00ff */
[----:B------:R-:W-:-:S06]  /*3990*/  ULOP3.LUT UR5, UR7, UR5, URZ, 0x3c, !UPT ;  /* 0x0000000507057292 */ /* 0x000fcc000f8e3c3f */
[----:B------:R-:W-:-:S07]  /*39a0*/  IMAD.U32 R5, RZ, RZ, UR5 ;  /* 0x00000005ff057e24 */ /* 0x000fce000f8e00ff */
.L_x_30:
[----:B0----5:R-:W-:Y:S05]  /*39b0*/  @!P0 BRA `(.L_x_24) ;  /* 0x0000000000048947 */ /* 0x021fea0003800000 */
[----:B------:R-:W-:Y:S01]  /*39c0*/  BPT.TRAP 0x1 ;  /* 0x000000040000795c */ /* 0x000fe20000300000 */
.L_x_24:
[----:B------:R-:W-:Y:S02]  /*39d0*/  R2UR UR5, R17 ;  /* 0x00000000110572ca */ /* 0x000fe400000e0000 */
[----:B------:R-:W-:Y:S02]  /*39e0*/  R2UR UR4, R0 ;  /* 0x00000000000472ca */ /* 0x000fe400000e0000 */
[----:B------:R-:W-:-:S11]  /*39f0*/  SHF.L.U32 R6, R5, 0x1f, RZ ;  /* 0x0000001f05067819 */ /* 0x000fd600000006ff */
[----:B------:R-:W-:-:S09]  /*3a00*/  ULEA UR4, UR4, UR5, 0x3 ;  /* 0x0000000504047291 */ /* 0x000fd2000f8e183f */
[----:B------:R0:W1:Y:S01]  /*3a10*/  SYNCS.PHASECHK.TRANS64.TRYWAIT P1, [UR4], R6 ;  /* 0x00000006ff0075a7 */ /* 0x0000620008020144 */
[----:B------:R-:W-:Y:S05]  /*3a20*/  @!P0 BRA `(.L_x_25) ;  /* 0x0000000000048947 */ /* 0x000fea0003800000 */
[----:B------:R-:W-:Y:S01]  /*3a30*/  BPT.TRAP 0x1 ;  /* 0x000000040000795c */ /* 0x000fe20000300000 */
.L_x_25:
[----:B-1----:R-:W-:Y:S05]  /*3a40*/  @P1 BRA `(.L_x_26) ;  /* 0x0000000000081947 */ /* 0x002fea0003800000 */
[----:B------:R-:W1:Y:S02]  /*3a50*/  SYNCS.PHASECHK.TRANS64.TRYWAIT P1, [UR4], R6 ;  /* 0x00000006ff0075a7 */ /* 0x000e640008020144 */
[----:B-1----:R-:W-:Y:S05]  /*3a60*/  @!P1 BRA `(.L_x_27) ;  /* 0x0000030000749947 */ /* 0x002fea0003800000 */
.L_x_26:
[----:B------:R-:W-:Y:S04]  /*3a70*/  STL.64 [R1+0x5f8], R94 ;  /* 0x0005f85e01007387 */ /* 0x000fe80000100a00 */
[----:B------:R-:W-:Y:S04]  /*3a80*/  STL.64 [R1+0x5f0], R92 ;  /* 0x0005f05c01007387 */ /* 0x000fe80000100a00 */
[----:B------:R-:W-:Y:S04]  /*3a90*/  STL.64 [R1+0x5e8], R90 ;  /* 0x0005e85a01007387 */ /* 0x000fe80000100a00 */
[----:B------:R3:W-:Y:S04]  /*3aa0*/  STL.64 [R1+0x5e0], R88 ;  /* 0x0005e05801007387 */ /* 0x0007e80000100a00 */
[----:B---3--:R-:W3:Y:S04]  /*3ab0*/  LDL.LU.64 R88, [R1+0x2a0] ;  /* 0x0002a00001587983 */ /* 0x008ee80000300a00 */
[----:B------:R-:W3:Y:S04]  /*3ac0*/  LDL.LU.64 R90, [R1+0x2a8] ;  /* 0x0002a800015a7983 */ /* 0x000ee80000300a00 */
[----:B------:R-:W3:Y:S04]  /*3ad0*/  LDL.LU.64 R92, [R1+0x2b0] ;  /* 0x0002b000015c7983 */ /* 0x000ee80000300a00 */
[----:B------:R-:W3:Y:S04]  /*3ae0*/  LDL.LU.64 R94, [R1+0x2b8] ;  /* 0x0002b800015e7983 */ /* 0x000ee80000300a00 */
[----:B------:R-:W-:Y:S04]  /*3af0*/  STL.64 [R1+0x5d8], R126 ;  /* 0x0005d87e01007387 */ /* 0x000fe80000100a00 */
[----:B------:R-:W-:Y:S04]  /*3b00*/  STL.64 [R1+0x5d0], R124 ;  /* 0x0005d07c01007387 */ /* 0x000fe80000100a00 */
[----:B------:R-:W-:Y:S04]  /*3b10*/  STL.64 [R1+0x5c8], R122 ;  /* 0x0005c87a01007387 */ /* 0x000fe80000100a00 */
[----:B------:R4:W-:Y:S04]  /*3b20*/  STL.64 [R1+0x5c0], R120 ;  /* 0x0005c07801007387 */ /* 0x0009e80000100a00 */
[----:B----4-:R-:W4:Y:S04]  /*3b30*/  LDL.LU.64 R120, [R1+0x320] ;  /* 0x0003200001787983 */ /* 0x010f280000300a00 */
[----:B------:R-:W4:Y:S04]  /*3b40*/  LDL.LU.64 R122, [R1+0x328] ;  /* 0x00032800017a7983 */ /* 0x000f280000300a00 */
[----:B------:R-:W4:Y:S04]  /*3b50*/  LDL.LU.64 R124, [R1+0x330] ;  /* 0x00033000017c7983 */ /* 0x000f280000300a00 */
[----:B------:R-:W4:Y:S04]  /*3b60*/  LDL.LU.64 R126, [R1+0x338] ;  /* 0x00033800017e7983 */ /* 0x000f280000300a00 */
[----:B------:R-:W-:Y:S04]  /*3b70*/  STL.64 [R1+0x5b8], R158 ;  /* 0x0005b89e01007387 */ /* 0x000fe80000100a00 */
[----:B------:R-:W-:Y:S04]  /*3b80*/  STL.64 [R1+0x5b0], R156 ;  /* 0x0005b09c01007387 */ /* 0x000fe80000100a00 */
[----:B------:R-:W-:Y:S04]  /*3b90*/  STL.64 [R1+0x5a8], R154 ;  /* 0x0005a89a01007387 */ /* 0x000fe80000100a00 */
[----:B------:R0:W-:Y:S04]  /*3ba0*/  STL.64 [R1+0x5a0], R152 ;  /* 0x0005a09801007387 */ /* 0x0001e80000100a00 */
[----:B0-----:R-:W2:Y:S04]  /*3bb0*/  LDL.LU.64 R152, [R1+0x3a0] ;  /* 0x0003a00001987983 */ /* 0x001ea80000300a00 */
[----:B------:R-:W2:Y:S04]  /*3bc0*/  LDL.LU.64 R154, [R1+0x3a8] ;  /* 0x0003a800019a7983 */ /* 0x000ea80000300a00 */
[----:B------:R-:W2:Y:S04]  /*3bd0*/  LDL.LU.64 R156, [R1+0x3b0] ;  /* 0x0003b000019c7983 */ /* 0x000ea80000300a00 */
[----:B------:R-:W2:Y:S04]  /*3be0*/  LDL.LU.64 R158, [R1+0x3b8] ;  /* 0x0003b800019e7983 */ /* 0x000ea80000300a00 */
[----:B------:R-:W-:Y:S04]  /*3bf0*/  STL.64 [R1+0x598], R190 ;  /* 0x000598be01007387 */ /* 0x000fe80000100a00 */
[----:B------:R-:W-:Y:S04]  /*3c00*/  STL.64 [R1+0x590], R188 ;  /* 0x000590bc01007387 */ /* 0x000fe80000100a00 */
[----:B------:R-:W-:Y:S04]  /*3c10*/  STL.64 [R1+0x588], R186 ;  /* 0x000588ba01007387 */ /* 0x000fe80000100a00 */
[----:B------:R0:W-:Y:S04]  /*3c20*/  STL.64 [R1+0x580], R184 ;  /* 0x000580b801007387 */ /* 0x0001e80000100a00 */
[----:B0-----:R-:W3:Y:S04]  /*3c30*/  LDL.LU.64 R184, [R1+0x420] ;  /* 0x0004200001b87983 */ /* 0x001ee80000300a00 */
[----:B------:R-:W3:Y:S04]  /*3c40*/  LDL.LU.64 R186, [R1+0x428] ;  /* 0x0004280001ba7983 */ /* 0x000ee80000300a00 */
[----:B------:R-:W3:Y:S04]  /*3c50*/  LDL.LU.64 R188, [R1+0x430] ;  /* 0x0004300001bc7983 */ /* 0x000ee80000300a00 */
[----:B------:R-:W3:Y:S01]  /*3c60*/  LDL.LU.64 R190, [R1+0x438] ;  /* 0x0004380001be7983 */ /* 0x000ee20000300a00 */
[----:B------:R-:W-:Y:S01]  /*3c70*/  R2UR UR6, R8 ;  /* 0x00000000080672ca */ /* 0x000fe200000e0000 */
[----:B------:R-:W-:Y:S01]  /*3c80*/  UMOV UR7, 0xc0000010 ;  /* 0xc000001000077882 */ /* 0x000fe20000000000 */
[----:B------:R-:W-:Y:S01]  /*3c90*/  R2UR UR4, R0 ;  /* 0x00000000000472ca */ /* 0x000fe200000e0000 */
[----:B------:R-:W-:Y:S01]  /*3ca0*/  UMOV UR19, 0xc0000010 ;  /* 0xc000001000137882 */ /* 0x000fe20000000000 */
[----:B------:R-:W-:Y:S01]  /*3cb0*/  R2UR UR5, R9 ;  /* 0x00000000090572ca */ /* 0x000fe200000e0000 */
[----:B------:R-:W-:Y:S01]  /*3cc0*/  UMOV UR11, 0xc0000010 ;  /* 0xc0000010000b7882 */ /* 0x000fe20000000000 */
[----:B------:R-:W-:Y:S01]  /*3cd0*/  UMOV UR15, 0xc0000010 ;  /* 0xc0000010000f7882 */ /* 0x000fe20000000000 */
[----:B------:R-:W-:Y:S04]  /*3ce0*/  STL.64 [R1+0x578], R222 ;  /* 0x000578de01007387 */ /* 0x000fe80000100a00 */
[----:B------:R-:W-:Y:S04]  /*3cf0*/  STL.64 [R1+0x570], R220 ;  /* 0x000570dc01007387 */ /* 0x000fe80000100a00 */
[----:B------:R-:W-:Y:S01]  /*3d00*/  ULEA UR12, UR4, UR6, 0xa ;  /* 0x00000006040c7291 */ /* 0x000fe2000f8e503f */
[----:B------:R-:W-:Y:S01]  /*3d10*/  STL.64 [R1+0x568], R218 ;  /* 0x000568da01007387 */ /* 0x000fe20000100a00 */
[----:B------:R-:W-:-:S03]  /*3d20*/  UIMAD UR6, UR4, 0x1e0, UR5 ;  /* 0x000001e0040678a4 */ /* 0x000fc6000f8e0205 */
[----:B------:R-:W-:Y:S01]  /*3d30*/  UMOV UR5, 0xc0000010 ;  /* 0xc000001000057882 */ /* 0x000fe20000000000 */
[----:B------:R-:W-:Y:S01]  /*3d40*/  UIADD3 UR8, UR6, 0x20, URZ ;  /* 0x0000002006087890 */ /* 0x000fe2000fffe03f */
[----:B------:R-:W-:Y:S01]  /*3d50*/  STL.64 [R1+0x560], R216 ;  /* 0x000560d801007387 */ /* 0x000fe20000100a00 */
[----:B------:R-:W-:Y:S01]  /*3d60*/  UMOV UR4, UR12 ;  /* 0x0000000c00047c82 */ /* 0x000fe20008000000 */
[----:B------:R-:W-:Y:S01]  /*3d70*/  UMOV UR17, UR5 ;  /* 0x0000000500117c82 */ /* 0x000fe20008000000 */
[----:B------:R-:W-:Y:S01]  /*3d80*/  UMOV UR16, UR4 ;  /* 0x0000000400107c82 */ /* 0x000fe20008000000 */
[----:B------:R-:W-:Y:S02]  /*3d90*/  UIADD3 UR10, UR6, 0x40, URZ ;  /* 0x00000040060a7890 */ /* 0x000fe4000fffe03f */
[----:B------:R-:W-:Y:S01]  /*3da0*/  UMOV UR18, UR8 ;  /* 0x0000000800127c82 */ /* 0x000fe20008000000 */
[----:B------:R-:W-:Y:S01]  /*3db0*/  UMOV UR8, UR4 ;  /* 0x0000000400087c82 */ /* 0x000fe20008000000 */
[----:B------:R-:W-:Y:S01]  /*3dc0*/  UMOV UR9, UR5 ;  /* 0x0000000500097c82 */ /* 0x000fe20008000000 */
[----:B------:R-:W-:Y:S01]  /*3dd0*/  UIADD3 UR14, UR6, 0x60, URZ ;  /* 0x00000060060e7890 */ /* 0x000fe2000fffe03f */
[----:B------:R-:W-:Y:S01]  /*3de0*/  UMOV UR13, UR5 ;  /* 0x00000005000d7c82 */ /* 0x000fe20008000000 */
[----:B------:R-:W-:Y:S01]  /*3df0*/  UIADD3 UR22, UR6, 0xa0, URZ ;  /* 0x000000a006167890 */ /* 0x000fe2000fffe03f */
[----:B---3--:R-:W-:-:S06]  /*3e00*/  WARPGROUP.ARRIVE ;  /* 0x00000000000079c5 */ /* 0x008fcc0000000000 */
[----:B------:R-:W-:Y:S03]  /*3e10*/  HGMMA.64x16x16.F32.BF16 R184, gdesc[UR4], R184, gsb0 ;  /* 0x0020000004b879f0 */ /* 0x000fe600080018b8 */
[----:B------:R-:W-:Y:S02]  /*3e20*/  WARPGROUP.DEPBAR.LE gsb0, 0x0 ;  /* 0x00008000000079c5 */ /* 0x000fe40000010000 */
[----:B--2---:R-:W-:Y:S01]  /*3e30*/  WARPGROUP.ARRIVE ;  /* 0x00000000000079c5 */ /* 0x004fe20000000000 */
[----:B------:R-:W-:Y:S04]  /*3e40*/  STL.64 [R1+0x420], R184 ;  /* 0x000420b801007387 */ /* 0x000fe80000100a00 */
[----:B------:R-:W-:Y:S01]  /*3e50*/  STL.64 [R1+0x428], R186 ;  /* 0x000428ba01007387 */ /* 0x000fe20000100a00 */
[----:B------:R-:W-:Y:S01]  /*3e60*/  HGMMA.64x16x16.F32.BF16 R152, gdesc[UR16], R152, gsb0 ;  /* 0x00200000109879f0 */ /* 0x000fe20008001898 */
[----:B------:R-:W-:Y:S01]  /*3e70*/  UMOV UR16, UR18 ;  /* 0x0000001200107c82 */ /* 0x000fe20008000000 */
[----:B------:R-:W-:Y:S01]  /*3e80*/  UIADD3 UR18, UR6, 0x80, URZ ;  /* 0x0000008006127890 */ /* 0x000fe2000fffe03f */
[----:B------:R-:W-:Y:S01]  /*3e90*/  STL.64 [R1+0x430], R188 ;  /* 0x000430bc01007387 */ /* 0x000fe20000100a00 */
[----:B------:R-:W-:-:S03]  /*3ea0*/  UMOV UR17, UR19 ;  /* 0x0000001300117c82 */ /* 0x000fc60008000000 */
[----:B------:R-:W-:Y:S01]  /*3eb0*/  STL.64 [R1+0x438], R190 ;  /* 0x000438be01007387 */ /* 0x000fe20000100a00 */
[----:B------:R-:W-:Y:S02]  /*3ec0*/  WARPGROUP.DEPBAR.LE gsb0, 0x0 ;  /* 0x00008000000079c5 */ /* 0x000fe40000010000 */
[----:B----4-:R-:W-:Y:S01]  /*3ed0*/  WARPGROUP.ARRIVE ;  /* 0x00000000000079c5 */ /* 0x010fe20000000000 */
[----:B------:R-:W-:Y:S04]  /*3ee0*/  STL.64 [R1+0x3a0], R152 ;  /* 0x0003a09801007387 */ /* 0x000fe80000100a00 */
[----:B------:R-:W-:Y:S01]  /*3ef0*/  STL.64 [R1+0x3a8], R154 ;  /* 0x0003a89a01007387 */ /* 0x000fe20000100a00 */
[----:B------:R-:W-:Y:S01]  /*3f00*/  HGMMA.64x16x16.F32.BF16 R120, gdesc[UR8], R120, gsb0 ;  /* 0x00200000087879f0 */ /* 0x000fe20008001878 */
[----:B------:R-:W-:Y:S01]  /*3f10*/  UMOV UR9, UR12 ;  /* 0x0000000c00097c82 */ /* 0x000fe20008000000 */
[----:B------:R-:W-:Y:S01]  /*3f20*/  UMOV UR12, UR4 ;  /* 0x00000004000c7c82 */ /* 0x000fe20008000000 */
[----:B------:R-:W-:Y:S04]  /*3f30*/  STL.64 [R1+0x3b0], R156 ;  /* 0x0003b09c01007387 */ /* 0x000fe80000100a00 */
[----:B------:R-:W-:Y:S01]  /*3f40*/  STL.64 [R1+0x3b8], R158 ;  /* 0x0003b89e01007387 */ /* 0x000fe20000100a00 */
[----:B------:R-:W-:-:S02]  /*3f50*/  WARPGROUP.DEPBAR.LE gsb0, 0x0 ;  /* 0x00008000000079c5 */ /* 0x000fc40000010000 */
[----:B------:R-:W-:Y:S01]  /*3f60*/  WARPGROUP.ARRIVE ;  /* 0x00000000000079c5 */ /* 0x000fe20000000000 */
[----:B------:R-:W-:Y:S04]  /*3f70*/  STL.64 [R1+0x320], R120 ;  /* 0x0003207801007387 */ /* 0x000fe80000100a00 */
[----:B------:R-:W-:Y:S01]  /*3f80*/  STL.64 [R1+0x328], R122 ;  /* 0x0003287a01007387 */ /* 0x000fe20000100a00 */
[----:B------:R-:W-:Y:S03]  /*3f90*/  HGMMA.64x16x16.F32.BF16 R88, gdesc[UR12], R88, gsb0 ;  /* 0x002000000c5879f0 */ /* 0x000fe60008001858 */
[----:B------:R-:W-:Y:S04]  /*3fa0*/  STL.64 [R1+0x330], R124 ;  /* 0x0003307c01007387 */ /* 0x000fe80000100a00 */
[----:B------:R-:W-:Y:S01]  /*3fb0*/  STL.64 [R1+0x338], R126 ;  /* 0x0003387e01007387 */ /* 0x000fe20000100a00 */
[----:B------:R-:W-:-:S03]  /*3fc0*/  WARPGROUP.DEPBAR.LE gsb0, 0x0 ;  /* 0x00008000000079c5 */ /* 0x000fc60000010000 */
[----:B------:R0:W-:Y:S04]  /*3fd0*/  STL.64 [R1+0x2a0], R88 ;  /* 0x0002a05801007387 */ /* 0x0001e80000100a00 */
[----:B------:R2:W-:Y:S04]  /*3fe0*/  STL.64 [R1+0x2a8], R90 ;  /* 0x0002a85a01007387 */ /* 0x0005e80000100a00 */
[----:B------:R3:W-:Y:S04]  /*3ff0*/  STL.64 [R1+0x2b0], R92 ;  /* 0x0002b05c01007387 */ /* 0x0007e80000100a00 */
[----:B------:R4:W-:Y:S04]  /*4000*/  STL.64 [R1+0x2b8], R94 ;  /* 0x0002b85e01007387 */ /* 0x0009e80000100a00 */
[----:B0-----:R-:W4:Y:S04]  /*4010*/  LDL.LU.64 R88, [R1+0x220] ;  /* 0x0002200001587983 */ /* 0x001f280000300a00 */
[----:B--2---:R-:W2:Y:S04]  /*4020*/  LDL.LU.64 R90, [R1+0x228] ;  /* 0x00022800015a7983 */ /* 0x004ea80000300a00 */
[----:B---3--:R-:W2:Y:S04]  /*4030*/  LDL.LU.64 R92, [R1+0x230] ;  /* 0x00023000015c7983 */ /* 0x008ea80000300a00 */
[----:B----4-:R-:W2:Y:S04]  /*4040*/  LDL.LU.64 R94, [R1+0x238] ;  /* 0x00023800015e7983 */ /* 0x010ea80000300a00 */
[----:B------:R-:W3:Y:S04]  /*4050*/  LDL.LU.64 R120, [R1+0x1a0] ;  /* 0x0001a00001787983 */ /* 0x000ee80000300a00 */
[----:B------:R-:W3:Y:S04]  /*4060*/  LDL.LU.64 R122, [R1+0x1a8] ;  /* 0x0001a800017a7983 */ /* 0x000ee80000300a00 */
[----:B------:R-:W3:Y:S04]  /*4070*/  LDL.LU.64 R124, [R1+0x1b0] ;  /* 0x0001b000017c7983 */ /* 0x000ee80000300a00 */
[----:B------:R-:W3:Y:S04]  /*4080*/  LDL.LU.64 R126, [R1+0x1b8] ;  /* 0x0001b800017e7983 */ /* 0x000ee80000300a00 */
[----:B------:R-:W4:Y:S04]  /*4090*/  LDL.LU.64 R152, [R1+0x120] ;  /* 0x0001200001987983 */ /* 0x000f280000300a00 */
        /* <DEDUP_REMOVED lines=10> */
[----:B------:R-:W4:Y:S01]  /*4140*/  LDL.LU.64 R222, [R1+0x38] ;  /* 0x0000380001de7983 */ /* 0x000f220000300a00 */
[----:B------:R-:W-:Y:S01]  /*4150*/  UMOV UR12, UR16 ;  /* 0x00000010000c7c82 */ /* 0x000fe20008000000 */
[----:B------:R-:W-:Y:S01]  /*4160*/  UMOV UR13, UR17 ;  /* 0x00000011000d7c82 */ /* 0x000fe20008000000 */
[----:B------:R-:W-:Y:S01]  /*4170*/  UMOV UR16, UR4 ;  /* 0x0000000400107c82 */ /* 0x000fe20008000000 */
[----:B------:R-:W-:Y:S01]  /*4180*/  UMOV UR17, UR5 ;  /* 0x0000000500117c82 */ /* 0x000fe20008000000 */
[----:B------:R-:W-:Y:S01]  /*4190*/  UMOV UR19, 0xc0000010 ;  /* 0xc000001000137882 */ /* 0x000fe20000000000 */
[----:B------:R-:W-:Y:S01]  /*41a0*/  UMOV UR20, UR4 ;  /* 0x0000000400147c82 */ /* 0x000fe20008000000 */
[----:B------:R-:W-:Y:S01]  /*41b0*/  UMOV UR21, UR5 ;  /* 0x0000000500157c82 */ /* 0x000fe20008000000 */
[----:B------:R-:W-:Y:S01]  /*41c0*/  UMOV UR23, 0xc0000010 ;  /* 0xc000001000177882 */ /* 0x000fe20000000000 */
[----:B------:R-:W-:Y:S01]  /*41d0*/  UIADD3 UR26, UR6, 0xc0, URZ ;  /* 0x000000c0061a7890 */ /* 0x000fe2000fffe03f */
[----:B------:R-:W-:Y:S01]  /*41e0*/  UMOV UR24, UR4 ;  /* 0x0000000400187c82 */ /* 0x000fe20008000000 */
[----:B------:R-:W-:Y:S01]  /*41f0*/  UMOV UR25, UR5 ;  /* 0x0000000500197c82 */ /* 0x000fe20008000000 */
[----:B------:R-:W-:Y:S01]  /*4200*/  UMOV UR27, 0xc0000010 ;  /* 0xc0000010001b7882 */ /* 0x000fe20000000000 */
[----:B------:R-:W-:Y:S01]  /*4210*/  UIADD3 UR30, UR6, 0xe0, URZ ;  /* 0x000000e0061e7890 */ /* 0x000fe2000fffe03f */
[----:B------:R-:W-:Y:S01]  /*4220*/  UMOV UR28, UR4 ;  /* 0x00000004001c7c82 */ /* 0x000fe20008000000 */
[----:B------:R-:W-:Y:S01]  /*4230*/  UMOV UR29, UR5 ;  /* 0x00000005001d7c82 */ /* 0x000fe20008000000 */
[----:B------:R-:W-:Y:S01]  /*4240*/  UMOV UR31, 0xc0000010 ;  /* 0xc0000010001f7882 */ /* 0x000fe20000000000 */
[----:B--2---:R-:W-:-:S06]  /*4250*/  WARPGROUP.ARRIVE ;  /* 0x00000000000079c5 */ /* 0x004fcc0000000000 */
[----:B------:R-:W-:Y:S03]  /*4260*/  HGMMA.64x16x16.F32.BF16 R88, gdesc[UR16], R88, gsb0 ;  /* 0x00200000105879f0 */ /* 0x000fe60008001858 */
[----:B------:R-:W-:Y:S02]  /*4270*/  WARPGROUP.DEPBAR.LE gsb0, 0x0 ;  /* 0x00008000000079c5 */ /* 0x000fe40000010000 */
[----:B---3--:R-:W-:Y:S01]  /*4280*/  WARPGROUP.ARRIVE ;  /* 0x00000000000079c5 */ /* 0x008fe20000000000 */
[----:B------:R-:W-:Y:S01]  /*4290*/  UIADD3 UR34, UR6, 0x100, URZ ;  /* 0x0000010006227890 */ /* 0x000fe2000fffe03f */
[----:B------:R-:W-:Y:S04]  /*42a0*/  STL.64 [R1+0x220], R88 ;  /* 0x0002205801007387 */ /* 0x000fe80000100a00 */
[----:B------:R-:W-:Y:S01]  /*42b0*/  HGMMA.64x16x16.F32.BF16 R120, gdesc[UR20], R120, gsb0 ;  /* 0x00200000147879f0 */ /* 0x000fe20008001878 */
[----:B------:R-:W-:Y:S01]  /*42c0*/  UMOV UR32, UR4 ;  /* 0x0000000400207c82 */ /* 0x000fe20008000000 */
[----:B------:R-:W-:Y:S01]  /*42d0*/  UMOV UR33, UR5 ;  /* 0x0000000500217c82 */ /* 0x000fe20008000000 */
[----:B------:R-:W-:Y:S01]  /*42e0*/  UMOV UR35, 0xc0000010 ;  /* 0xc000001000237882 */ /* 0x000fe20000000000 */
[----:B------:R-:W-:Y:S01]  /*42f0*/  UIADD3 UR38, UR6, 0x120, URZ ;  /* 0x0000012006267890 */ /* 0x000fe2000fffe03f */
[----:B------:R-:W-:Y:S01]  /*4300*/  STL.64 [R1+0x228], R90 ;  /* 0x0002285a01007387 */ /* 0x000fe20000100a00 */
        /* <DEDUP_REMOVED lines=9> */
[----:B------:R0:W-:Y:S01]  /*43a0*/  STL.64 [R1+0x238], R94 ;  /* 0x0002385e01007387 */ /* 0x0001e20000100a00 */
        /* <DEDUP_REMOVED lines=12> */
[----:B0-----:R-:W2:Y:S01]  /*4470*/  LDL.LU.64 R94, [R1+0x5f8] ;  /* 0x0005f800015e7983 */ /* 0x001ea20000300a00 */
[----:B------:R-:W-:Y:S01]  /*4480*/  UMOV UR56, UR4 ;  /* 0x0000000400387c82 */ /* 0x000fe20008000000 */
[----:B------:R-:W-:Y:S01]  /*4490*/  UMOV UR57, UR5 ;  /* 0x0000000500397c82 */ /* 0x000fe20008000000 */
[----:B------:R-:W-:Y:S01]  /*44a0*/  UMOV UR59, 0xc0000010 ;  /* 0xc0000010003b7882 */ /* 0x000fe20000000000 */
[----:B------:R-:W2:Y:S04]  /*44b0*/  LDL.LU.64 R92, [R1+0x5f0] ;  /* 0x0005f000015c7983 */ /* 0x000ea80000300a00 */
[----:B------:R-:W2:Y:S04]  /*44c0*/  LDL.LU.64 R90, [R1+0x5e8] ;  /* 0x0005e800015a7983 */ /* 0x000ea80000300a00 */
[----:B------:R-:W2:Y:S01]  /*44d0*/  LDL.LU.64 R88, [R1+0x5e0] ;  /* 0x0005e00001587983 */ /* 0x000ea20000300a00 */
[----:B------:R-:W-:-:S02]  /*44e0*/  WARPGROUP.DEPBAR.LE gsb0, 0x0 ;  /* 0x00008000000079c5 */ /* 0x000fc40000010000 */
[----:B----4-:R-:W-:Y:S01]  /*44f0*/  WARPGROUP.ARRIVE ;  /* 0x00000000000079c5 */ /* 0x010fe20000000000 */
[----:B------:R-:W-:Y:S04]  /*4500*/  STL.64 [R1+0x1a0], R120 ;  /* 0x0001a07801007387 */ /* 0x000fe80000100a00 */
[----:B------:R-:W-:Y:S01]  /*4510*/  STL.64 [R1+0x1a8], R122 ;  /* 0x0001a87a01007387 */ /* 0x000fe20000100a00 */
[----:B------:R-:W-:Y:S03]  /*4520*/  HGMMA.64x16x16.F32.BF16 R152, gdesc[UR24], R152, gsb0 ;  /* 0x00200000189879f0 */ /* 0x000fe60008001898 */
[----:B------:R-:W-:Y:S04]  /*4530*/  STL.64 [R1+0x1b0], R124 ;  /* 0x0001b07c01007387 */ /* 0x000fe80000100a00 */
[----:B------:R0:W-:Y:S01]  /*4540*/  STL.64 [R1+0x1b8], R126 ;  /* 0x0001b87e01007387 */ /* 0x0001e20000100a00 */
[----:B------:R-:W-:-:S03]  /*4550*/  UIADD3 UR8, UR9, 0x100, URZ ;  /* 0x0000010009087890 */ /* 0x000fc6000fffe03f */
[----:B0-----:R-:W3:Y:S04]  /*4560*/  LDL.LU.64 R126, [R1+0x5d8] ;  /* 0x0005d800017e7983 */ /* 0x001ee80000300a00 */
[----:B------:R-:W3:Y:S04]  /*4570*/  LDL.LU.64 R124, [R1+0x5d0] ;  /* 0x0005d000017c7983 */ /* 0x000ee80000300a00 */
[----:B------:R-:W3:Y:S04]  /*4580*/  LDL.LU.64 R122, [R1+0x5c8] ;  /* 0x0005c800017a7983 */ /* 0x000ee80000300a00 */
[----:B------:R-:W3:Y:S01]  /*4590*/  LDL.LU.64 R120, [R1+0x5c0] ;  /* 0x0005c00001787983 */ /* 0x000ee20000300a00 */
[----:B------:R-:W-:-:S02]  /*45a0*/  WARPGROUP.DEPBAR.LE gsb0, 0x0 ;  /* 0x00008000000079c5 */ /* 0x000fc40000010000 */
[----:B------:R-:W-:Y:S01]  /*45b0*/  WARPGROUP.ARRIVE ;  /* 0x00000000000079c5 */ /* 0x000fe20000000000 */
[----:B------:R-:W-:Y:S04]  /*45c0*/  STL.64 [R1+0x120], R152 ;  /* 0x0001209801007387 */ /* 0x000fe80000100a00 */
[----:B------:R-:W-:Y:S01]  /*45d0*/  STL.64 [R1+0x128], R154 ;  /* 0x0001289a01007387 */ /* 0x000fe20000100a00 */
[----:B------:R-:W-:Y:S03]  /*45e0*/  HGMMA.64x16x16.F32.BF16 R184, gdesc[UR28], R184, gsb0 ;  /* 0x002000001cb879f0 */ /* 0x000fe600080018b8 */
[----:B------:R-:W-:Y:S04]  /*45f0*/  STL.64 [R1+0x130], R156 ;  /* 0x0001309c01007387 */ /* 0x000fe80000100a00 */
[----:B------:R0:W-:Y:S04]  /*4600*/  STL.64 [R1+0x138], R158 ;  /* 0x0001389e01007387 */ /* 0x0001e80000100a00 */
[----:B0-----:R-:W4:Y:S04]  /*4610*/  LDL.LU.64 R158, [R1+0x5b8] ;  /* 0x0005b800019e7983 */ /* 0x001f280000300a00 */
[----:B------:R-:W4:Y:S04]  /*4620*/  LDL.LU.64 R156, [R1+0x5b0] ;  /* 0x0005b000019c7983 */ /* 0x000f280000300a00 */
[----:B------:R-:W4:Y:S04]  /*4630*/  LDL.LU.64 R154, [R1+0x5a8] ;  /* 0x0005a800019a7983 */ /* 0x000f280000300a00 */
[----:B------:R-:W4:Y:S01]  /*4640*/  LDL.LU.64 R152, [R1+0x5a0] ;  /* 0x0005a00001987983 */ /* 0x000f220000300a00 */
        /* <DEDUP_REMOVED lines=12> */
[----:B-----5:R-:W-:Y:S01]  /*4710*/  WARPGROUP.ARRIVE ;  /* 0x00000000000079c5 */ /* 0x020fe20000000000 */
        /* <DEDUP_REMOVED lines=16> */
[----:B0-----:R-:W2:Y:S04]  /*4820*/  LDL.LU.64 R208, [R1+0x200] ;  /* 0x0002000001d07983 */ /* 0x001ea80000300a00 */
[----:B------:R-:W2:Y:S04]  /*4830*/  LDL.LU.64 R210, [R1+0x208] ;  /* 0x0002080001d27983 */ /* 0x000ea80000300a00 */
[----:B------:R-:W2:Y:S04]  /*4840*/  LDL.LU.64 R212, [R1+0x210] ;  /* 0x0002100001d47983 */ /* 0x000ea80000300a00 */
[----:B------:R-:W2:Y:S01]  /*4850*/  LDL.LU.64 R214, [R1+0x218] ;  /* 0x0002180001d67983 */ /* 0x000ea20000300a00 */
[----:B------:R-:W-:-:S02]  /*4860*/  WARPGROUP.DEPBAR.LE gsb0, 0x0 ;  /* 0x00008000000079c5 */ /* 0x000fc40000010000 */
[----:B------:R-:W-:Y:S01]  /*4870*/  WARPGROUP.ARRIVE ;  /* 0x00000000000079c5 */ /* 0x000fe20000000000 */
[----:B------:R-:W-:Y:S04]  /*4880*/  STL.64 [R1+0x4d8], R182 ;  /* 0x0004d8b601007387 */ /* 0x000fe80000100a00 */
[----:B------:R-:W-:Y:S01]  /*4890*/  STL.64 [R1+0x4d0], R180 ;  /* 0x0004d0b401007387 */ /* 0x000fe20000100a00 */
[----:B------:R-:W-:Y:S03]  /*48a0*/  HGMMA.64x16x16.F32.BF16 R144, gdesc[UR44], R144, gsb0 ;  /* 0x002000002c9079f0 */ /* 0x000fe60008001890 */
[----:B------:R-:W-:Y:S04]  /*48b0*/  STL.64 [R1+0x4c8], R178 ;  /* 0x0004c8b201007387 */ /* 0x000fe80000100a00 */
[----:B------:R0:W-:Y:S04]  /*48c0*/  STL.64 [R1+0x4c0], R176 ;  /* 0x0004c0b001007387 */ /* 0x0001e80000100a00 */
        /* <DEDUP_REMOVED lines=30> */
[----:B------:R-:W-:Y:S01]  /*4ab0*/  HGMMA.64x16x16.F32.BF16 R48, gdesc[UR56], R48, gsb0 ;  /* 0x00200000383079f0 */ /* 0x000fe20008001830 */
[----:B------:R-:W-:Y:S01]  /*4ac0*/  UMOV UR56, UR8 ;  /* 0x0000000800387c82 */ /* 0x000fe20008000000 */
[----:B------:R-:W-:Y:S01]  /*4ad0*/  UMOV UR57, 0xc0000010 ;  /* 0xc000001000397882 */ /* 0x000fe20000000000 */
[----:B------:R-:W-:Y:S04]  /*4ae0*/  STL.64 [R1+0x528], R82 ;  /* 0x0005285201007387 */ /* 0x000fe80000100a00 */
[----:B------:R0:W-:Y:S04]  /*4af0*/  STL.64 [R1+0x520], R80 ;  /* 0x0005205001007387 */ /* 0x0001e80000100a00 */
[----:B0-----:R-:W3:Y:S04]  /*4b00*/  LDL.LU.64 R80, [R1] ;  /* 0x0000000001507983 */ /* 0x001ee80000300a00 */
[----:B------:R-:W3:Y:S04]  /*4b10*/  LDL.LU.64 R82, [R1+0x8] ;  /* 0x0000080001527983 */ /* 0x000ee80000300a00 */
[----:B------:R-:W3:Y:S04]  /*4b20*/  LDL.LU.64 R84, [R1+0x10] ;  /* 0x0000100001547983 */ /* 0x000ee80000300a00 */
[----:B------:R-:W3:Y:S01]  /*4b30*/  LDL.LU.64 R86, [R1+0x18] ;  /* 0x0000180001567983 */ /* 0x000ee20000300a00 */
        /* <DEDUP_REMOVED lines=21> */
[----:B------:R-:W-:Y:S01]  /*4c90*/  WARPGROUP.ARRIVE ;  /* 0x00000000000079c5 */ /* 0x000fe20000000000 */
[----:B------:R-:W-:Y:S01]  /*4ca0*/  STL.64 [R1+0x558], R54 ;  /* 0x0005583601007387 */ /* 0x000fe20000100a00 */
[----:B-1----:R-:W-:Y:S02]  /*4cb0*/  MOV R7, UR47 ;  /* 0x0000002f00077c02 */ /* 0x002fe40008000f00 */
[----:B------:R-:W-:Y:S01]  /*4cc0*/  MOV R6, UR46 ;  /* 0x0000002e00067c02 */ /* 0x000fe20008000f00 */
[----:B------:R-:W-:Y:S01]  /*4cd0*/  STL.64 [R1+0x550], R52 ;  /* 0x0005503401007387 */ /* 0x000fe20000100a00 */
[----:B------:R-:W-:Y:S03]  /*4ce0*/  HGMMA.64x16x16.F32.BF16 R40, gdesc[UR56], R40, gsb0 ;  /* 0x00200000382879f0 */ /* 0x000fe60008001828 */
[----:B------:R-:W-:Y:S04]  /*4cf0*/  STL.64 [R1+0x548], R50 ;  /* 0x0005483201007387 */ /* 0x000fe80000100a00 */
[----:B------:R-:W-:Y:S01]  /*4d00*/  STL.64 [R1+0x540], R48 ;  /* 0x0005403001007387 */ /* 0x000fe20000100a00 */
[----:B------:R-:W-:-:S02]  /*4d10*/  WARPGROUP.DEPBAR.LE gsb0, 0x0 ;  /* 0x00008000000079c5 */ /* 0x000fc40000010000 */
[----:B------:R-:W-:-:S06]  /*4d20*/  WARPGROUP.ARRIVE ;  /* 0x00000000000079c5 */ /* 0x000fcc0000000000 */
[----:B------:R-:W-:Y:S01]  /*4d30*/  HGMMA.64x16x16.F32.BF16 R72, gdesc[UR52], R72, gsb0 ;  /* 0x00200000344879f0 */ /* 0x000fe20008001848 */
[----:B------:R-:W-:Y:S01]  /*4d40*/  UMOV UR52, UR12 ;  /* 0x0000000c00347c82 */ /* 0x000fe20008000000 */
[----:B------:R-:W-:Y:S01]  /*4d50*/  UMOV UR53, UR13 ;  /* 0x0000000d00357c82 */ /* 0x000fe20008000000 */
[----:B------:R-:W-:Y:S02]  /*4d60*/  WARPGROUP.DEPBAR.LE gsb0, 0x0 ;  /* 0x00008000000079c5 */ /* 0x000fe40000010000 */
[----:B------:R-:W-:-:S06]  /*4d70*/  WARPGROUP.ARRIVE ;  /* 0x00000000000079c5 */ /* 0x000fcc0000000000 */
[----:B------:R-:W-:Y:S01]  /*4d80*/  HGMMA.64x16x16.F32.BF16 R104, gdesc[UR48], R104, gsb0 ;  /* 0x00200000306879f0 */ /* 0x000fe20008001868 */
[----:B------:R-:W-:Y:S01]  /*4d90*/  UMOV UR12, UR56 ;  /* 0x00000038000c7c82 */ /* 0x000fe20008000000 */
[----:B------:R-:W-:Y:S01]  /*4da0*/  UMOV UR13, UR57 ;  /* 0x00000039000d7c82 */ /* 0x000fe20008000000 */
[----:B------:R-:W-:Y:S01]  /*4db0*/  UMOV UR49, UR9 ;  /* 0x0000000900317c82 */ /* 0x000fe20008000000 */
[----:B------:R-:W-:Y:S02]  /*4dc0*/  WARPGROUP.DEPBAR.LE gsb0, 0x0 ;  /* 0x00008000000079c5 */ /* 0x000fe40000010000 */
[----:B------:R-:W-:-:S06]  /*4dd0*/  WARPGROUP.ARRIVE ;  /* 0x00000000000079c5 */ /* 0x000fcc0000000000 */
[----:B------:R-:W-:Y:S03]  /*4de0*/  HGMMA.64x16x16.F32.BF16 R136, gdesc[UR44], R136, gsb0 ;  /* 0x002000002c8879f0 */ /* 0x000fe60008001888 */
[----:B------:R-:W-:Y:S02]  /*4df0*/  WARPGROUP.DEPBAR.LE gsb0, 0x0 ;  /* 0x00008000000079c5 */ /* 0x000fe40000010000 */
[----:B------:R-:W-:-:S06]  /*4e00*/  WARPGROUP.ARRIVE ;  /* 0x00000000000079c5 */ /* 0x000fcc0000000000 */
[----:B------:R-:W-:Y:S03]  /*4e10*/  HGMMA.64x16x16.F32.BF16 R168, gdesc[UR40], R168, gsb0 ;  /* 0x0020000028a879f0 */ /* 0x000fe600080018a8 */
[----:B------:R-:W-:Y:S02]  /*4e20*/  WARPGROUP.DEPBAR.LE gsb0, 0x0 ;  /* 0x00008000000079c5 */ /* 0x000fe40000010000 */
[----:B------:R-:W-:-:S06]  /*4e30*/  WARPGROUP.ARRIVE ;  /* 0x00000000000079c5 */ /* 0x000fcc0000000000 */
[----:B------:R-:W-:Y:S03]  /*4e40*/  HGMMA.64x16x16.F32.BF16 R200, gdesc[UR36], R200, gsb0 ;  /* 0x0020000024c879f0 */ /* 0x000fe600080018c8 */
[----:B------:R-:W-:Y:S02]  /*4e50*/  WARPGROUP.DEPBAR.LE gsb0, 0x0 ;  /* 0x00008000000079c5 */ /* 0x000fe40000010000 */
[----:B---3--:R-:W-:-:S06]  /*4e60*/  WARPGROUP.ARRIVE ;  /* 0x00000000000079c5 */ /* 0x008fcc0000000000 */
[----:B------:R-:W-:Y:S03]  /*4e70*/  HGMMA.64x16x16.F32.BF16 R80, gdesc[UR32], R80, gsb0 ;  /* 0x00200000205079f0 */ /* 0x000fe60008001850 */
[----:B------:R-:W-:Y:S02]  /*4e80*/  WARPGROUP.DEPBAR.LE gsb0, 0x0 ;  /* 0x00008000000079c5 */ /* 0x000fe40000010000 */
[----:B--2---:R-:W-:Y:S01]  /*4e90*/  WARPGROUP.ARRIVE ;  /* 0x00000000000079c5 */ /* 0x004fe20000000000 */
[----:B------:R-:W-:Y:S04]  /*4ea0*/  STL.64 [R1], R80 ;  /* 0x0000005001007387 */ /* 0x000fe80000100a00 */
[----:B------:R-:W-:Y:S01]  /*4eb0*/  STL.64 [R1+0x8], R82 ;  /* 0x0000085201007387 */ /* 0x000fe20000100a00 */
[----:B------:R-:W-:Y:S03]  /*4ec0*/  HGMMA.64x16x16.F32.BF16 R112, gdesc[UR28], R112, gsb0 ;  /* 0x002000001c7079f0 */ /* 0x000fe60008001870 */
[----:B------:R-:W-:Y:S04]  /*4ed0*/  STL.64 [R1+0x10], R84 ;  /* 0x0000105401007387 */ /* 0x000fe80000100a00 */
[----:B------:R-:W-:Y:S01]  /*4ee0*/  STL.64 [R1+0x18], R86 ;  /* 0x0000185601007387 */ /* 0x000fe20000100a00 */
[----:B------:R-:W-:-:S02]  /*4ef0*/  WARPGROUP.DEPBAR.LE gsb0, 0x0 ;  /* 0x00008000000079c5 */ /* 0x000fc40000010000 */
[----:B----4-:R-:W-:Y:S01]  /*4f00*/  WARPGROUP.ARRIVE ;  /* 0x00000000000079c5 */ /* 0x010fe20000000000 */
[----:B------:R-:W-:Y:S04]  /*4f10*/  STL.64 [R1+0x80], R112 ;  /* 0x0000807001007387 */ /* 0x000fe80000100a00 */
[----:B------:R-:W-:Y:S01]  /*4f20*/  STL.64 [R1+0x88], R114 ;  /* 0x0000887201007387 */ /* 0x000fe20000100a00 */
[----:B------:R-:W-:Y:S03]  /*4f30*/  HGMMA.64x16x16.F32.BF16 R144, gdesc[UR24], R144, gsb0 ;  /* 0x00200000189079f0 */ /* 0x000fe60008001890 */
        /* <DEDUP_REMOVED lines=22> */
[----:B-1----:R-:W4:Y:S04]  /*50a0*/  LDL.LU.64 R210, [R1+0x288] ;  /* 0x0002880001d27983 */ /* 0x002f280000300a00 */
[----:B--2---:R-:W4:Y:S04]  /*50b0*/  LDL.LU.64 R212, [R1+0x290] ;  /* 0x0002900001d47983 */ /* 0x004f280000300a00 */
[----:B---3--:R-:W4:Y:S04]  /*50c0*/  LDL.LU.64 R214, [R1+0x298] ;  /* 0x0002980001d67983 */ /* 0x008f280000300a00 */
[----:B------:R-:W2:Y:S04]  /*50d0*/  LDL.LU.64 R176, [R1+0x300] ;  /* 0x0003000001b07983 */ /* 0x000ea80000300a00 */
[----:B------:R-:W2:Y:S04]  /*50e0*/  LDL.LU.64 R178, [R1+0x308] ;  /* 0x0003080001b27983 */ /* 0x000ea80000300a00 */
[----:B------:R-:W2:Y:S04]  /*50f0*/  LDL.LU.64 R180, [R1+0x310] ;  /* 0x0003100001b47983 */ /* 0x000ea80000300a00 */
[----:B------:R-:W2:Y:S04]  /*5100*/  LDL.LU.64 R182, [R1+0x318] ;  /* 0x0003180001b67983 */ /* 0x000ea80000300a00 */
[----:B------:R-:W3:Y:S04]  /*5110*/  LDL.LU.64 R144, [R1+0x380] ;  /* 0x0003800001907983 */ /* 0x000ee80000300a00 */
        /* <DEDUP_REMOVED lines=23> */
[----:B----4-:R-:W-:-:S06]  /*5290*/  WARPGROUP.ARRIVE ;  /* 0x00000000000079c5 */ /* 0x010fcc0000000000 */
[----:B------:R-:W-:Y:S03]  /*52a0*/  HGMMA.64x16x16.F32.BF16 R208, gdesc[UR12], R208, gsb0 ;  /* 0x002000000cd079f0 */ /* 0x000fe600080018d0 */
[----:B------:R-:W-:Y:S02]  /*52b0*/  WARPGROUP.DEPBAR.LE gsb0, 0x0 ;  /* 0x00008000000079c5 */ /* 0x000fe40000010000 */
[----:B--2---:R-:W-:Y:S01]  /*52c0*/  WARPGROUP.ARRIVE ;  /* 0x00000000000079c5 */ /* 0x004fe20000000000 */
[----:B------:R0:W-:Y:S04]  /*52d0*/  STL.64 [R1+0x280], R208 ;  /* 0x000280d001007387 */ /* 0x0001e80000100a00 */
[----:B------:R1:W-:Y:S01]  /*52e0*/  STL.64 [R1+0x288], R210 ;  /* 0x000288d201007387 */ /* 0x0003e20000100a00 */
[----:B------:R-:W-:Y:S01]  /*52f0*/  HGMMA.64x16x16.F32.BF16 R176, gdesc[UR8], R176, gsb0 ;  /* 0x0020000008b079f0 */ /* 0x000fe200080018b0 */
[----:B------:R-:W-:-:S02]  /*5300*/  UIADD3 UR8, UR49, 0x200, URZ ;  /* 0x0000020031087890 */ /* 0x000fc4000fffe03f */
[----:B------:R2:W-:Y:S04]  /*5310*/  STL.64 [R1+0x290], R212 ;  /* 0x000290d401007387 */ /* 0x0005e80000100a00 */
[----:B------:R4:W-:Y:S01]  /*5320*/  STL.64 [R1+0x298], R214 ;  /* 0x000298d601007387 */ /* 0x0009e20000100a00 */
[----:B------:R-:W-:Y:S02]  /*5330*/  WARPGROUP.DEPBAR.LE gsb0, 0x0 ;  /* 0x00008000000079c5 */ /* 0x000fe40000010000 */
[----:B---3--:R-:W-:Y:S01]  /*5340*/  WARPGROUP.ARRIVE ;  /* 0x00000000000079c5 */ /* 0x008fe20000000000 */
[----:B------:R3:W-:Y:S04]  /*5350*/  STL.64 [R1+0x300], R176 ;  /* 0x000300b001007387 */ /* 0x0007e80000100a00 */
[----:B------:R3:W-:Y:S01]  /*5360*/  STL.64 [R1+0x308], R178 ;  /* 0x000308b201007387 */ /* 0x0007e20000100a00 */
[----:B------:R-:W-:Y:S01]  /*5370*/  HGMMA.64x16x16.F32.BF16 R144, gdesc[UR44], R144, gsb0 ;  /* 0x002000002c9079f0 */ /* 0x000fe20008001890 */
[----:B------:R-:W-:Y:S01]  /*5380*/  UMOV UR46, UR52 ;  /* 0x00000034002e7c82 */ /* 0x000fe20008000000 */
[----:B------:R-:W-:Y:S01]  /*5390*/  UMOV UR47, UR53 ;  /* 0x00000035002f7c82 */ /* 0x000fe20008000000 */
[----:B------:R3:W-:Y:S04]  /*53a0*/  STL.64 [R1+0x310], R180 ;  /* 0x000310b401007387 */ /* 0x0007e80000100a00 */
[----:B------:R3:W-:Y:S01]  /*53b0*/  STL.64 [R1+0x318], R182 ;  /* 0x000318b601007387 */ /* 0x0007e20000100a00 */
[----:B------:R-:W-:-:S02]  /*53c0*/  WARPGROUP.DEPBAR.LE gsb0, 0x0 ;  /* 0x00008000000079c5 */ /* 0x000fc40000010000 */
[----:B------:R-:W-:Y:S01]  /*53d0*/  WARPGROUP.ARRIVE ;  /* 0x00000000000079c5 */ /* 0x000fe20000000000 */
[----:B------:R3:W-:Y:S04]  /*53e0*/  STL.64 [R1+0x380], R144 ;  /* 0x0003809001007387 */ /* 0x0007e80000100a00 */
[----:B------:R3:W-:Y:S01]  /*53f0*/  STL.64 [R1+0x388], R146 ;  /* 0x0003889201007387 */ /* 0x0007e20000100a00 */
[----:B------:R-:W-:Y:S01]  /*5400*/  HGMMA.64x16x16.F32.BF16 R112, gdesc[UR4], R112, gsb0 ;  /* 0x00200000047079f0 */ /* 0x000fe20008001870 */
[----:B------:R-:W-:Y:S01]  /*5410*/  UMOV UR4, UR8 ;  /* 0x0000000800047c82 */ /* 0x000fe20008000000 */
[----:B------:R-:W-:Y:S01]  /*5420*/  UMOV UR5, 0xc0000010 ;  /* 0xc000001000057882 */ /* 0x000fe20000000000 */
        /* <DEDUP_REMOVED lines=8> */
[----:B------:R-:W-:Y:S03]  /*54b0*/  HGMMA.64x16x16.F32.BF16 R80, gdesc[UR4], R80, gsb0 ;  /* 0x00200000045079f0 */ /* 0x000fe60008001850 */
        /* <DEDUP_REMOVED lines=8> */
[----:B------:R3:W-:Y:S04]  /*5540*/  STL.64 [R1+0x3f8], R86 ;  /* 0x0003f85601007387 */ /* 0x0007e80000100a00 */
[----:B0-----:R-:W3:Y:S04]  /*5550*/  LDL.LU.64 R208, [R1+0x2e0] ;  /* 0x0002e00001d07983 */ /* 0x001ee80000300a00 */
[----:B-1----:R-:W3:Y:S04]  /*5560*/  LDL.LU.64 R210, [R1+0x2e8] ;  /* 0x0002e80001d27983 */ /* 0x002ee80000300a00 */
[----:B--2---:R-:W2:Y:S01]  /*5570*/  LDL.LU.64 R212, [R1+0x2f0] ;  /* 0x0002f00001d47983 */ /* 0x004ea20000300a00 */
[----:B------:R-:W-:-:S03]  /*5580*/  WARPGROUP.DEPBAR.LE gsb0, 0x0 ;  /* 0x00008000000079c5 */ /* 0x000fc60000010000 */
[----:B------:R0:W-:Y:S04]  /*5590*/  STL.64 [R1+0x360], R48 ;  /* 0x0003603001007387 */ /* 0x0001e80000100a00 */
[----:B------:R1:W-:Y:S04]  /*55a0*/  STL.64 [R1+0x368], R50 ;  /* 0x0003683201007387 */ /* 0x0003e80000100a00 */
[----:B------:R1:W-:Y:S04]  /*55b0*/  STL.64 [R1+0x370], R52 ;  /* 0x0003703401007387 */ /* 0x0003e80000100a00 */
[----:B------:R1:W-:Y:S04]  /*55c0*/  STL.64 [R1+0x378], R54 ;  /* 0x0003783601007387 */ /* 0x0003e80000100a00 */
[----:B----4-:R-:W2:Y:S04]  /*55d0*/  LDL.LU.64 R214, [R1+0x2f8] ;  /* 0x0002f80001d67983 */ /* 0x010ea80000300a00 */
[----:B---3--:R-:W3:Y:S04]  /*55e0*/  LDL.LU.64 R176, [R1+0x260] ;  /* 0x0002600001b07983 */ /* 0x008ee80000300a00 */
        /* <DEDUP_REMOVED lines=15> */
[----:B0-----:R-:W4:Y:S04]  /*56e0*/  LDL.LU.64 R48, [R1+0x60] ;  /* 0x0000600001307983 */ /* 0x001f280000300a00 */
[----:B-1----:R-:W4:Y:S04]  /*56f0*/  LDL.LU.64 R50, [R1+0x68] ;  /* 0x0000680001327983 */ /* 0x002f280000300a00 */
[----:B------:R-:W4:Y:S04]  /*5700*/  LDL.LU.64 R52, [R1+0x70] ;  /* 0x0000700001347983 */ /* 0x000f280000300a00 */
[----:B------:R-:W4:Y:S01]  /*5710*/  LDL.LU.64 R54, [R1+0x78] ;  /* 0x0000780001367983 */ /* 0x000f220000300a00 */
        /* <DEDUP_REMOVED lines=8> */
[----:B--2---:R-:W-:-:S06]  /*57a0*/  WARPGROUP.ARRIVE ;  /* 0x00000000000079c5 */ /* 0x004fcc0000000000 */
[----:B------:R-:W-:Y:S03]  /*57b0*/  HGMMA.64x16x16.F32.BF16 R208, gdesc[UR8], R208, gsb0 ;  /* 0x0020000008d079f0 */ /* 0x000fe600080018d0 */
[----:B------:R-:W-:Y:S02]  /*57c0*/  WARPGROUP.DEPBAR.LE gsb0, 0x0 ;  /* 0x00008000000079c5 */ /* 0x000fe40000010000 */
[----:B---3--:R-:W-:-:S06]  /*57d0*/  WARPGROUP.ARRIVE ;  /* 0x00000000000079c5 */ /* 0x008fcc0000000000 */
[----:B------:R-:W-:Y:S03]  /*57e0*/  HGMMA.64x16x16.F32.BF16 R176, gdesc[UR12], R176, gsb0 ;  /* 0x002000000cb079f0 */ /* 0x000fe600080018b0 */
[----:B------:R-:W-:Y:S02]  /*57f0*/  WARPGROUP.DEPBAR.LE gsb0, 0x0 ;  /* 0x00008000000079c5 */ /* 0x000fe40000010000 */
[----:B----4-:R-:W-:-:S06]  /*5800*/  WARPGROUP.ARRIVE ;  /* 0x00000000000079c5 */ /* 0x010fcc0000000000 */
[----:B------:R-:W-:Y:S03]  /*5810*/  HGMMA.64x16x16.F32.BF16 R144, gdesc[UR16], R144, gsb0 ;  /* 0x00200000109079f0 */ /* 0x000fe60008001890 */
[----:B------:R-:W-:Y:S02]  /*5820*/  WARPGROUP.DEPBAR.LE gsb0, 0x0 ;  /* 0x00008000000079c5 */ /* 0x000fe40000010000 */
        /* <DEDUP_REMOVED lines=27> */
[----:B------:R-:W-:Y:S02]  /*59e0*/  R2UR UR47, R7 ;  /* 0x00000000072f72ca */ /* 0x000fe400000e0000 */
[----:B------:R-:W-:Y:S01]  /*59f0*/  R2UR UR46, R6 ;  /* 0x00000000062e72ca */ /* 0x000fe200000e0000 */
[----:B------:R-:W-:Y:S01]  /*5a00*/  UMOV UR44, UR4 ;  /* 0x00000004002c7c82 */ /* 0x000fe20008000000 */
[----:B------:R-:W-:Y:S01]  /*5a10*/  UMOV UR45, UR5 ;  /* 0x00000005002d7c82 */ /* 0x000fe20008000000 */
[----:B------:R-:W-:Y:S02]  /*5a20*/  WARPGROUP.DEPBAR.LE gsb0, 0x0 ;  /* 0x00008000000079c5 */ /* 0x000fe40000010000 */
[----:B------:R-:W-:-:S08]  /*5a30*/  WARPGROUP.ARRIVE ;  /* 0x00000000000079c5 */ /* 0x000fd00000000000 */
[----:B------:R-:W-:Y:S01]  /*5a40*/  HGMMA.64x16x16.F32.BF16 R128, gdesc[UR44], R128, gsb0 ;  /* 0x002000002c8079f0 */ /* 0x000fe20008001880 */
[----:B------:R-:W-:Y:S01]  /*5a50*/  UMOV UR57, UR49 ;  /* 0x0000003100397c82 */ /* 0x000fe20008000000 */
        /* <DEDUP_REMOVED lines=8> */
[----:B------:R-:W-:Y:S01]  /*5ae0*/  UMOV UR53, UR5 ;  /* 0x0000000500357c82 */ /* 0x000fe20008000000 */
[----:B------:R-:W-:Y:S02]  /*5af0*/  WARPGROUP.DEPBAR.LE gsb0, 0x0 ;  /* 0x00008000000079c5 */ /* 0x000fe40000010000 */
[----:B------:R-:W-:-:S06]  /*5b00*/  WARPGROUP.ARRIVE ;  /* 0x00000000000079c5 */ /* 0x000fcc0000000000 */
[----:B------:R-:W-:Y:S01]  /*5b10*/  HGMMA.64x16x16.F32.BF16 R64, gdesc[UR52], R64, gsb0 ;  /* 0x00200000344079f0 */ /* 0x000fe20008001840 */
[----:B------:R-:W-:Y:S01]  /*5b20*/  UIADD3 UR8, UR57, 0x300, URZ ;  /* 0x0000030039087890 */ /* 0x000fe2000fffe03f */
[----:B------:R-:W-:Y:S02]  /*5b30*/  UMOV UR56, UR4 ;  /* 0x0000000400387c82 */ /* 0x000fe40008000000 */
[----:B------:R-:W-:Y:S01]  /*5b40*/  UMOV UR57, UR5 ;  /* 0x0000000500397c82 */ /* 0x000fe20008000000 */
[----:B------:R-:W-:Y:S02]  /*5b50*/  WARPGROUP.DEPBAR.LE gsb0, 0x0 ;  /* 0x00008000000079c5 */ /* 0x000fe40000010000 */
[----:B------:R-:W-:-:S06]  /*5b60*/  WARPGROUP.ARRIVE ;  /* 0x00000000000079c5 */ /* 0x000fcc0000000000 */
[----:B------:R-:W-:Y:S01]  /*5b70*/  HGMMA.64x16x16.F32.BF16 R32, gdesc[UR56], R32, gsb0 ;  /* 0x00200000382079f0 */ /* 0x000fe20008001820 */
[----:B------:R-:W-:Y:S01]  /*5b80*/  UMOV UR56, UR8 ;  /* 0x0000000800387c82 */ /* 0x000fe20008000000 */
[----:B------:R-:W-:Y:S01]  /*5b90*/  UMOV UR57, 0xc0000010 ;  /* 0xc000001000397882 */ /* 0x000fe20000000000 */
[----:B------:R-:W-:Y:S02]  /*5ba0*/  WARPGROUP.DEPBAR.LE gsb0, 0x0 ;  /* 0x00008000000079c5 */ /* 0x000fe40000010000 */
[----:B------:R-:W-:-:S06]  /*5bb0*/  WARPGROUP.ARRIVE ;  /* 0x00000000000079c5 */ /* 0x000fcc0000000000 */
[----:B------:R-:W-:Y:S01]  /*5bc0*/  HGMMA.64x16x16.F32.BF16 R24, gdesc[UR56], R24, gsb0 ;  /* 0x00200000381879f0 */ /* 0x000fe20008001818 */
[----:B------:R-:W-:Y:S01]  /*5bd0*/  UMOV UR52, UR56 ;  /* 0x0000003800347c82 */ /* 0x000fe20008000000 */
[----:B------:R-:W-:Y:S01]  /*5be0*/  UMOV UR53, UR57 ;  /* 0x0000003900357c82 */ /* 0x000fe20008000000 */
[----:B------:R-:W-:Y:S04]  /*5bf0*/  STL.64 [R1+0x2e0], R208 ;  /* 0x0002e0d001007387 */ /* 0x000fe80000100a00 */
[----:B------:R-:W-:Y:S04]  /*5c00*/  STL.64 [R1+0x2e8], R210 ;  /* 0x0002e8d201007387 */ /* 0x000fe80000100a00 */
[----:B------:R-:W-:Y:S04]  /*5c10*/  STL.64 [R1+0x2f0], R212 ;  /* 0x0002f0d401007387 */ /* 0x000fe80000100a00 */
[----:B------:R-:W-:Y:S04]  /*5c20*/  STL.64 [R1+0x2f8], R214 ;  /* 0x0002f8d601007387 */ /* 0x000fe80000100a00 */
[----:B------:R-:W-:Y:S01]  /*5c30*/  STL.64 [R1+0x260], R176 ;  /* 0x000260b001007387 */ /* 0x000fe20000100a00 */
[----:B------:R-:W-:-:S02]  /*5c40*/  WARPGROUP.DEPBAR.LE gsb0, 0x0 ;  /* 0x00008000000079c5 */ /* 0x000fc40000010000 */
[----:B------:R-:W-:-:S06]  /*5c50*/  WARPGROUP.ARRIVE ;  /* 0x00000000000079c5 */ /* 0x000fcc0000000000 */
[----:B------:R-:W-:Y:S01]  /*5c60*/  HGMMA.64x16x16.F32.BF16 R56, gdesc[UR52], R56, gsb0 ;  /* 0x00200000343879f0 */ /* 0x000fe20008001838 */
[----:B------:R-:W-:Y:S04]  /*5c70*/  STL.64 [R1+0x268], R178 ;  /* 0x000268b201007387 */ /* 0x000fe80000100a00 */
        /* <DEDUP_REMOVED lines=10> */
[----:B------:R0:W-:Y:S04]  /*5d20*/  STL.64 [R1+0xe0], R80 ;  /* 0x0000e05001007387 */ /* 0x0001e80000100a00 */
[----:B------:R1:W-:Y:S04]  /*5d30*/  STL.64 [R1+0xe8], R82 ;  /* 0x0000e85201007387 */ /* 0x0003e80000100a00 */
[----:B------:R2:W-:Y:S04]  /*5d40*/  STL.64 [R1+0xf0], R84 ;  /* 0x0000f05401007387 */ /* 0x0005e80000100a00 */
[----:B------:R3:W-:Y:S04]  /*5d50*/  STL.64 [R1+0xf8], R86 ;  /* 0x0000f85601007387 */ /* 0x0007e80000100a00 */
[----:B0-----:R-:W4:Y:S04]  /*5d60*/  LDL.LU.64 R80, [R1+0x40] ;  /* 0x0000400001507983 */ /* 0x001f280000300a00 */
[----:B-1----:R-:W4:Y:S04]  /*5d70*/  LDL.LU.64 R82, [R1+0x48] ;  /* 0x0000480001527983 */ /* 0x002f280000300a00 */
[----:B--2---:R-:W4:Y:S04]  /*5d80*/  LDL.LU.64 R84, [R1+0x50] ;  /* 0x0000500001547983 */ /* 0x004f280000300a00 */
[----:B------:R0:W-:Y:S04]  /*5d90*/  STL.64 [R1+0x60], R48 ;  /* 0x0000603001007387 */ /* 0x0001e80000100a00 */
[----:B------:R1:W-:Y:S04]  /*5da0*/  STL.64 [R1+0x68], R50 ;  /* 0x0000683201007387 */ /* 0x0003e80000100a00 */
[----:B------:R2:W-:Y:S04]  /*5db0*/  STL.64 [R1+0x70], R52 ;  /* 0x0000703401007387 */ /* 0x0005e80000100a00 */
[----:B------:R2:W-:Y:S04]  /*5dc0*/  STL.64 [R1+0x78], R54 ;  /* 0x0000783601007387 */ /* 0x0005e80000100a00 */
[----:B---3--:R-:W4:Y:S01]  /*5dd0*/  LDL.LU.64 R86, [R1+0x58] ;  /* 0x0000580001567983 */ /* 0x008f220000300a00 */
[----:B------:R-:W-:-:S02]  /*5de0*/  WARPGROUP.DEPBAR.LE gsb0, 0x0 ;  /* 0x00008000000079c5 */ /* 0x000fc40000010000 */
[----:B------:R-:W-:Y:S01]  /*5df0*/  WARPGROUP.ARRIVE ;  /* 0x00000000000079c5 */ /* 0x000fe20000000000 */
[----:B------:R-:W-:Y:S01]  /*5e00*/  UMOV UR48, UR56 ;  /* 0x0000003800307c82 */ /* 0x000fe20008000000 */
[----:B------:R-:W-:Y:S01]  /*5e10*/  UMOV UR49, UR57 ;  /* 0x0000003900317c82 */ /* 0x000fe20008000000 */
[----:B0-----:R-:W3:Y:S03]  /*5e20*/  LDL.LU.64 R48, [R1+0xc0] ;  /* 0x0000c00001307983 */ /* 0x001ee60000300a00 */
[----:B------:R-:W-:Y:S01]  /*5e30*/  HGMMA.64x16x16.F32.BF16 R88, gdesc[UR48], R88, gsb0 ;  /* 0x00200000305879f0 */ /* 0x000fe20008001858 */
[----:B-1----:R-:W3:Y:S04]  /*5e40*/  LDL.LU.64 R50, [R1+0xc8] ;  /* 0x0000c80001327983 */ /* 0x002ee80000300a00 */
[----:B--2---:R-:W3:Y:S04]  /*5e50*/  LDL.LU.64 R52, [R1+0xd0] ;  /* 0x0000d00001347983 */ /* 0x004ee80000300a00 */
[----:B------:R-:W3:Y:S01]  /*5e60*/  LDL.LU.64 R54, [R1+0xd8] ;  /* 0x0000d80001367983 */ /* 0x000ee20000300a00 */
[----:B------:R-:W-:Y:S01]  /*5e70*/  UMOV UR44, UR56 ;  /* 0x00000038002c7c82 */ /* 0x000fe20008000000 */
[----:B------:R-:W-:Y:S01]  /*5e80*/  UMOV UR45, UR57 ;  /* 0x00000039002d7c82 */ /* 0x000fe20008000000 */
        /* <DEDUP_REMOVED lines=21> */
[----:B----4-:R-:W-:-:S06]  /*5fe0*/  WARPGROUP.ARRIVE ;  /* 0x00000000000079c5 */ /* 0x010fcc0000000000 */
[----:B------:R-:W-:Y:S01]  /*5ff0*/  HGMMA.64x16x16.F32.BF16 R80, gdesc[UR28], R80, gsb0 ;  /* 0x002000001c5079f0 */ /* 0x000fe20008001850 */
[----:B------:R-:W-:Y:S01]  /*6000*/  UMOV UR24, UR56 ;  /* 0x0000003800187c82 */ /* 0x000fe20008000000 */
[----:B------:R-:W-:Y:S01]  /*6010*/  UMOV UR25, UR57 ;  /* 0x0000003900197c82 */ /* 0x000fe20008000000 */
[----:B------:R-:W-:Y:S02]  /*6020*/  WARPGROUP.DEPBAR.LE gsb0, 0x0 ;  /* 0x00008000000079c5 */ /* 0x000fe40000010000 */
[----:B---3--:R-:W-:-:S06]  /*6030*/  WARPGROUP.ARRIVE ;  /* 0x00000000000079c5 */ /* 0x008fcc0000000000 */
[----:B------:R-:W-:Y:S01]  /*6040*/  HGMMA.64x16x16.F32.BF16 R48, gdesc[UR24], R48, gsb0 ;  /* 0x00200000183079f0 */ /* 0x000fe20008001830 */
[----:B------:R-:W-:Y:S04]  /*6050*/  STL.64 [R1+0x40], R80 ;  /* 0x0000405001007387 */ /* 0x000fe80000100a00 */
[----:B------:R-:W-:Y:S04]  /*6060*/  STL.64 [R1+0x48], R82 ;  /* 0x0000485201007387 */ /* 0x000fe80000100a00 */
        /* <DEDUP_REMOVED lines=44> */
[----:B--2---:R-:W-:-:S06]  /*6330*/  WARPGROUP.ARRIVE ;  /* 0x00000000000079c5 */ /* 0x004fcc0000000000 */
[----:B------:R-:W-:Y:S03]  /*6340*/  HGMMA.64x16x16.F32.BF16 R80, gdesc[UR16], R80, gsb0 ;  /* 0x00200000105079f0 */ /* 0x000fe60008001850 */
[----:B------:R-:W-:Y:S02]  /*6350*/  WARPGROUP.DEPBAR.LE gsb0, 0x0 ;  /* 0x00008000000079c5 */ /* 0x000fe40000010000 */
[----:B---3--:R-:W-:-:S06]  /*6360*/  WARPGROUP.ARRIVE ;  /* 0x00000000000079c5 */ /* 0x008fcc0000000000 */
        /* <DEDUP_REMOVED lines=14> */
[----:B------:R0:W-:Y:S04]  /*6450*/  STL.64 [R1+0x158], R54 ;  /* 0x0001583601007387 */ /* 0x0001e80000100a00 */
[----:B0-----:R0:W5:Y:S04]  /*6460*/  LDL.LU.64 R54, [R1+0x558] ;  /* 0x0005580001367983 */ /* 0x0011680000300a00 */
[----:B------:R0:W5:Y:S04]  /*6470*/  LDL.LU.64 R52, [R1+0x550] ;  /* 0x0005500001347983 */ /* 0x0001680000300a00 */
[----:B------:R0:W5:Y:S04]  /*6480*/  LDL.LU.64 R50, [R1+0x548] ;  /* 0x0005480001327983 */ /* 0x0001680000300a00 */
[----:B------:R0:W5:Y:S01]  /*6490*/  LDL.LU.64 R48, [R1+0x540] ;  /* 0x0005400001307983 */ /* 0x0001620000300a00 */
[----:B------:R-:W-:-:S02]  /*64a0*/  WARPGROUP.DEPBAR.LE gsb0, 0x0 ;  /* 0x00008000000079c5 */ /* 0x000fc40000010000 */
[----:B------:R-:W-:-:S06]  /*64b0*/  WARPGROUP.ARRIVE ;  /* 0x00000000000079c5 */ /* 0x000fcc0000000000 */
[----:B------:R-:W-:Y:S01]  /*64c0*/  HGMMA.64x16x16.F32.BF16 R208, gdesc[UR4], R208, gsb0 ;  /* 0x0020000004d079f0 */ /* 0x000fe200080018d0 */
[----:B------:R-:W-:Y:S04]  /*64d0*/  STL.64 [R1+0x1c0], R80 ;  /* 0x0001c05001007387 */ /* 0x000fe80000100a00 */
[----:B------:R-:W-:Y:S04]  /*64e0*/  STL.64 [R1+0x1c8], R82 ;  /* 0x0001c85201007387 */ /* 0x000fe80000100a00 */
[----:B------:R-:W-:Y:S04]  /*64f0*/  STL.64 [R1+0x1d0], R84 ;  /* 0x0001d05401007387 */ /* 0x000fe80000100a00 */
[----:B------:R1:W-:Y:S04]  /*6500*/  STL.64 [R1+0x1d8], R86 ;  /* 0x0001d85601007387 */ /* 0x0003e80000100a00 */
[----:B-1----:R0:W5:Y:S04]  /*6510*/  LDL.LU.64 R86, [R1+0x538] ;  /* 0x0005380001567983 */ /* 0x0021680000300a00 */
[----:B------:R0:W5:Y:S04]  /*6520*/  LDL.LU.64 R84, [R1+0x530] ;  /* 0x0005300001547983 */ /* 0x0001680000300a00 */
[----:B------:R0:W5:Y:S04]  /*6530*/  LDL.LU.64 R82, [R1+0x528] ;  /* 0x0005280001527983 */ /* 0x0001680000300a00 */
[----:B------:R0:W5:Y:S04]  /*6540*/  LDL.LU.64 R80, [R1+0x520] ;  /* 0x0005200001507983 */ /* 0x0001680000300a00 */
        /* <DEDUP_REMOVED lines=19> */
[----:B------:R1:W-:Y:S01]  /*6680*/  STL.64 [R1+0x358], R182 ;  /* 0x000358b601007387 */ /* 0x0003e20000100a00 */
[----:B------:R-:W-:-:S03]  /*6690*/  WARPGROUP.DEPBAR.LE gsb0, 0x0 ;  /* 0x00008000000079c5 */ /* 0x000fc60000010000 */
        /* <DEDUP_REMOVED lines=11> */
[----:B------:R0:W5:Y:S01]  /*6750*/  LDL.LU.64 R208, [R1+0x4a0] ;  /* 0x0004a00001d07983 */ /* 0x0001620000300a00 */
[----:B------:R-:W-:Y:S05]  /*6760*/  @!P0 BRA `(.L_x_28) ;  /* 0x0000000000048947 */ /* 0x000fea0003800000 */
[----:B------:R-:W-:Y:S01]  /*6770*/  BPT.TRAP 0x1 ;  /* 0x000000040000795c */ /* 0x000fe20000300000 */
.L_x_28:
[----:B------:R-:W2:Y:S04]  /*6780*/  LDL R6, [R1+0x458] ;  /* 0x0004580001067983 */ /* 0x000ea80000100800 */
[----:B------:R-:W3:Y:S04]  /*6790*/  LDL R11, [R1+0x460] ;  /* 0x00046000010b7983 */ /* 0x000ee80000100800 */
[----:B------:R-:W4:Y:S01]  /*67a0*/  LDL R7, [R1+0x45c] ;  /* 0x00045c0001077983 */ /* 0x000f220000100800 */
[----:B------:R-:W-:Y:S02]  /*67b0*/  R2UR UR5, R17 ;  /* 0x00000000110572ca */ /* 0x000fe400000e0000 */
[----:B--2---:R-:W-:-:S02]  /*67c0*/  ISETP.NE.AND P1, PT, R6, RZ, PT ;  /* 0x000000ff0600720c */ /* 0x004fc40003f25270 */
[----:B---3--:R-:W-:-:S11]  /*67d0*/  R2UR UR4, R11 ;  /* 0x000000000b0472ca */ /* 0x008fd600000e0000 */
[----:B------:R-:W-:-:S05]  /*67e0*/  @P1 LEA R6, R3, UR5, 0x3 ;  /* 0x0000000503061c11 */ /* 0x000fca000f8e18ff */
[----:B------:R-:W-:Y:S01]  /*67f0*/  @P1 VIADD R6, R6, 0x48 ;  /* 0x0000004806061836 */ /* 0x000fe20000000000 */
[----:B------:R-:W-:-:S04]  /*6800*/  UISETP.GT.U32.AND UP0, UPT, UR4, 0x1, UPT ;  /* 0x000000010400788c */ /* 0x000fc8000bf04070 */
[----:B----4-:R-:W-:-:S04]  /*6810*/  @P1 PRMT R6, R7, 0x654, R6 ;  /* 0x0000065407061816 */ /* 0x010fc80000000006 */
[----:B------:R1:W-:Y:S01]  /*6820*/  @P1 SYNCS.ARRIVE.TRANS64.RED.A1T0 RZ, [R6+URZ], RZ ;  /* 0x000000ff06ff19a7 */ /* 0x0003e2000810043f */
[----:B------:R-:W-:-:S13]  /*6830*/  PLOP3.LUT P1, PT, PT, PT, UP0, 0x80, 0x0 ;  /* 0x000000000000781c */ /* 0x000fda0003f2f008 */
[----:B-1----:R-:W-:Y:S05]  /*6840*/  @P1 BRA `(.L_x_29) ;  /* 0x0000000000041947 */ /* 0x002fea0003800000 */
[----:B------:R-:W-:Y:S01]  /*6850*/  BPT.TRAP 0x1 ;  /* 0x000000040000795c */ /* 0x000fe20000300000 */
.L_x_29:
[----:B------:R-:W-:Y:S01]  /*6860*/  R2UR UR4, R0 ;  /* 0x00000000000472ca */ /* 0x000fe200000e0000 */
[----:B------:R-:W-:Y:S01]  /*6870*/  VIADD R3, R3, 0x1 ;  /* 0x0000000103037836 */ /* 0x000fe20000000000 */
[C---:B------:R-:W-:Y:S01]  /*6880*/  ISETP.GT.AND P2, PT, R4.reuse, 0x1, PT ;  /* 0x000000010400780c */ /* 0x040fe20003f44270 */
[----:B------:R-:W-:-:S03]  /*6890*/  VIADD R4, R4, 0xffffffff ;  /* 0xffffffff04047836 */ /* 0x000fc60000000000 */
[----:B------:R-:W-:-:S04]  /*68a0*/  ISETP.NE.AND P1, PT, R3, 0x9, PT ;  /* 0x000000090300780c */ /* 0x000fc80003f25270 */
[----:B------:R-:W-:-:S03]  /*68b0*/  SEL R3, R3, RZ, P1 ;  /* 0x000000ff03037207 */ /* 0x000fc60000800000 */
[----:B------:R-:W-:-:S04]  /*68c0*/  UIADD3 UR4, UR4, 0x1, URZ ;  /* 0x0000000104047890 */ /* 0x000fc8000fffe03f */
[----:B------:R-:W-:-:S04]  /*68d0*/  UISETP.NE.AND UP0, UPT, UR4, 0x9, UPT ;  /* 0x000000090400788c */ /* 0x000fc8000bf05270 */
[----:B------:R-:W-:Y:S02]  /*68e0*/  USEL UR5, URZ, 0x1, UP0 ;  /* 0x000000013f057887 */ /* 0x000fe40008000000 */
[----:B------:R-:W-:-:S04]  /*68f0*/  USEL UR4, UR4, URZ, UP0 ;  /* 0x0000003f04047287 */ /* 0x000fc80008000000 */
[----:B------:R-:W-:Y:S02]  /*6900*/  LOP3.LUT R5, R5, UR5, RZ, 0x3c, !PT ;  /* 0x0000000505057c12 */ /* 0x000fe4000f8e3cff */
[----:B------:R-:W-:Y:S01]  /*6910*/  IMAD.U32 R0, RZ, RZ, UR4 ;  /* 0x00000004ff007e24 */ /* 0x000fe2000f8e00ff */
[----:B------:R-:W-:Y:S06]  /*6920*/  @P2 BRA `(.L_x_30) ;  /* 0xffffffd000202947 */ /* 0x000fec000383ffff */
.L_x_23:
[----:B------:R3:W5:Y:S01]  /*6930*/  LDL R6, [R1+0x490] ;  /* 0x0004900001067983 */ /* 0x0007620000100800 */
[----:B01----:R-:W0:Y:S02]  /*6940*/  LDC R0, c[0x0][0x28c] ;  /* 0x0000a300ff007b82 */ /* 0x003e240000000800 */
[----:B0-----:R-:W-:-:S13]  /*6950*/  ISETP.GE.AND P1, PT, R0, 0x1, PT ;  /* 0x000000010000780c */ /* 0x001fda0003f26270 */
[----:B---3--:R-:W-:Y:S05]  /*6960*/  @!P1 BRA `(.L_x_31) ;  /* 0x0000000000549947 */ /* 0x008fea0003800000 */
[----:B------:R-:W-:Y:S05]  /*6970*/  @!P0 BRA `(.L_x_32) ;  /* 0x0000000000048947 */ /* 0x000fea0003800000 */
[----:B------:R-:W-:Y:S01]  /*6980*/  BPT.TRAP 0x1 ;  /* 0x000000040000795c */ /* 0x000fe20000300000 */
.L_x_32:
[----:B------:R-:W3:Y:S04]  /*6990*/  LDL R0, [R1+0x458] ;  /* 0x0004580001007983 */ /* 0x000ee80000100800 */
[----:B------:R-:W4:Y:S04]  /*69a0*/  LDL R4, [R1+0x460] ;  /* 0x0004600001047983 */ /* 0x000f280000100800 */
[----:B------:R-:W2:Y:S01]  /*69b0*/  LDL R3, [R1+0x45c] ;  /* 0x00045c0001037983 */ /* 0x000ea20000100800 */
[----:B-----5:R-:W-:Y:S02]  /*69c0*/  R2UR UR6, R6 ;  /* 0x00000000060672ca */ /* 0x020fe400000e0000 */
[----:B------:R-:W-:-:S02]  /*69d0*/  R2UR UR5, R17 ;  /* 0x00000000110572ca */ /* 0x000fc400000e0000 */
[----:B---3--:R-:W-:Y:S02]  /*69e0*/  ISETP.NE.AND P0, PT, R0, RZ, PT ;  /* 0x000000ff0000720c */ /* 0x008fe40003f05270 */
[----:B----4-:R-:W-:-:S11]  /*69f0*/  R2UR UR4, R4 ;  /* 0x00000000040472ca */ /* 0x010fd600000e0000 */
[----:B------:R-:W-:-:S04]  /*6a00*/  @P0 VIADD R10, R10, UR6 ;  /* 0x000000060a0a0c36 */ /* 0x000fc80008000000 */
[----:B------:R-:W-:-:S05]  /*6a10*/  @P0 IMAD.WIDE.U32 R4, R10, 0x38e38e39, RZ ;  /* 0x38e38e390a040825 */ /* 0x000fca00078e00ff */
[----:B------:R-:W-:-:S05]  /*6a20*/  @P0 SHF.R.U32.HI R0, RZ, 0x1, R5 ;  /* 0x00000001ff000819 */ /* 0x000fca0000011605 */
[----:B------:R-:W-:-:S05]  /*6a30*/  @P0 IMAD R0, R0, -0x9, R10 ;  /* 0xfffffff700000824 */ /* 0x000fca00078e020a */
[----:B------:R-:W-:Y:S01]  /*6a40*/  @P0 LEA R0, R0, UR5, 0x3 ;  /* 0x0000000500000c11 */ /* 0x000fe2000f8e18ff */
[----:B------:R-:W-:-:S04]  /*6a50*/  UISETP.GT.U32.AND UP0, UPT, UR4, 0x1, UPT ;  /* 0x000000010400788c */ /* 0x000fc8000bf04070 */
[----:B------:R-:W-:-:S05]  /*6a60*/  @P0 VIADD R0, R0, 0x48 ;  /* 0x0000004800000836 */ /* 0x000fca0000000000 */
[----:B--2---:R-:W-:-:S04]  /*6a70*/  @P0 PRMT R0, R3, 0x654, R0 ;  /* 0x0000065403000816 */ /* 0x004fc80000000000 */
[----:B------:R0:W-:Y:S01]  /*6a80*/  @P0 SYNCS.ARRIVE.TRANS64.RED.A1T0 RZ, [R0+URZ], RZ ;  /* 0x000000ff00ff09a7 */ /* 0x0001e2000810043f */
[----:B------:R-:W-:-:S13]  /*6a90*/  PLOP3.LUT P0, PT, PT, PT, UP0, 0x80, 0x0 ;  /* 0x000000000000781c */ /* 0x000fda0003f0f008 */
[----:B0-----:R-:W-:Y:S05]  /*6aa0*/  @P0 BRA `(.L_x_31) ;  /* 0x0000000000040947 */ /* 0x001fea0003800000 */
[----:B------:R-:W-:Y:S01]  /*6ab0*/  BPT.TRAP 0x1 ;  /* 0x000000040000795c */ /* 0x000fe20000300000 */
.L_x_31:
[----:B------:R-:W3:Y:S01]  /*6ac0*/  LDL R3, [R1+0x498] ;  /* 0x0004980001037983 */ /* 0x000ee20000100800 */
[----:B-----5:R-:W-:Y:S01]  /*6ad0*/  R2UR UR4, R6 ;  /* 0x00000000060472ca */ /* 0x020fe200000e0000 */
[----:B------:R-:W-:Y:S01]  /*6ae0*/  ULDC UR15, c[0x0][0x288] ;  /* 0x0000a200000f7ab9 */ /* 0x000fe20000000800 */
[----:B------:R-:W-:Y:S01]  /*6af0*/  R2UR UR5, R19 ;  /* 0x00000000130572ca */ /* 0x000fe200000e0000 */
[----:B------:R-:W4:Y:S01]  /*6b00*/  LDL.LU R0, [R1+0x494] ;  /* 0x0004940001007983 */ /* 0x000f220000300800 */
[----:B------:R-:W-:Y:S01]  /*6b10*/  R2UR UR6, R18 ;  /* 0x00000000120672ca */ /* 0x000fe200000e0000 */
[----:B------:R-:W-:Y:S01]  /*6b20*/  ULDC UR14, c[0x0][0x284] ;  /* 0x0000a100000e7ab9 */ /* 0x000fe20000000800 */
[----:B------:R-:W-:Y:S01]  /*6b30*/  ULDC.64 UR12, c[0x0][0x5d0] ;  /* 0x00017400000c7ab9 */ /* 0x000fe20000000a00 */
[----:B------:R-:W2:Y:S01]  /*6b40*/  LDL R15, [R1+0x464] ;  /* 0x00046400010f7983 */ /* 0x000ea20000100800 */
[----:B------:R-:W0:Y:S07]  /*6b50*/  S2R R6, SR_TID.X ;  /* 0x0000000000067919 */ /* 0x000e2e0000002100 */
[----:B------:R-:W-:-:S02]  /*6b60*/  UIMAD.WIDE UR10, UR5, 0x200, URZ ;  /* 0x00000200050a78a5 */ /* 0x000fc4000f8e023f */
[----:B------:R-:W-:Y:S02]  /*6b70*/  USHF.L.U32 UR7, UR5, 0x9, URZ ;  /* 0x0000000905077899 */ /* 0x000fe4000800063f */
[----:B------:R-:W-:-:S04]  /*6b80*/  UIMAD UR6, UR6, 0xf0, URZ ;  /* 0x000000f0060678a4 */ /* 0x000fc8000f8e023f */
[----:B------:R-:W-:-:S04]  /*6b90*/  UISETP.GE.AND UP0, UPT, UR6, UR15, UPT ;  /* 0x0000000f0600728c */ /* 0x000fc8000bf06270 */
[----:B------:R-:W-:-:S06]  /*6ba0*/  UISETP.GE.OR UP0, UPT, UR7, UR14, UP0 ;  /* 0x0000000e0700728c */ /* 0x000fcc0008706670 */
[----:B------:R-:W-:Y:S02]  /*6bb0*/  PLOP3.LUT P0, PT, PT, PT, UP0, 0x80, 0x0 ;  /* 0x000000000000781c */ /* 0x000fe40003f0f008 */
[----:B0-----:R-:W-:Y:S01]  /*6bc0*/  SHF.R.U32.HI R4, RZ, 0x2, R6 ;  /* 0x00000002ff047819 */ /* 0x001fe20000011606 */
[C---:B------:R-:W-:Y:S01]  /*6bd0*/  IMAD.SHL.U32 R7, R6.reuse, 0x2, RZ ;  /* 0x0000000206077824 */ /* 0x040fe200078e00ff */
[----:B------:R-:W-:Y:S02]  /*6be0*/  LOP3.LUT R5, R6, 0x60, RZ, 0xc0, !PT ;  /* 0x0000006006057812 */ /* 0x000fe400078ec0ff */
[----:B------:R-:W-:Y:S02]  /*6bf0*/  LOP3.LUT R4, R4, 0x7, RZ, 0xc0, !PT ;  /* 0x0000000704047812 */ /* 0x000fe400078ec0ff */
[----:B------:R-:W-:Y:S02]  /*6c00*/  SHF.R.U32.HI R5, RZ, 0x1, R5 ;  /* 0x00000001ff057819 */ /* 0x000fe40000011605 */
[----:B---3--:R-:W-:-:S02]  /*6c10*/  R2UR UR19, R3 ;  /* 0x00000000031372ca */ /* 0x008fc400000e0000 */
[----:B------:R-:W-:Y:S02]  /*6c20*/  SHF.R.U32.HI R3, RZ, 0x7, R6 ;  /* 0x00000007ff037819 */ /* 0x000fe40000011606 */
[----:B----4-:R-:W-:Y:S02]  /*6c30*/  R2UR UR17, R0 ;  /* 0x00000000001172ca */ /* 0x010fe400000e0000 */
[----:B------:R-:W-:Y:S02]  /*6c40*/  LOP3.LUT R3, R3, 0x1, RZ, 0xc0, !PT ;  /* 0x0000000103037812 */ /* 0x000fe400078ec0ff */
[----:B--2---:R-:W-:Y:S02]  /*6c50*/  R2UR UR18, R15 ;  /* 0x000000000f1272ca */ /* 0x004fe400000e0000 */
[----:B------:R-:W-:Y:S01]  /*6c60*/  IADD3 R0, RZ, -R5, -R4 ;  /* 0x80000005ff007210 */ /* 0x000fe20007ffe804 */
[----:B------:R-:W-:Y:S02]  /*6c70*/  IMAD.SHL.U32 R17, R3, 0x40, RZ ;  /* 0x0000004003117824 */ /* 0x000fe400078e00ff */
[----:B------:R-:W-:-:S02]  /*6c80*/  UIADD3 UR9, UR19, UR4, URZ ;  /* 0x0000000413097290 */ /* 0x000fc4000fffe03f */
[----:B------:R-:W-:Y:S01]  /*6c90*/  UISETP.GE.U32.AND UP2, UPT, UR19, 0x9, UPT ;  /* 0x000000091300788c */ /* 0x000fe2000bf46070 */
[----:B------:R-:W-:Y:S01]  /*6ca0*/  IMAD R0, R3, -0x40, R0 ;  /* 0xffffffc003007824 */ /* 0x000fe200078e0200 */
[----:B------:R-:W-:Y:S01]  /*6cb0*/  UISETP.GT.U32.AND UP1, UPT, UR9, 0x8, UPT ;  /* 0x000000080900788c */ /* 0x000fe2000bf24070 */
[----:B------:R-:W-:Y:S01]  /*6cc0*/  LOP3.LUT R17, R17, 0x40, R4, 0xe2, !PT ;  /* 0x0000004011117812 */ /* 0x000fe200078ee204 */
[----:B------:R-:W-:Y:S01]  /*6cd0*/  UIMAD.WIDE.U32 UR4, UR9, 0x38e38e39, URZ ;  /* 0x38e38e39090478a5 */ /* 0x000fe2000f8e003f */
[----:B------:R-:W-:Y:S01]  /*6ce0*/  LOP3.LUT R3, R6, 0x3, RZ, 0xc0, !PT ;  /* 0x0000000306037812 */ /* 0x000fe200078ec0ff */
[----:B------:R-:W-:Y:S01]  /*6cf0*/  UISETP.LT.U32.AND UP1, UPT, UR19, 0x9, UP1 ;  /* 0x000000091300788c */ /* 0x000fe20008f21070 */
[----:B------:R-:W-:Y:S01]  /*6d00*/  IMAD.MOV.U32 R4, RZ, RZ, -0x2 ;  /* 0xfffffffeff047424 */ /* 0x000fe200078e00ff */
[----:B------:R-:W-:Y:S01]  /*6d10*/  USHF.R.U32.HI UR4, URZ, 0x1, UR5 ;  /* 0x000000013f047899 */ /* 0x000fe20008011605 */
[----:B------:R-:W-:Y:S01]  /*6d20*/  IMAD.U32 R6, RZ, RZ, UR6 ;  /* 0x00000006ff067e24 */ /* 0x000fe2000f8e00ff */
[----:B------:R-:W-:Y:S01]  /*6d30*/  USEL UR5, URZ, 0x1, !UP1 ;  /* 0x000000013f057887 */ /* 0x000fe2000c800000 */
[----:B------:R-:W-:Y:S01]  /*6d40*/  IMAD R3, R3, R4, UR15 ;  /* 0x0000000f03037e24 */ /* 0x000fe2000f8e0204 */
[----:B------:R-:W-:Y:S01]  /*6d50*/  USHF.R.S32.HI UR16, URZ, 0x1f, UR18 ;  /* 0x0000001f3f107899 */ /* 0x000fe20008011412 */
[----:B------:R-:W-:Y:S01]  /*6d60*/  IMAD.U32 R4, RZ, RZ, UR14 ;  /* 0x0000000eff047e24 */ /* 0x000fe2000f8e00ff */
[----:B------:R-:W-:Y:S01]  /*6d70*/  ULOP3.LUT UR17, UR17, UR5, URZ, 0x3c, !UPT ;  /* 0x0000000511117292 */ /* 0x000fe2000f8e3c3f */
[----:B------:R-:W-:Y:S01]  /*6d80*/  LOP3.LUT R6, R6, 0x6, R7, 0xf8, !PT ;  /* 0x0000000606067812 */ /* 0x000fe200078ef807 */
[----:B------:R-:W-:Y:S01]  /*6d90*/  UIMAD UR5, UR4, -0x9, UR9 ;  /* 0xfffffff7040578a4 */ /* 0x000fe2000f8e0209 */
[----:B------:R-:W-:Y:S01]  /*6da0*/  LOP3.LUT R17, R17, UR10, R5, 0xfe, !PT ;  /* 0x0000000a11117c12 */ /* 0x000fe2000f8efe05 */
[----:B------:R-:W-:Y:S01]  /*6db0*/  @UP2 ULOP3.LUT UR17, UR17, 0x1, UR4, 0x78, !UPT ;  /* 0x0000000111112892 */ /* 0x000fe2000f8e7804 */
[----:B------:R-:W-:Y:S01]  /*6dc0*/  IADD3 R0, R4, -UR7, R0 ;  /* 0x8000000704007c10 */ /* 0x000fe2000fffe000 */
[----:B------:R-:W-:Y:S01]  /*6dd0*/  UIMAD UR8, UR16, UR12, URZ ;  /* 0x0000000c100872a4 */ /* 0x000fe2000f8e023f */
[----:B------:R-:W-:Y:S01]  /*6de0*/  SHF.R.S32.HI R7, RZ, 0x1f, R6 ;  /* 0x0000001fff077819 */ /* 0x000fe20000011406 */
[----:B------:R-:W-:-:S02]  /*6df0*/  IMAD.U32 R8, RZ, RZ, UR5 ;  /* 0x00000005ff087e24 */ /* 0x000fc4000f8e00ff */
[----:B------:R-:W-:Y:S01]  /*6e00*/  IMAD.U32 R4, RZ, RZ, UR12 ;  /* 0x0000000cff047e24 */ /* 0x000fe2000f8e00ff */
[----:B------:R-:W-:Y:S01]  /*6e10*/  UIMAD UR8, UR18, UR13, UR8 ;  /* 0x0000000d120872a4 */ /* 0x000fe2000f8e0208 */
[----:B------:R-:W-:Y:S01]  /*6e20*/  VIADD R3, R3, -UR6 ;  /* 0x8000000603037c36 */ /* 0x000fe20008000000 */
[----:B------:R0:W-:Y:S01]  /*6e30*/  STL [R1+0x490], R8 ;  /* 0x0004900801007387 */ /* 0x0001e20000100800 */
[----:B------:R-:W-:Y:S01]  /*6e40*/  IMAD.WIDE.U32 R4, R4, UR18, R6 ;  /* 0x0000001204047c25 */ /* 0x000fe2000f8e0006 */
[----:B------:R-:W-:-:S03]  /*6e50*/  UMOV UR6, 0xffffffff ;  /* 0xffffffff00067882 */ /* 0x000fc60000000000 */
[----:B------:R-:W-:Y:S02]  /*6e60*/  VIADD R5, R5, UR8 ;  /* 0x0000000805057c36 */ /* 0x000fe40008000000 */
[----:B0-----:R-:W-:-:S05]  /*6e70*/  IMAD.U32 R8, RZ, RZ, UR17 ;  /* 0x00000011ff087e24 */ /* 0x001fca000f8e00ff */
[----:B------:R0:W-:Y:S01]  /*6e80*/  STL [R1+0x494], R8 ;  /* 0x0004940801007387 */ /* 0x0001e20000100800 */
[----:B------:R-:W-:Y:S05]  /*6e90*/  @P0 BRA `(.L_x_33) ;  /* 0x000002ac000c0947 */ /* 0x000fea0003800000 */
[----:B------:R-:W-:Y:S01]  /*6ea0*/  FSETP.NEU.AND P2, PT, R16, RZ, PT ;  /* 0x000000ff1000720b */ /* 0x000fe20003f4d000 */
[----:B------:R-:W-:Y:S01]  /*6eb0*/  ULDC.64 UR8, c[0x0][0x5c8] ;  /* 0x0001720000087ab9 */ /* 0x000fe20000000a00 */
[----:B------:R-:W-:Y:S01]  /*6ec0*/  ISETP.GT.AND P0, PT, R3, RZ, PT ;  /* 0x000000ff0300720c */ /* 0x000fe20003f04270 */
[----:B------:R-:W-:Y:S01]  /*6ed0*/  UIMAD UR4, UR11, UR8, URZ ;  /* 0x000000080b0472a4 */ /* 0x000fe2000f8e023f */
[----:B------:R-:W-:Y:S01]  /*6ee0*/  IMAD.U32 R14, RZ, RZ, UR9 ;  /* 0x00000009ff0e7e24 */ /* 0x000fe2000f8e00ff */
[----:B------:R-:W-:Y:S01]  /*6ef0*/  BSSY B0, `(.L_x_33) ;  /* 0x0002abd000007945 */ /* 0x000fe20003800000 */
[----:B------:R-:W-:Y:S01]  /*6f00*/  IMAD.WIDE.U32 R4, R17, UR8, R4 ;  /* 0x0000000811047c25 */ /* 0x000fe2000f8e0004 */
[----:B------:R-:W-:-:S03]  /*6f10*/  ISETP.GT.AND P1, PT, R0, RZ, P0 ;  /* 0x000000ff0000720c */ /* 0x000fc60000724270 */
[----:B------:R-:W-:-:S04]  /*6f20*/  IMAD R14, R17, R14, UR4 ;  /* 0x00000004110e7e24 */ /* 0x000fc8000f8e020e */
[----:B------:R-:W-:Y:S01]  /*6f30*/  IMAD.IADD R14, R5, 0x1, R14 ;  /* 0x00000001050e7824 */ /* 0x000fe200078e020e */
[----:B------:R-:W-:Y:S06]  /*6f40*/  @!P2 BRA `(.L_x_34) ;  /* 0x0000021400aca947 */ /* 0x000fec0003800000 */
[----:B------:R-:W0:Y:S01]  /*6f50*/  LDC.64 R10, c[0x0][0x5b8] ;  /* 0x00016e00ff0a7b82 */ /* 0x000e220000000a00 */
[----:B------:R-:W2:Y:S01]  /*6f60*/  LDL.LU R20, [R1+0x420] ;  /* 0x0004200001147983 */ /* 0x000ea20000300800 */
[----:B------:R-:W-:-:S06]  /*6f70*/  R2UR UR7, R15 ;  /* 0x000000000f0772ca */ /* 0x000fcc00000e0000 */
[----:B------:R-:W1:Y:S01]  /*6f80*/  LDC.64 R22, c[0x0][0x5b0] ;  /* 0x00016c00ff167b82 */ /* 0x000e620000000a00 */
[----:B0-----:R-:W-:Y:S01]  /*6f90*/  IMAD.MOV.U32 R8, RZ, RZ, R11 ;  /* 0x000000ffff087224 */ /* 0x001fe200078e000b */
[----:B------:R0:W-:Y:S01]  /*6fa0*/  STL [R1+0x450], R10 ;  /* 0x0004500a01007387 */ /* 0x0001e20000100800 */
[----:B------:R-:W-:-:S04]  /*6fb0*/  IMAD.MOV.U32 R235, RZ, RZ, R10 ;  /* 0x000000ffffeb7224 */ /* 0x000fc800078e000a */
[C---:B------:R-:W-:Y:S01]  /*6fc0*/  IMAD R5, R235.reuse, UR16, RZ ;  /* 0x00000010eb057c24 */ /* 0x040fe2000f8e02ff */
[----:B-1----:R-:W-:Y:S01]  /*6fd0*/  R2UR UR4, R22 ;  /* 0x00000000160472ca */ /* 0x002fe200000e0000 */
[----:B------:R-:W-:Y:S01]  /*6fe0*/  IMAD.WIDE.U32 R232, R235, UR7, R6 ;  /* 0x00000007ebe87c25 */ /* 0x000fe2000f8e0006 */
[----:B0-----:R-:W0:Y:S03]  /*6ff0*/  LDC.64 R10, c[0x0][0x5a8] ;  /* 0x00016a00ff0a7b82 */ /* 0x001e260000000a00 */
[----:B------:R-:W-:Y:S02]  /*7000*/  IMAD R234, R8, UR7, R5 ;  /* 0x0000000708ea7c24 */ /* 0x000fe4000f8e0205 */
[----:B------:R-:W-:Y:S02]  /*7010*/  IMAD.MOV.U32 R236, RZ, RZ, R232 ;  /* 0x000000ffffec7224 */ /* 0x000fe400078e00e8 */
[----:B------:R-:W-:Y:S01]  /*7020*/  IMAD.IADD R237, R233, 0x1, R234 ;  /* 0x00000001e9ed7824 */ /* 0x000fe200078e02ea */
[----:B------:R1:W-:Y:S03]  /*7030*/  STL [R1+0x46c], R234 ;  /* 0x00046cea01007387 */ /* 0x0003e60000100800 */
[----:B------:R-:W-:Y:S01]  /*7040*/  UIMAD UR4, UR11, UR4, URZ ;  /* 0x000000040b0472a4 */ /* 0x000fe2000f8e023f */
[C---:B------:R-:W-:Y:S01]  /*7050*/  IMAD.WIDE.U32 R8, R17.reuse, R22, R236 ;  /* 0x0000001611087225 */ /* 0x040fe200078e00ec */
[----:B------:R1:W-:Y:S04]  /*7060*/  STL.64 [R1+0x448], R232 ;  /* 0x000448e801007387 */ /* 0x0003e80000100a00 */
[----:B------:R-:W-:Y:S01]  /*7070*/  IMAD R19, R17, R23, UR4 ;  /* 0x0000000411137e24 */ /* 0x000fe2000f8e0217 */
[----:B------:R-:W-:-:S03]  /*7080*/  ULDC.64 UR4, c[0x0][0x5c0] ;  /* 0x0001700000047ab9 */ /* 0x000fc60000000a00 */
[----:B------:R-:W-:Y:S01]  /*7090*/  IMAD.IADD R5, R9, 0x1, R19 ;  /* 0x0000000109057824 */ /* 0x000fe200078e0213 */
[----:B------:R1:W-:Y:S01]  /*70a0*/  STL [R1+0x470], R19 ;  /* 0x0004701301007387 */ /* 0x0003e20000100800 */
[----:B0-----:R-:W-:-:S04]  /*70b0*/  LEA R12, P2, R8, R10, 0x1 ;  /* 0x0000000a080c7211 */ /* 0x001fc800078408ff */
[----:B------:R-:W-:-:S05]  /*70c0*/  LEA.HI.X R13, R8, R11, R5, 0x1, P2 ;  /* 0x0000000b080d7211 */ /* 0x000fca00010f0c05 */
[----:B------:R-:W3:Y:S01]  /*70d0*/  @P1 LDG.E.LTC128B.U16 R18, desc[UR60][R12.64] ;  /* 0x0000003c0c121981 */ /* 0x000ee2000c1e1520 */
[C---:B------:R-:W-:Y:S01]  /*70e0*/  LEA R8, P2, R4.reuse, UR4, 0x1 ;  /* 0x0000000404087c11 */ /* 0x040fe2000f8408ff */
[----:B------:R-:W-:Y:S01]  /*70f0*/  BSSY B1, `(.L_x_35) ;  /* 0x0000012000017945 */ /* 0x000fe20003800000 */
[----:B------:R-:W-:Y:S02]  /*7100*/  ISETP.GT.AND P3, PT, R3, 0x1, PT ;  /* 0x000000010300780c */ /* 0x000fe40003f64270 */
[----:B------:R-:W-:Y:S01]  /*7110*/  LEA.HI.X R9, R4, UR5, R14, 0x1, P2 ;  /* 0x0000000504097c11 */ /* 0x000fe200090f0c0e */
[----:B------:R-:W-:-:S04]  /*7120*/  IMAD.WIDE.U32 R4, R17, R22, R6 ;  /* 0x0000001611047225 */ /* 0x000fc800078e0006 */
[----:B------:R-:W-:Y:S02]  /*7130*/  IMAD.IADD R5, R19, 0x1, R5 ;  /* 0x0000000113057824 */ /* 0x000fe400078e0205 */
[----:B------:R-:W-:-:S04]  /*7140*/  IMAD.WIDE.U32 R4, R235, UR7, R4 ;  /* 0x00000007eb047c25 */ /* 0x000fc8000f8e0004 */
[----:B------:R-:W-:Y:S02]  /*7150*/  IMAD.IADD R5, R234, 0x1, R5 ;  /* 0x00000001ea057824 */ /* 0x000fe400078e0205 */
[----:B---3--:R-:W-:-:S04]  /*7160*/  IMAD.U32 R12, R18, 0x10000, RZ ;  /* 0x00010000120c7824 */ /* 0x008fc800078e00ff */
[----:B------:R-:W-:-:S04]  /*7170*/  FMUL R12, R12, R16 ;  /* 0x000000100c0c7220 */ /* 0x000fc80000400000 */
[----:B--2---:R-:W-:Y:S01]  /*7180*/  FFMA R12, R20, R2, R12 ;  /* 0x00000002140c7223 */ /* 0x004fe2000000000c */
[----:B------:R-:W-:-:S04]  /*7190*/  LEA R20, P2, R4, R10, 0x1 ;  /* 0x0000000a04147211 */ /* 0x000fc800078408ff */
[----:B------:R-:W-:Y:S02]  /*71a0*/  LEA.HI.X R21, R4, R11, R5, 0x1, P2 ;  /* 0x0000000b04157211 */ /* 0x000fe400010f0c05 */
[----:B------:R-:W-:Y:S02]  /*71b0*/  F2FP.BF16.F32.PACK_AB R4, RZ, R12 ;  /* 0x0000000cff04723e */ /* 0x000fe400000010ff */
[----:B------:R-:W-:Y:S01]  /*71c0*/  ISETP.GT.AND P2, PT, R0, RZ, P3 ;  /* 0x000000ff0000720c */ /* 0x000fe20001f44270 */
[----:B------:R1:W-:Y:S04]  /*71d0*/  STL.64 [R1+0x440], R20 ;  /* 0x0004401401007387 */ /* 0x0003e80000100a00 */
[----:B------:R1:W-:Y:S08]  /*71e0*/  @P1 STG.E.U16 desc[UR60][R8.64], R4 ;  /* 0x0000000408001986 */ /* 0x0003f0000c10153c */
[----:B------:R-:W-:Y:S05]  /*71f0*/  @!P2 BRA `(.L_x_36) ;  /* 0x000000000004a947 */ /* 0x000fea0003800000 */
[----:B------:R0:W5:Y:S02]  /*7200*/  LDG.E.LTC128B.U16 R18, desc[UR60][R20.64+0x2] ;  /* 0x0000023c14127981 */ /* 0x000164000c1e1520 */
.L_x_36:
[----:B------:R-:W-:Y:S05]  /*7210*/  BSYNC B1 ;  /* 0x0000000000017941 */ /* 0x000fea0003800000 */
.L_x_35:
[----:B------:R-:W0:Y:S01]  /*7220*/  LDL.LU R5, [R1+0x424] ;  /* 0x0004240001057983 */ /* 0x000e220000300800 */
[----:B-1---5:R-:W-:Y:S01]  /*7230*/  IMAD.U32 R4, R18, 0x10000, RZ ;  /* 0x0001000012047824 */ /* 0x022fe200078e00ff */
[----:B------:R-:W-:Y:S02]  /*7240*/  R2UR UR4, R15 ;  /* 0x000000000f0472ca */ /* 0x000fe400000e0000 */
[----:B------:R-:W-:Y:S01]  /*7250*/  ISETP.GT.AND P1, PT, R0, 0x8, P0 ;  /* 0x000000080000780c */ /* 0x000fe20000724270 */
[----:B------:R-:W-:-:S04]  /*7260*/  FMUL R4, R4, R16 ;  /* 0x0000001004047220 */ /* 0x000fc80000400000 */
[----:B0-----:R-:W-:Y:S01]  /*7270*/  FFMA R20, R5, R2, R4 ;  /* 0x0000000205147223 */ /* 0x001fe20000000004 */
[C---:B------:R-:W-:Y:S01]  /*7280*/  SHF.L.U64.HI R5, R22.reuse, 0x3, R23 ;  /* 0x0000000316057819 */ /* 0x040fe20000010217 */
[----:B------:R-:W-:-:S03]  /*7290*/  IMAD.SHL.U32 R4, R22, 0x8, RZ ;  /* 0x0000000816047824 */ /* 0x000fc600078e00ff */
[----:B------:R-:W-:Y:S01]  /*72a0*/  F2FP.BF16.F32.PACK_AB R20, RZ, R20 ;  /* 0x00000014ff14723e */ /* 0x000fe200000010ff */
[----:B------:R-:W-:-:S04]  /*72b0*/  IMAD.WIDE.U32 R14, R17, R22, R4 ;  /* 0x00000016110e7225 */ /* 0x000fc800078e0004 */
[----:B------:R-:W-:Y:S01]  /*72c0*/  IMAD.IADD R19, R19, 0x1, R15 ;  /* 0x0000000113137824 */ /* 0x000fe200078e020f */
[----:B------:R-:W-:-:S05]  /*72d0*/  IADD3 R13, P4, R232, R14, RZ ;  /* 0x0000000ee80d7210 */ /* 0x000fca0007f9e0ff */
[----:B------:R-:W-:Y:S01]  /*72e0*/  IMAD.X R21, R19, 0x1, R237, P4 ;  /* 0x0000000113157824 */ /* 0x000fe200020e06ed */
[----:B------:R-:W-:-:S04]  /*72f0*/  LEA R12, P4, R13, R10, 0x1 ;  /* 0x0000000a0d0c7211 */ /* 0x000fc800078808ff */
[----:B------:R-:W-:Y:S01]  /*7300*/  LEA.HI.X R13, R13, R11, R21, 0x1, P4 ;  /* 0x0000000b0d0d7211 */ /* 0x000fe200020f0c15 */
[----:B------:R0:W-:Y:S04]  /*7310*/  @P2 STG.E.U16 desc[UR60][R8.64+0x2], R20 ;  /* 0x0000021408002986 */ /* 0x0001e8000c10153c */
[----:B------:R1:W2:Y:S04]  /*7320*/  @P1 LDG.E.LTC128B.U16 R18, desc[UR60][R12.64] ;  /* 0x0000003c0c121981 */ /* 0x0002a8000c1e1520 */
[----:B------:R-:W3:Y:S01]  /*7330*/  LDL.LU R21, [R1+0x428] ;  /* 0x0004280001157983 */ /* 0x000ee20000300800 */
[----:B-1----:R-:W-:-:S05]  /*7340*/  IADD3 R12, P2, R6, R14, RZ ;  /* 0x0000000e060c7210 */ /* 0x002fca0007f5e0ff */
[----:B------:R-:W-:Y:S02]  /*7350*/  IMAD.X R13, R7, 0x1, R19, P2 ;  /* 0x00000001070d7824 */ /* 0x000fe400010e0613 */
[----:B------:R-:W-:-:S04]  /*7360*/  IMAD.WIDE.U32 R12, R235, UR4, R12 ;  /* 0x00000004eb0c7c25 */ /* 0x000fc8000f8e000c */
[----:B------:R-:W-:Y:S01]  /*7370*/  IMAD.IADD R13, R234, 0x1, R13 ;  /* 0x00000001ea0d7824 */ /* 0x000fe200078e020d */
[----:B------:R-:W-:-:S04]  /*7380*/  LEA R232, P2, R12, R10, 0x1 ;  /* 0x0000000a0ce87211 */ /* 0x000fc800078408ff */
[----:B------:R-:W-:Y:S01]  /*7390*/  LEA.HI.X R233, R12, R11, R13, 0x1, P2 ;  /* 0x0000000b0ce97211 */ /* 0x000fe200010f0c0d */
[----:B0-----:R-:W-:-:S04]  /*73a0*/  IMAD.U32 R20, RZ, RZ, UR9 ;  /* 0x00000009ff147e24 */ /* 0x001fc8000f8e00ff */
[----:B------:R-:W-:Y:S01]  /*73b0*/  STL.64 [R1+0x420], R232 ;  /* 0x000420e801007387 */ /* 0x000fe20000100a00 */
[----:B------:R-:W-:Y:S01]  /*73c0*/  ISETP.GT.AND P5, PT, R0, 0x8, P3 ;  /* 0x000000080000780c */ /* 0x000fe20001fa4270 */
[----:B------:R-:W-:Y:S01]  /*73d0*/  BSSY B1, `(.L_x_37) ;  /* 0x0000011000017945 */ /* 0x000fe20003800000 */
[----:B--2---:R-:W-:-:S04]  /*73e0*/  IMAD.U32 R12, R18, 0x10000, RZ ;  /* 0x00010000120c7824 */ /* 0x004fc800078e00ff */
[----:B------:R-:W-:-:S04]  /*73f0*/  FMUL R12, R12, R16 ;  /* 0x000000100c0c7220 */ /* 0x000fc80000400000 */
[----:B---3--:R-:W-:Y:S01]  /*7400*/  FFMA R13, R21, R2, R12 ;  /* 0x00000002150d7223 */ /* 0x008fe2000000000c */
[----:B------:R-:W-:Y:S02]  /*7410*/  IMAD.U32 R12, RZ, RZ, UR8 ;  /* 0x00000008ff0c7e24 */ /* 0x000fe4000f8e00ff */
[----:B------:R-:W-:Y:S02]  /*7420*/  IMAD.U32 R21, RZ, RZ, UR8 ;  /* 0x00000008ff157e24 */ /* 0x000fe4000f8e00ff */
[----:B------:R-:W-:Y:S01]  /*7430*/  IMAD.SHL.U32 R12, R12, 0x10, RZ ;  /* 0x000000100c0c7824 */ /* 0x000fe200078e00ff */
[----:B------:R-:W-:Y:S02]  /*7440*/  F2FP.BF16.F32.PACK_AB R13, RZ, R13 ;  /* 0x0000000dff0d723e */ /* 0x000fe400000010ff */
[--C-:B------:R-:W-:Y:S02]  /*7450*/  SHF.L.U64.HI R21, R21, 0x4, R20.reuse ;  /* 0x0000000415157819 */ /* 0x100fe40000010214 */
[----:B------:R0:W-:Y:S01]  /*7460*/  STL [R1+0x468], R12 ;  /* 0x0004680c01007387 */ /* 0x0001e20000100800 */
[----:B------:R-:W-:-:S02]  /*7470*/  PRMT R20, R13, 0x7610, R20 ;  /* 0x000076100d147816 */ /* 0x000fc40000000014 */
[----:B0-----:R-:W-:-:S05]  /*7480*/  IADD3 R12, P2, R12, R8, RZ ;  /* 0x000000080c0c7210 */ /* 0x001fca0007f5e0ff */
[----:B------:R-:W-:Y:S01]  /*7490*/  IMAD.X R13, R21, 0x1, R9, P2 ;  /* 0x00000001150d7824 */ /* 0x000fe200010e0609 */
[----:B------:R0:W-:Y:S04]  /*74a0*/  STL [R1+0x454], R21 ;  /* 0x0004541501007387 */ /* 0x0001e80000100800 */
[----:B------:R0:W-:Y:S01]  /*74b0*/  @P1 STG.E.U16 desc[UR60][R12.64], R20 ;  /* 0x000000140c001986 */ /* 0x0001e2000c10153c */
[----:B------:R-:W-:Y:S05]  /*74c0*/  @!P5 BRA `(.L_x_38) ;  /* 0x000000000004d947 */ /* 0x000fea0003800000 */
[----:B------:R1:W5:Y:S02]  /*74d0*/  LDG.E.LTC128B.U16 R18, desc[UR60][R232.64+0x2] ;  /* 0x0000023ce8127981 */ /* 0x000364000c1e1520 */
.L_x_38:
[----:B------:R-:W-:Y:S05]  /*74e0*/  BSYNC B1 ;  /* 0x0000000000017941 */ /* 0x000fea0003800000 */
.L_x_37:
[----:B0-----:R-:W2:Y:S01]  /*74f0*/  LDL.LU R21, [R1+0x42c] ;  /* 0x00042c0001157983 */ /* 0x001ea20000300800 */
[----:B-----5:R-:W-:Y:S01]  /*7500*/  IMAD.U32 R20, R18, 0x10000, RZ ;  /* 0x0001000012147824 */ /* 0x020fe200078e00ff */
[----:B------:R-:W-:Y:S02]  /*7510*/  ISETP.GT.AND P2, PT, R3, 0x8, PT ;  /* 0x000000080300780c */ /* 0x000fe40003f44270 */
[----:B------:R0:W-:Y:S01]  /*7520*/  STL.64 [R1+0x4a0], R4 ;  /* 0x0004a00401007387 */ /* 0x0001e20000100a00 */
[----:B------:R-:W-:Y:S01]  /*7530*/  FMUL R20, R20, R16 ;  /* 0x0000001014147220 */ /* 0x000fe20000400000 */
[----:B------:R-:W-:Y:S01]  /*7540*/  ISETP.GT.AND P4, PT, R0, RZ, P2 ;  /* 0x000000ff0000720c */ /* 0x000fe20001784270 */
[----:B0-----:R-:W-:Y:S02]  /*7550*/  IMAD.MOV.U32 R4, RZ, RZ, R12 ;  /* 0x000000ffff047224 */ /* 0x001fe400078e000c */
[----:B------:R-:W-:-:S05]  /*7560*/  IMAD.MOV.U32 R5, RZ, RZ, R13 ;  /* 0x000000ffff057224 */ /* 0x000fca00078e000d */
[----:B------:R-:W-:Y:S01]  /*7570*/  STL.64 [R1+0x428], R4 ;  /* 0x0004280401007387 */ /* 0x000fe20000100a00 */
[----:B--2---:R-:W-:-:S05]  /*7580*/  FFMA R20, R21, R2, R20 ;  /* 0x0000000215147223 */ /* 0x004fca0000000014 */
[----:B------:R-:W-:-:S05]  /*7590*/  F2FP.BF16.F32.PACK_AB R20, RZ, R20 ;  /* 0x00000014ff14723e */ /* 0x000fca00000010ff */
[----:B------:R0:W-:Y:S04]  /*75a0*/  @P5 STG.E.U16 desc[UR60][R4.64+0x2], R20 ;  /* 0x0000021404005986 */ /* 0x0001e8000c10153c */
[----:B0-----:R0:W5:Y:S01]  /*75b0*/  LDL.LU.64 R4, [R1+0x4a0] ;  /* 0x0004a00001047983 */ /* 0x0011620000300a00 */
[----:B------:R-:W-:Y:S04]  /*75c0*/  BSSY B1, `(.L_x_39) ;  /* 0x0000004000017945 */ /* 0x000fe80003800000 */
[----:B------:R-:W-:Y:S05]  /*75d0*/  @!P4 BRA `(.L_x_40) ;  /* 0x000000000008c947 */ /* 0x000fea0003800000 */
[----:B------:R-:W2:Y:S04]  /*75e0*/  LDL.64 R20, [R1+0x440] ;  /* 0x0004400001147983 */ /* 0x000ea80000100a00 */
[----:B--2---:R2:W5:Y:S02]  /*75f0*/  LDG.E.LTC128B.U16 R18, desc[UR60][R20.64+0x10] ;  /* 0x0000103c14127981 */ /* 0x004564000c1e1520 */
.L_x_40:
[----:B------:R-:W-:Y:S05]  /*7600*/  BSYNC B1 ;  /* 0x0000000000017941 */ /* 0x000fea0003800000 */
.L_x_39:
[----:B--2---:R-:W2:Y:S01]  /*7610*/  LDL.LU R21, [R1+0x430] ;  /* 0x0004300001157983 */ /* 0x004ea20000300800 */
[----:B-----5:R-:W-:Y:S01]  /*7620*/  IMAD.U32 R20, R18, 0x10000, RZ ;  /* 0x0001000012147824 */ /* 0x020fe200078e00ff */
[----:B------:R-:W-:Y:S01]  /*7630*/  ISETP.GT.AND P1, PT, R3, 0x9, PT ;  /* 0x000000090300780c */ /* 0x000fe20003f24270 */
[----:B------:R-:W-:Y:S02]  /*7640*/  BSSY B1, `(.L_x_41) ;  /* 0x0000009000017945 */ /* 0x000fe40003800000 */
[----:B------:R-:W-:Y:S01]  /*7650*/  FMUL R20, R20, R16 ;  /* 0x0000001014147220 */ /* 0x000fe20000400000 */
[----:B------:R-:W-:-:S03]  /*7660*/  ISETP.GT.AND P5, PT, R0, RZ, P1 ;  /* 0x000000ff0000720c */ /* 0x000fc60000fa4270 */
[----:B--2---:R-:W-:-:S05]  /*7670*/  FFMA R20, R21, R2, R20 ;  /* 0x0000000215147223 */ /* 0x004fca0000000014 */
[----:B------:R-:W-:-:S05]  /*7680*/  F2FP.BF16.F32.PACK_AB R20, RZ, R20 ;  /* 0x00000014ff14723e */ /* 0x000fca00000010ff */
[----:B------:R2:W-:Y:S01]  /*7690*/  @P4 STG.E.U16 desc[UR60][R8.64+0x10], R20 ;  /* 0x0000101408004986 */ /* 0x0005e2000c10153c */
[----:B------:R-:W-:Y:S05]  /*76a0*/  @!P5 BRA `(.L_x_42) ;  /* 0x000000000008d947 */ /* 0x000fea0003800000 */
[----:B--2---:R-:W2:Y:S04]  /*76b0*/  LDL.64 R20, [R1+0x440] ;  /* 0x0004400001147983 */ /* 0x004ea80000100a00 */
[----:B--2---:R3:W5:Y:S02]  /*76c0*/  LDG.E.LTC128B.U16 R18, desc[UR60][R20.64+0x12] ;  /* 0x0000123c14127981 */ /* 0x004764000c1e1520 */
.L_x_42:
[----:B------:R-:W-:Y:S05]  /*76d0*/  BSYNC B1 ;  /* 0x0000000000017941 */ /* 0x000fea0003800000 */
.L_x_41:
[----:B---3--:R-:W3:Y:S01]  /*76e0*/  LDL.LU R21, [R1+0x434] ;  /* 0x0004340001157983 */ /* 0x008ee20000300800 */
[----:B--2--5:R-:W-:Y:S01]  /*76f0*/  IMAD.U32 R20, R18, 0x10000, RZ ;  /* 0x0001000012147824 */ /* 0x024fe200078e00ff */
[----:B------:R-:W-:Y:S01]  /*7700*/  ISETP.GT.AND P4, PT, R0, 0x8, P2 ;  /* 0x000000080000780c */ /* 0x000fe20001784270 */
[----:B------:R-:W-:Y:S02]  /*7710*/  BSSY B1, `(.L_x_43) ;  /* 0x0000007000017945 */ /* 0x000fe40003800000 */
[----:B------:R-:W-:-:S04]  /*7720*/  FMUL R20, R20, R16 ;  /* 0x0000001014147220 */ /* 0x000fc80000400000 */
[----:B---3--:R-:W-:-:S05]  /*7730*/  FFMA R20, R21, R2, R20 ;  /* 0x0000000215147223 */ /* 0x008fca0000000014 */
[----:B------:R-:W-:-:S05]  /*7740*/  F2FP.BF16.F32.PACK_AB R20, RZ, R20 ;  /* 0x00000014ff14723e */ /* 0x000fca00000010ff */
[----:B------:R2:W-:Y:S01]  /*7750*/  @P5 STG.E.U16 desc[UR60][R8.64+0x12], R20 ;  /* 0x0000121408005986 */ /* 0x0005e2000c10153c */
[----:B------:R-:W-:Y:S05]  /*7760*/  @!P4 BRA `(.L_x_44) ;  /* 0x000000000004c947 */ /* 0x000fea0003800000 */
[----:B------:R3:W5:Y:S02]  /*7770*/  LDG.E.LTC128B.U16 R18, desc[UR60][R232.64+0x10] ;  /* 0x0000103ce8127981 */ /* 0x000764000c1e1520 */
.L_x_44:
[----:B------:R-:W-:Y:S05]  /*7780*/  BSYNC B1 ;  /* 0x0000000000017941 */ /* 0x000fea0003800000 */
.L_x_43:
[----:B------:R-:W4:Y:S01]  /*7790*/  LDL.LU R21, [R1+0x438] ;  /* 0x0004380001157983 */ /* 0x000f220000300800 */
[----:B--2--5:R-:W-:Y:S01]  /*77a0*/  IMAD.U32 R20, R18, 0x10000, RZ ;  /* 0x0001000012147824 */ /* 0x024fe200078e00ff */
[----:B------:R-:W-:Y:S01]  /*77b0*/  ISETP.GT.AND P5, PT, R0, 0x8, P1 ;  /* 0x000000080000780c */ /* 0x000fe20000fa4270 */
[----:B------:R-:W-:Y:S02]  /*77c0*/  BSSY B1, `(.L_x_45) ;  /* 0x0000007000017945 */ /* 0x000fe40003800000 */
[----:B------:R-:W-:-:S04]  /*77d0*/  FMUL R20, R20, R16 ;  /* 0x0000001014147220 */ /* 0x000fc80000400000 */
[----:B----4-:R-:W-:-:S05]  /*77e0*/  FFMA R20, R21, R2, R20 ;  /* 0x0000000215147223 */ /* 0x010fca0000000014 */
[----:B------:R-:W-:-:S05]  /*77f0*/  F2FP.BF16.F32.PACK_AB R20, RZ, R20 ;  /* 0x00000014ff14723e */ /* 0x000fca00000010ff */
[----:B------:R2:W-:Y:S01]  /*7800*/  @P4 STG.E.U16 desc[UR60][R12.64+0x10], R20 ;  /* 0x000010140c004986 */ /* 0x0005e2000c10153c */
[----:B------:R-:W-:Y:S05]  /*7810*/  @!P5 BRA `(.L_x_46) ;  /* 0x000000000004d947 */ /* 0x000fea0003800000 */
[----:B------:R4:W5:Y:S02]  /*7820*/  LDG.E.LTC128B.U16 R18, desc[UR60][R232.64+0x12] ;  /* 0x0000123ce8127981 */ /* 0x000964000c1e1520 */
.L_x_46:
[----:B------:R-:W-:Y:S05]  /*7830*/  BSYNC B1 ;  /* 0x0000000000017941 */ /* 0x000fea0003800000 */
.L_x_45:
[----:B--2---:R-:W2:Y:S04]  /*7840*/  LDL R20, [R1+0x464] ;  /* 0x0004640001147983 */ /* 0x004ea80000100800 */
[----:B-1-34-:R-:W3:Y:S01]  /*7850*/  LDL.LU R233, [R1+0x43c] ;  /* 0x00043c0001e97983 */ /* 0x01aee20000300800 */
[----:B------:R-:W-:-:S03]  /*7860*/  IMAD.MOV.U32 R15, RZ, RZ, R19 ;  /* 0x000000ffff0f7224 */ /* 0x000fc600078e0013 */
[----:B------:R-:W4:Y:S04]  /*7870*/  LDL.LU R21, [R1+0x400] ;  /* 0x0004000001157983 */ /* 0x000f280000300800 */
[----:B------:R1:W-:Y:S04]  /*7880*/  STL [R1+0x4a8], R3 ;  /* 0x0004a80301007387 */ /* 0x0003e80000100800 */
[----:B------:R0:W-:Y:S01]  /*7890*/  STL.64 [R1+0x4a0], R8 ;  /* 0x0004a00801007387 */ /* 0x0001e20000100a00 */
[----:B------:R-:W-:Y:S01]  /*78a0*/  IMAD R23, R23, 0x78, RZ ;  /* 0x0000007817177824 */ /* 0x000fe200078e02ff */
[----:B------:R-:W-:-:S02]  /*78b0*/  ISETP.GT.AND P4, PT, R0, 0x80, P0 ;  /* 0x000000800000780c */ /* 0x000fc40000784270 */
[----:B-----5:R-:W-:Y:S01]  /*78c0*/  PRMT R232, R18, 0x7610, R232 ;  /* 0x0000761012e87816 */ /* 0x020fe200000000e8 */
[----:B-1----:R-:W4:Y:S01]  /*78d0*/  LDL R3, [R1+0x470] ;  /* 0x0004700001037983 */ /* 0x002f220000100800 */
[----:B0-----:R-:W-:-:S03]  /*78e0*/  IMAD.WIDE.U32 R8, R22, 0x78, R14 ;  /* 0x0000007816087825 */ /* 0x001fc600078e000e */
[----:B------:R-:W4:Y:S01]  /*78f0*/  LDL.64 R14, [R1+0x448] ;  /* 0x00044800010e7983 */ /* 0x000f220000100a00 */
[----:B--2---:R-:W-:Y:S01]  /*7900*/  R2UR UR4, R20 ;  /* 0x00000000140472ca */ /* 0x004fe200000e0000 */
[----:B------:R-:W-:-:S04]  /*7910*/  IMAD.U32 R20, R18, 0x10000, RZ ;  /* 0x0001000012147824 */ /* 0x000fc800078e00ff */
[----:B------:R-:W-:-:S04]  /*7920*/  FMUL R20, R20, R16 ;  /* 0x0000001014147220 */ /* 0x000fc80000400000 */
[----:B---3--:R-:W-:-:S05]  /*7930*/  FFMA R20, R233, R2, R20 ;  /* 0x00000002e9147223 */ /* 0x008fca0000000014 */
[----:B------:R-:W-:Y:S01]  /*7940*/  F2FP.BF16.F32.PACK_AB R20, RZ, R20 ;  /* 0x00000014ff14723e */ /* 0x000fe200000010ff */
[----:B------:R-:W-:-:S04]  /*7950*/  IMAD.IADD R233, R9, 0x1, R23 ;  /* 0x0000000109e97824 */ /* 0x000fc800078e0217 */
[----:B------:R0:W-:Y:S01]  /*7960*/  @P5 STG.E.U16 desc[UR60][R12.64+0x12], R20 ;  /* 0x000012140c005986 */ /* 0x0001e2000c10153c */
[----:B----4-:R-:W-:-:S05]  /*7970*/  IADD3 R15, P5, R14, R8, RZ ;  /* 0x000000080e0f7210 */ /* 0x010fca0007fbe0ff */
[----:B------:R-:W-:Y:S01]  /*7980*/  IMAD.X R19, R233, 0x1, R237, P5 ;  /* 0x00000001e9137824 */ /* 0x000fe200028e06ed */
[----:B------:R-:W-:-:S04]  /*7990*/  LEA R14, P5, R15, R10, 0x1 ;  /* 0x0000000a0f0e7211 */ /* 0x000fc800078a08ff */
[----:B------:R-:W-:-:S05]  /*79a0*/  LEA.HI.X R15, R15, R11, R19, 0x1, P5 ;  /* 0x0000000b0f0f7211 */ /* 0x000fca00028f0c13 */
[----:B------:R-:W2:Y:S01]  /*79b0*/  @P4 LDG.E.LTC128B.U16 R232, desc[UR60][R14.64] ;  /* 0x0000003c0ee84981 */ /* 0x000ea2000c1e1520 */
[----:B0-----:R-:W-:-:S03]  /*79c0*/  IMAD.U32 R20, RZ, RZ, UR8 ;  /* 0x00000008ff147e24 */ /* 0x001fc6000f8e00ff */
[----:B------:R0:W-:Y:S02]  /*79d0*/  STL [R1+0x434], R233 ;  /* 0x000434e901007387 */ /* 0x0001e40000100800 */
[----:B0-----:R-:W-:-:S04]  /*79e0*/  IMAD.U32 R233, RZ, RZ, UR9 ;  /* 0x00000009ffe97e24 */ /* 0x001fc8000f8e00ff */
[----:B------:R-:W-:Y:S01]  /*79f0*/  IMAD R233, R233, 0xf0, RZ ;  /* 0x000000f0e9e97824 */ /* 0x000fe200078e02ff */
[----:B------:R-:W-:Y:S01]  /*7a00*/  BSSY B1, `(.L_x_47) ;  /* 0x000001b000017945 */ /* 0x000fe20003800000 */
[----:B--2---:R-:W-:-:S04]  /*7a10*/  IMAD.U32 R14, R232, 0x10000, RZ ;  /* 0x00010000e80e7824 */ /* 0x004fc800078e00ff */
[----:B------:R-:W-:-:S04]  /*7a20*/  FMUL R14, R14, R16 ;  /* 0x000000100e0e7220 */ /* 0x000fc80000400000 */
[----:B------:R-:W-:Y:S01]  /*7a30*/  FFMA R14, R21, R2, R14 ;  /* 0x00000002150e7223 */ /* 0x000fe2000000000e */
[----:B------:R-:W-:-:S04]  /*7a40*/  IMAD.WIDE.U32 R20, R20, 0xf0, R12 ;  /* 0x000000f014147825 */ /* 0x000fc800078e000c */
[----:B------:R-:W-:Y:S01]  /*7a50*/  F2FP.BF16.F32.PACK_AB R12, RZ, R14 ;  /* 0x0000000eff0c723e */ /* 0x000fe200000010ff */
[----:B------:R-:W-:Y:S02]  /*7a60*/  IMAD.IADD R15, R21, 0x1, R233 ;  /* 0x00000001150f7824 */ /* 0x000fe400078e02e9 */
[----:B------:R-:W-:-:S05]  /*7a70*/  @P4 IMAD.MOV.U32 R14, RZ, RZ, R20 ;  /* 0x000000ffff0e4224 */ /* 0x000fca00078e0014 */
[----:B------:R0:W-:Y:S02]  /*7a80*/  @P4 STG.E.U16 desc[UR60][R14.64], R12 ;  /* 0x0000000c0e004986 */ /* 0x0001e4000c10153c */
[----:B0-----:R-:W-:-:S04]  /*7a90*/  IMAD.WIDE.U32 R12, R22, 0x78, R4 ;  /* 0x00000078160c7825 */ /* 0x001fc800078e0004 */
[----:B------:R-:W-:Y:S02]  /*7aa0*/  IMAD.IADD R19, R23, 0x1, R13 ;  /* 0x0000000117137824 */ /* 0x000fe400078e020d */
[----:B------:R-:W-:Y:S01]  /*7ab0*/  IMAD.MOV.U32 R18, RZ, RZ, R12 ;  /* 0x000000ffff127224 */ /* 0x000fe200078e000c */
[----:B------:R0:W-:Y:S03]  /*7ac0*/  STL.64 [R1+0x480], R12 ;  /* 0x0004800c01007387 */ /* 0x0001e60000100a00 */
[----:B0-----:R-:W-:-:S03]  /*7ad0*/  IMAD.WIDE.U32 R12, R17, R22, R18 ;  /* 0x00000016110c7225 */ /* 0x001fc600078e0012 */
[----:B------:R-:W-:-:S04]  /*7ae0*/  IADD3 R12, P4, R6, R12, RZ ;  /* 0x0000000c060c7210 */ /* 0x000fc80007f9e0ff */
[----:B------:R-:W-:Y:S02]  /*7af0*/  IADD3.X R13, R7, R3, R13, P4, !PT ;  /* 0x00000003070d7210 */ /* 0x000fe400027fe40d */
[----:B------:R0:W5:Y:S01]  /*7b00*/  LDL.LU R3, [R1+0x4a8] ;  /* 0x0004a80001037983 */ /* 0x0001620000300800 */
[----:B------:R-:W-:-:S04]  /*7b10*/  IMAD.WIDE.U32 R12, R235, UR4, R12 ;  /* 0x00000004eb0c7c25 */ /* 0x000fc8000f8e000c */
[----:B------:R-:W-:Y:S01]  /*7b20*/  IMAD.IADD R13, R234, 0x1, R13 ;  /* 0x00000001ea0d7824 */ /* 0x000fe200078e020d */
[----:B------:R-:W-:-:S04]  /*7b30*/  LEA R234, P4, R12, R10, 0x1 ;  /* 0x0000000a0cea7211 */ /* 0x000fc800078808ff */
[----:B------:R-:W-:Y:S02]  /*7b40*/  LEA.HI.X R235, R12, R11, R13, 0x1, P4 ;  /* 0x0000000b0ceb7211 */ /* 0x000fe400020f0c0d */
[----:B------:R-:W-:Y:S02]  /*7b50*/  IADD3 R12, P5, R4, R8, RZ ;  /* 0x00000008040c7210 */ /* 0x000fe40007fbe0ff */
[----:B------:R0:W5:Y:S04]  /*7b60*/  LDL.LU.64 R8, [R1+0x4a0] ;  /* 0x0004a00001087983 */ /* 0x0001680000300a00 */
[----:B------:R0:W-:Y:S01]  /*7b70*/  STL [R1+0x400], R12 ;  /* 0x0004000c01007387 */ /* 0x0001e20000100800 */
[----:B------:R-:W-:-:S13]  /*7b80*/  ISETP.GT.AND P4, PT, R0, 0x80, P3 ;  /* 0x000000800000780c */ /* 0x000fda0001f84270 */
[----:B0-----:R-:W-:Y:S05]  /*7b90*/  @!P4 BRA `(.L_x_48) ;  /* 0x000000000004c947 */ /* 0x001fea0003800000 */
[----:B------:R0:W5:Y:S02]  /*7ba0*/  LDG.E.LTC128B.U16 R232, desc[UR60][R234.64+0x2] ;  /* 0x0000023ceae87981 */ /* 0x000164000c1e1520 */
.L_x_48:
[----:B------:R-:W-:Y:S05]  /*7bb0*/  BSYNC B1 ;  /* 0x0000000000017941 */ /* 0x000fea0003800000 */
.L_x_47:
[----:B------:R-:W2:Y:S04]  /*7bc0*/  LDL R13, [R1+0x404] ;  /* 0x00040400010d7983 */ /* 0x000ea80000100800 */
[----:B------:R1:W-:Y:S04]  /*7bd0*/  STL.64 [R1+0x4b8], R14 ;  /* 0x0004b80e01007387 */ /* 0x0003e80000100a00 */
[----:B-1----:R-:W3:Y:S04]  /*7be0*/  LDL.64 R14, [R1+0x400] ;  /* 0x00040000010e7983 */ /* 0x002ee80000100a00 */
[----:B-----5:R1:W-:Y:S04]  /*7bf0*/  STL.64 [R1+0x4b0], R8 ;  /* 0x0004b00801007387 */ /* 0x0203e80000100a00 */
[----:B-1----:R1:W4:Y:S01]  /*7c00*/  LDL.64 R8, [R1+0x400] ;  /* 0x0004000001087983 */ /* 0x0023220000100a00 */
[----:B------:R-:W-:-:S04]  /*7c10*/  IMAD.U32 R12, R232, 0x10000, RZ ;  /* 0x00010000e80c7824 */ /* 0x000fc800078e00ff */
[----:B------:R-:W-:Y:S01]  /*7c20*/  FMUL R12, R12, R16 ;  /* 0x000000100c0c7220 */ /* 0x000fe20000400000 */
[----:B----4-:R-:W4:Y:S04]  /*7c30*/  LDL.LU R9, [R1+0x434] ;  /* 0x0004340001097983 */ /* 0x010f280000300800 */
[----:B------:R2:W-:Y:S04]  /*7c40*/  STL [R1+0x4a8], R3 ;  /* 0x0004a80301007387 */ /* 0x0005e80000100800 */
[----:B------:R0:W-:Y:S01]  /*7c50*/  STL.64 [R1+0x4a0], R6 ;  /* 0x0004a00601007387 */ /* 0x0001e20000100a00 */
[----:B--2---:R-:W-:-:S03]  /*7c60*/  FFMA R3, R13, R2, R12 ;  /* 0x000000020d037223 */ /* 0x004fc6000000000c */
[----:B------:R-:W2:Y:S04]  /*7c70*/  LDL.64 R12, [R1+0x448] ;  /* 0x00044800010c7983 */ /* 0x000ea80000100a00 */
[----:B0-----:R-:W2:Y:S01]  /*7c80*/  LDL.64 R6, [R1+0x428] ;  /* 0x0004280001067983 */ /* 0x001ea20000100a00 */
[----:B---3--:R-:W-:-:S03]  /*7c90*/  IMAD.MOV.U32 R8, RZ, RZ, R14 ;  /* 0x000000ffff087224 */ /* 0x008fc600078e000e */
[----:B------:R1:W5:Y:S01]  /*7ca0*/  LDL.LU.64 R14, [R1+0x4b8] ;  /* 0x0004b800010e7983 */ /* 0x0003620000300a00 */
[----:B------:R-:W-:Y:S01]  /*7cb0*/  BSSY B1, `(.L_x_49) ;  /* 0x0000019000017945 */ /* 0x000fe20003800000 */
[----:B----4-:R-:W-:-:S05]  /*7cc0*/  IMAD.X R9, R9, 0x1, R5, P5 ;  /* 0x0000000109097824 */ /* 0x010fca00028e0605 */
[----:B------:R0:W-:Y:S01]  /*7cd0*/  STL [R1+0x404], R9 ;  /* 0x0004040901007387 */ /* 0x0001e20000100800 */
[----:B--2---:R-:W-:-:S05]  /*7ce0*/  IADD3 R12, P5, R8, R12, RZ ;  /* 0x0000000c080c7210 */ /* 0x004fca0007fbe0ff */
[----:B------:R-:W-:Y:S01]  /*7cf0*/  IMAD.X R13, R9, 0x1, R237, P5 ;  /* 0x00000001090d7824 */ /* 0x000fe200028e06ed */
[----:B------:R-:W-:-:S04]  /*7d00*/  LEA R8, P5, R12, R10, 0x1 ;  /* 0x0000000a0c087211 */ /* 0x000fc800078a08ff */
[----:B0-----:R-:W-:Y:S01]  /*7d10*/  LEA.HI.X R9, R12, R11, R13, 0x1, P5 ;  /* 0x0000000b0c097211 */ /* 0x001fe200028f0c0d */
[----:B------:R-:W-:Y:S01]  /*7d20*/  IMAD.U32 R13, RZ, RZ, UR8 ;  /* 0x00000008ff0d7e24 */ /* 0x000fe2000f8e00ff */
[----:B------:R-:W-:-:S03]  /*7d30*/  F2FP.BF16.F32.PACK_AB R12, RZ, R3 ;  /* 0x00000003ff0c723e */ /* 0x000fc600000010ff */
[----:B------:R-:W-:Y:S01]  /*7d40*/  IMAD.WIDE.U32 R6, R13, 0xf0, R6 ;  /* 0x000000f00d067825 */ /* 0x000fe200078e0006 */
[----:B------:R0:W-:Y:S03]  /*7d50*/  STL.64 [R1+0x438], R8 ;  /* 0x0004380801007387 */ /* 0x0001e60000100a00 */
[----:B------:R-:W-:Y:S01]  /*7d60*/  IMAD.IADD R13, R233, 0x1, R7 ;  /* 0x00000001e90d7824 */ /* 0x000fe200078e0207 */
[----:B------:R-:W-:Y:S01]  /*7d70*/  PRMT R233, R12, 0x7610, R233 ;  /* 0x000076100ce97816 */ /* 0x000fe200000000e9 */
[----:B------:R-:W-:Y:S01]  /*7d80*/  IMAD.MOV.U32 R12, RZ, RZ, R6 ;  /* 0x000000ffff0c7224 */ /* 0x000fe200078e0006 */
[----:B0-----:R1:W5:Y:S04]  /*7d90*/  LDL.LU.64 R8, [R1+0x4b0] ;  /* 0x0004b00001087983 */ /* 0x0013680000300a00 */
[----:B------:R1:W5:Y:S04]  /*7da0*/  LDL.LU R3, [R1+0x4a8] ;  /* 0x0004a80001037983 */ /* 0x0003680000300800 */
[----:B------:R0:W-:Y:S04]  /*7db0*/  STL.64 [R1+0x430], R6 ;  /* 0x0004300601007387 */ /* 0x0001e80000100a00 */
[----:B------:R1:W-:Y:S01]  /*7dc0*/  @P4 STG.E.U16 desc[UR60][R12.64+0x2], R233 ;  /* 0x000002e90c004986 */ /* 0x0003e2000c10153c */
[----:B------:R-:W-:-:S03]  /*7dd0*/  ISETP.GT.AND P5, PT, R0, 0x88, P0 ;  /* 0x000000880000780c */ /* 0x000fc600007a4270 */
[----:B0-----:R1:W5:Y:S04]  /*7de0*/  LDL.LU.64 R6, [R1+0x4a0] ;  /* 0x0004a00001067983 */ /* 0x0013680000300a00 */
[----:B------:R1:W-:Y:S06]  /*7df0*/  STL.S16 [R1+0x488], R232 ;  /* 0x000488e801007387 */ /* 0x0003ec0000100600 */
[----:B------:R-:W-:Y:S05]  /*7e00*/  @!P5 BRA `(.L_x_50) ;  /* 0x00000000000cd947 */ /* 0x000fea0003800000 */
[----:B-1----:R-:W2:Y:S04]  /*7e10*/  LDL.LU.64 R232, [R1+0x438] ;  /* 0x0004380001e87983 */ /* 0x002ea80000300a00 */
[----:B--2---:R-:W2:Y:S04]  /*7e20*/  LDG.E.LTC128B.U16 R232, desc[UR60][R232.64] ;  /* 0x0000003ce8e87981 */ /* 0x004ea8000c1e1520 */
[----:B--2---:R0:W-:Y:S02]  /*7e30*/  STL [R1+0x488], R232 ;  /* 0x000488e801007387 */ /* 0x0041e40000100800 */
.L_x_50:
[----:B------:R-:W-:Y:S05]  /*7e40*/  BSYNC B1 ;  /* 0x0000000000017941 */ /* 0x000fea0003800000 */
.L_x_49:
[----:B01----:R-:W2:Y:S04]  /*7e50*/  LDL R232, [R1+0x464] ;  /* 0x0004640001e87983 */ /* 0x003ea80000100800 */
[----:B------:R-:W3:Y:S04]  /*7e60*/  LDL R233, [R1+0x454] ;  /* 0x0004540001e97983 */ /* 0x000ee80000100800 */
[----:B------:R0:W-:Y:S04]  /*7e70*/  STL.64 [R1+0x4b0], R24 ;  /* 0x0004b01801007387 */ /* 0x0001e80000100a00 */
[----:B0-----:R-:W4:Y:S04]  /*7e80*/  LDL.LU R24, [R1+0x408] ;  /* 0x0004080001187983 */ /* 0x001f280000300800 */
[----:B------:R-:W3:Y:S04]  /*7e90*/  LDL R25, [R1+0x468] ;  /* 0x0004680001197983 */ /* 0x000ee80000100800 */
[----:B------:R0:W-:Y:S04]  /*7ea0*/  STL.64 [R1+0x4a8], R12 ;  /* 0x0004a80c01007387 */ /* 0x0001e80000100a00 */
[----:B0-----:R-:W3:Y:S04]  /*7eb0*/  LDL R12, [R1+0x470] ;  /* 0x00047000010c7983 */ /* 0x001ee80000100800 */
[----:B------:R-:W3:Y:S04]  /*7ec0*/  LDL R13, [R1+0x450] ;  /* 0x00045000010d7983 */ /* 0x000ee80000100800 */
[----:B-----5:R0:W-:Y:S04]  /*7ed0*/  STL [R1+0x4a0], R8 ;  /* 0x0004a00801007387 */ /* 0x0201e80000100800 */
[----:B0-----:R-:W4:Y:S04]  /*7ee0*/  LDL.LU R8, [R1+0x488] ;  /* 0x0004880001087983 */ /* 0x001f280000300800 */
[----:B------:R-:W-:Y:S01]  /*7ef0*/  STL [R1+0x49c], R3 ;  /* 0x00049c0301007387 */ /* 0x000fe20000100800 */
[----:B--2---:R-:W-:Y:S01]  /*7f00*/  R2UR UR4, R232 ;  /* 0x00000000e80472ca */ /* 0x004fe200000e0000 */
[----:B----4-:R-:W-:-:S04]  /*7f10*/  IMAD.U32 R232, R8, 0x10000, RZ ;  /* 0x0001000008e87824 */ /* 0x010fc800078e00ff */
[----:B------:R-:W-:-:S04]  /*7f20*/  FMUL R232, R232, R16 ;  /* 0x00000010e8e87220 */ /* 0x000fc80000400000 */
[----:B------:R-:W-:Y:S01]  /*7f30*/  FFMA R232, R24, R2, R232 ;  /* 0x0000000218e87223 */ /* 0x000fe200000000e8 */
[----:B---3--:R-:W-:-:S04]  /*7f40*/  IADD3 R24, P4, R25, R20, RZ ;  /* 0x0000001419187210 */ /* 0x008fc80007f9e0ff */
[----:B------:R-:W-:Y:S01]  /*7f50*/  F2FP.BF16.F32.PACK_AB R232, RZ, R232 ;  /* 0x000000e8ffe8723e */ /* 0x000fe200000010ff */
[----:B------:R-:W-:-:S05]  /*7f60*/  IMAD.X R25, R15, 0x1, R233, P4 ;  /* 0x000000010f197824 */ /* 0x000fca00020e06e9 */
[----:B------:R-:W-:Y:S04]  /*7f70*/  STL.64 [R1+0x478], R24 ;  /* 0x0004781801007387 */ /* 0x000fe80000100a00 */
[----:B------:R0:W-:Y:S04]  /*7f80*/  @P5 STG.E.U16 desc[UR60][R24.64], R232 ;  /* 0x000000e818005986 */ /* 0x0001e8000c10153c */
[----:B0-----:R0:W5:Y:S04]  /*7f90*/  LDL.LU.64 R24, [R1+0x4b0] ;  /* 0x0004b00001187983 */ /* 0x0011680000300a00 */
[----:B------:R-:W2:Y:S02]  /*7fa0*/  LDL.LU.64 R232, [R1+0x480] ;  /* 0x0004800001e87983 */ /* 0x000ea40000300a00 */
[----:B--2---:R-:W-:-:S05]  /*7fb0*/  IADD3 R232, P4, R4, R232, RZ ;  /* 0x000000e804e87210 */ /* 0x004fca0007f9e0ff */
[----:B------:R-:W-:-:S05]  /*7fc0*/  IMAD.X R233, R19, 0x1, R5, P4 ;  /* 0x0000000113e97824 */ /* 0x000fca00020e0605 */
[----:B------:R1:W-:Y:S02]  /*7fd0*/  STL.64 [R1+0x480], R232 ;  /* 0x000480e801007387 */ /* 0x0003e40000100a00 */
[----:B-1----:R-:W-:-:S03]  /*7fe0*/  IMAD.WIDE.U32 R232, R17, R22, R232 ;  /* 0x0000001611e87225 */ /* 0x002fc600078e00e8 */
[----:B------:R-:W-:-:S04]  /*7ff0*/  IADD3 R232, P4, R6, R232, RZ ;  /* 0x000000e806e87210 */ /* 0x000fc80007f9e0ff */
[----:B------:R-:W-:-:S03]  /*8000*/  IADD3.X R233, R7, R12, R233, P4, !PT ;  /* 0x0000000c07e97210 */ /* 0x000fc600027fe4e9 */
[----:B------:R-:W-:-:S03]  /*8010*/  IMAD.WIDE.U32 R12, R13, UR4, R232 ;  /* 0x000000040d0c7c25 */ /* 0x000fc6000f8e00e8 */
[----:B------:R-:W2:Y:S01]  /*8020*/  LDL R233, [R1+0x46c] ;  /* 0x00046c0001e97983 */ /* 0x000ea20000100800 */
[----:B------:R-:W-:Y:S02]  /*8030*/  PRMT R3, R8, 0x7610, R3 ;  /* 0x0000761008037816 */ /* 0x000fe40000000003 */
[----:B------:R-:W-:Y:S02]  /*8040*/  LEA R232, P4, R12, R10, 0x1 ;  /* 0x0000000a0ce87211 */ /* 0x000fe400078808ff */
[----:B------:R-:W-:Y:S01]  /*8050*/  ISETP.GT.AND P5, PT, R0, 0x88, P3 ;  /* 0x000000880000780c */ /* 0x000fe20001fa4270 */
[----:B--2---:R-:W-:-:S05]  /*8060*/  IMAD.IADD R233, R233, 0x1, R13 ;  /* 0x00000001e9e97824 */ /* 0x004fca00078e020d */
[----:B------:R-:W-:Y:S02]  /*8070*/  LEA.HI.X R233, R12, R11, R233, 0x1, P4 ;  /* 0x0000000b0ce97211 */ /* 0x000fe400020f0ce9 */
[----:B------:R0:W5:Y:S04]  /*8080*/  LDL.LU.64 R12, [R1+0x4a8] ;  /* 0x0004a800010c7983 */ /* 0x0001680000300a00 */
[----:B------:R0:W5:Y:S04]  /*8090*/  LDL.LU R8, [R1+0x4a0] ;  /* 0x0004a00001087983 */ /* 0x0001680000300800 */
[----:B------:R1:W-:Y:S04]  /*80a0*/  STL.S16 [R1+0x408], R3 ;  /* 0x0004080301007387 */ /* 0x0003e80000100600 */
[----:B-1----:R0:W5:Y:S01]  /*80b0*/  LDL.LU R3, [R1+0x49c] ;  /* 0x00049c0001037983 */ /* 0x0021620000300800 */
[----:B------:R-:W-:Y:S04]  /*80c0*/  BSSY B1, `(.L_x_51) ;  /* 0x0000006000017945 */ /* 0x000fe80003800000 */
[----:B------:R-:W-:Y:S05]  /*80d0*/  @!P5 BRA `(.L_x_52) ;  /* 0x000000000010d947 */ /* 0x000fea0003800000 */
[----:B------:R1:W-:Y:S04]  /*80e0*/  STL [R1+0x49c], R0 ;  /* 0x00049c0001007387 */ /* 0x0003e80000100800 */
[----:B-1----:R-:W2:Y:S04]  /*80f0*/  LDG.E.LTC128B.U16 R0, desc[UR60][R232.64+0x2] ;  /* 0x0000023ce8007981 */ /* 0x002ea8000c1e1520 */
[----:B--2---:R1:W-:Y:S04]  /*8100*/  STL [R1+0x408], R0 ;  /* 0x0004080001007387 */ /* 0x0043e80000100800 */
[----:B-1----:R1:W5:Y:S02]  /*8110*/  LDL.LU R0, [R1+0x49c] ;  /* 0x00049c0001007983 */ /* 0x0023640000300800 */
.L_x_52:
[----:B------:R-:W-:Y:S05]  /*8120*/  BSYNC B1 ;  /* 0x0000000000017941 */ /* 0x000fea0003800000 */
.L_x_51:
[----:B------:R2:W-:Y:S04]  /*8130*/  STL.64 [R1+0x4c0], R14 ;  /* 0x0004c00e01007387 */ /* 0x0005e80000100a00 */
[----:B--2---:R-:W2:Y:S04]  /*8140*/  LDL.64 R14, [R1+0x430] ;  /* 0x00043000010e7983 */ /* 0x004ea80000100a00 */
[----:B------:R3:W-:Y:S04]  /*8150*/  STL [R1+0x4b8], R10 ;  /* 0x0004b80a01007387 */ /* 0x0007e80000100800 */
[----:B---3--:R-:W3:Y:S04]  /*8160*/  LDL.LU R10, [R1+0x40c] ;  /* 0x00040c00010a7983 */ /* 0x008ee80000300800 */
[----:B------:R-:W-:Y:S04]  /*8170*/  STL [R1+0x4b4], R9 ;  /* 0x0004b40901007387 */ /* 0x000fe80000100800 */
[----:B-----5:R-:W-:Y:S04]  /*8180*/  STL [R1+0x4b0], R8 ;  /* 0x0004b00801007387 */ /* 0x020fe80000100800 */
[----:B------:R4:W-:Y:S04]  /*8190*/  STL.64 [R1+0x4a8], R6 ;  /* 0x0004a80601007387 */ /* 0x0009e80000100a00 */
[----:B----4-:R-:W2:Y:S04]  /*81a0*/  LDL R7, [R1+0x468] ;  /* 0x0004680001077983 */ /* 0x010ea80000100800 */
[----:B------:R-:W-:Y:S04]  /*81b0*/  STL [R1+0x4a4], R5 ;  /* 0x0004a40501007387 */ /* 0x000fe80000100800 */
[----:B------:R4:W-:Y:S04]  /*81c0*/  STL [R1+0x4a0], R4 ;  /* 0x0004a00401007387 */ /* 0x0009e80000100800 */
[----:B----4-:R-:W4:Y:S04]  /*81d0*/  LDL.LU R4, [R1+0x408] ;  /* 0x0004080001047983 */ /* 0x010f280000300800 */
[----:B------:R0:W-:Y:S01]  /*81e0*/  STL [R1+0x49c], R3 ;  /* 0x00049c0301007387 */ /* 0x0001e20000100800 */
[----:B----4-:R-:W-:-:S04]  /*81f0*/  IMAD.U32 R6, R4, 0x10000, RZ ;  /* 0x0001000004067824 */ /* 0x010fc800078e00ff */
[----:B------:R-:W-:-:S04]  /*8200*/  FMUL R6, R6, R16 ;  /* 0x0000001006067220 */ /* 0x000fc80000400000 */
[----:B---3--:R-:W-:Y:S01]  /*8210*/  FFMA R10, R10, R2, R6 ;  /* 0x000000020a0a7223 */ /* 0x008fe20000000006 */
[----:B--2---:R-:W-:Y:S02]  /*8220*/  IADD3 R6, P4, R7, R14, RZ ;  /* 0x0000000e07067210 */ /* 0x004fe40007f9e0ff */
[----:B------:R2:W5:Y:S04]  /*8230*/  LDL.LU.64 R14, [R1+0x4c0] ;  /* 0x0004c000010e7983 */ /* 0x0005680000300a00 */
[----:B------:R-:W3:Y:S01]  /*8240*/  LDL R7, [R1+0x454] ;  /* 0x0004540001077983 */ /* 0x000ee20000100800 */
[----:B------:R-:W-:-:S03]  /*8250*/  F2FP.BF16.F32.PACK_AB R9, RZ, R10 ;  /* 0x0000000aff09723e */ /* 0x000fc600000010ff */
[----:B------:R2:W5:Y:S01]  /*8260*/  LDL.LU R10, [R1+0x4b8] ;  /* 0x0004b800010a7983 */ /* 0x0005620000300800 */
[----:B------:R-:W-:Y:S02]  /*8270*/  PRMT R8, R9, 0x7610, R8 ;  /* 0x0000761009087816 */ /* 0x000fe40000000008 */
[----:B0-----:R-:W-:Y:S01]  /*8280*/  PRMT R3, R4, 0x7610, R3 ;  /* 0x0000761004037816 */ /* 0x001fe20000000003 */
[----:B------:R2:W5:Y:S01]  /*8290*/  LDL.LU R9, [R1+0x4b4] ;  /* 0x0004b40001097983 */ /* 0x0005620000300800 */
[----:B------:R-:W-:-:S03]  /*82a0*/  PRMT R5, R8, 0x7610, R5 ;  /* 0x0000761008057816 */ /* 0x000fc60000000005 */
[----:B------:R2:W5:Y:S01]  /*82b0*/  LDL.LU R8, [R1+0x4b0] ;  /* 0x0004b00001087983 */ /* 0x0005620000300800 */
[----:B---3--:R-:W-:Y:S01]  /*82c0*/  IMAD.X R7, R7, 0x1, R13, P4 ;  /* 0x0000000107077824 */ /* 0x008fe200020e060d */
[----:B------:R-:W-:-:S04]  /*82d0*/  ISETP.GT.AND P4, PT, R0, 0x80, P2 ;  /* 0x000000800000780c */ /* 0x000fc80001784270 */
[----:B------:R-:W-:Y:S04]  /*82e0*/  STL.64 [R1+0x438], R6 ;  /* 0x0004380601007387 */ /* 0x000fe80000100a00 */
[----:B------:R0:W-:Y:S04]  /*82f0*/  @P5 STG.E.U16 desc[UR60][R6.64+0x2], R5 ;  /* 0x0000020506005986 */ /* 0x0001e8000c10153c */
[----:B0-----:R2:W5:Y:S04]  /*8300*/  LDL.LU.64 R6, [R1+0x4a8] ;  /* 0x0004a80001067983 */ /* 0x0015680000300a00 */
[----:B------:R2:W5:Y:S04]  /*8310*/  LDL.LU R5, [R1+0x4a4] ;  /* 0x0004a40001057983 */ /* 0x0005680000300800 */
[----:B------:R2:W5:Y:S04]  /*8320*/  LDL.LU R4, [R1+0x4a0] ;  /* 0x0004a00001047983 */ /* 0x0005680000300800 */
[----:B------:R0:W-:Y:S04]  /*8330*/  STL.S16 [R1+0x408], R3 ;  /* 0x0004080301007387 */ /* 0x0001e80000100600 */
[----:B0-----:R2:W5:Y:S01]  /*8340*/  LDL.LU R3, [R1+0x49c] ;  /* 0x00049c0001037983 */ /* 0x0015620000300800 */
[----:B------:R-:W-:Y:S04]  /*8350*/  BSSY B1, `(.L_x_53) ;  /* 0x0000006000017945 */ /* 0x000fe80003800000 */
[----:B------:R-:W-:Y:S05]  /*8360*/  @!P4 BRA `(.L_x_54) ;  /* 0x000000000010c947 */ /* 0x000fea0003800000 */
[----:B------:R0:W-:Y:S04]  /*8370*/  STL [R1+0x49c], R0 ;  /* 0x00049c0001007387 */ /* 0x0001e80000100800 */
[----:B0-----:R-:W3:Y:S04]  /*8380*/  LDG.E.LTC128B.U16 R0, desc[UR60][R234.64+0x10] ;  /* 0x0000103cea007981 */ /* 0x001ee8000c1e1520 */
[----:B---3--:R0:W-:Y:S04]  /*8390*/  STL [R1+0x408], R0 ;  /* 0x0004080001007387 */ /* 0x0081e80000100800 */
[----:B0-----:R0:W5:Y:S02]  /*83a0*/  LDL.LU R0, [R1+0x49c] ;  /* 0x00049c0001007983 */ /* 0x0011640000300800 */
.L_x_54:
[----:B------:R-:W-:Y:S05]  /*83b0*/  BSYNC B1 ;  /* 0x0000000000017941 */ /* 0x000fea0003800000 */
.L_x_53:
[----:B-----5:R-:W3:Y:S04]  /*83c0*/  LDL R14, [R1+0x408] ;  /* 0x00040800010e7983 */ /* 0x020ee80000100800 */
[----:B------:R4:W-:Y:S04]  /*83d0*/  STL [R1+0x49c], R3 ;  /* 0x00049c0301007387 */ /* 0x0009e80000100800 */
[----:B----4-:R-:W4:Y:S01]  /*83e0*/  LDL.LU R3, [R1+0x410] ;  /* 0x0004100001037983 */ /* 0x010f220000300800 */
[----:B---3--:R-:W-:-:S04]  /*83f0*/  IMAD.U32 R14, R14, 0x10000, RZ ;  /* 0x000100000e0e7824 */ /* 0x008fc800078e00ff */
[----:B------:R-:W-:-:S04]  /*8400*/  FMUL R14, R14, R16 ;  /* 0x000000100e0e7220 */ /* 0x000fc80000400000 */
[----:B----4-:R-:W-:Y:S02]  /*8410*/  FFMA R14, R3, R2, R14 ;  /* 0x00000002030e7223 */ /* 0x010fe4000000000e */
[----:B------:R3:W5:Y:S01]  /*8420*/  LDL.LU R3, [R1+0x49c] ;  /* 0x00049c0001037983 */ /* 0x0007620000300800 */
[----:B------:R-:W-:Y:S02]  /*8430*/  ISETP.GT.AND P5, PT, R0, 0x80, P1 ;  /* 0x000000800000780c */ /* 0x000fe40000fa4270 */
[----:B------:R-:W-:-:S04]  /*8440*/  F2FP.BF16.F32.PACK_AB R14, RZ, R14 ;  /* 0x0000000eff0e723e */ /* 0x000fc800000010ff */
[----:B------:R-:W-:Y:S01]  /*8450*/  PRMT R21, R14, 0x7610, R21 ;  /* 0x000076100e157816 */ /* 0x000fe20000000015 */
[----:B------:R-:W-:Y:S02]  /*8460*/  @P4 IMAD.MOV.U32 R14, RZ, RZ, R20 ;  /* 0x000000ffff0e4224 */ /* 0x000fe400078e0014 */
[----:B------:R-:W4:Y:S01]  /*8470*/  LDL.LU R20, [R1+0x408] ;  /* 0x0004080001147983 */ /* 0x000f220000300800 */
[----:B------:R-:W-:Y:S03]  /*8480*/  BSSY B1, `(.L_x_55) ;  /* 0x0000005000017945 */ /* 0x000fe60003800000 */
[----:B------:R4:W-:Y:S02]  /*8490*/  @P4 STG.E.U16 desc[UR60][R14.64+0x10], R21 ;  /* 0x000010150e004986 */ /* 0x0009e4000c10153c */
[----:B----4-:R-:W-:Y:S01]  /*84a0*/  PRMT R14, R20, 0x7610, R14 ;  /* 0x00007610140e7816 */ /* 0x010fe2000000000e */
[----:B---3--:R-:W-:Y:S06]  /*84b0*/  @!P5 BRA `(.L_x_56) ;  /* 0x000000000004d947 */ /* 0x008fec0003800000 */
[----:B------:R3:W5:Y:S02]  /*84c0*/  LDG.E.LTC128B.U16 R14, desc[UR60][R234.64+0x12] ;  /* 0x0000123cea0e7981 */ /* 0x000764000c1e1520 */
.L_x_56:
[----:B------:R-:W-:Y:S05]  /*84d0*/  BSYNC B1 ;  /* 0x0000000000017941 */ /* 0x000fea0003800000 */
.L_x_55:
[----:B------:R-:W4:Y:S01]  /*84e0*/  LDL.LU R20, [R1+0x414] ;  /* 0x0004140001147983 */ /* 0x000f220000300800 */
[----:B-----5:R-:W-:Y:S01]  /*84f0*/  IMAD.U32 R15, R14, 0x10000, RZ ;  /* 0x000100000e0f7824 */ /* 0x020fe200078e00ff */
        /* <DEDUP_REMOVED lines=8> */
.L_x_58:
[----:B------:R-:W-:Y:S05]  /*8580*/  BSYNC B1 ;  /* 0x0000000000017941 */ /* 0x000fea0003800000 */
.L_x_57:
[----:B------:R1:W-:Y:S04]  /*8590*/  STL [R1+0x49c], R3 ;  /* 0x00049c0301007387 */ /* 0x0003e80000100800 */
[----:B-1----:R-:W2:Y:S01]  /*85a0*/  LDL.LU R3, [R1+0x418] ;  /* 0x0004180001037983 */ /* 0x002ea20000300800 */
[----:B----45:R-:W-:-:S03]  /*85b0*/  IMAD.U32 R15, R14, 0x10000, RZ ;  /* 0x000100000e0f7824 */ /* 0x030fc600078e00ff */
[----:B------:R-:W4:Y:S01]  /*85c0*/  LDL.LU.64 R20, [R1+0x478] ;  /* 0x0004780001147983 */ /* 0x000f220000300a00 */
[----:B------:R-:W-:Y:S01]  /*85d0*/  FMUL R15, R15, R16 ;  /* 0x000000100f0f7220 */ /* 0x000fe20000400000 */
[----:B------:R-:W-:-:S03]  /*85e0*/  ISETP.GT.AND P5, PT, R0, 0x88, P1 ;  /* 0x000000880000780c */ /* 0x000fc60000fa4270 */
[----:B--2---:R-:W-:Y:S02]  /*85f0*/  FFMA R15, R3, R2, R15 ;  /* 0x00000002030f7223 */ /* 0x004fe4000000000f */
[----:B------:R1:W5:Y:S01]  /*8600*/  LDL.LU R3, [R1+0x49c] ;  /* 0x00049c0001037983 */ /* 0x0003620000300800 */
[----:B------:R-:W-:Y:S02]  /*8610*/  BSSY B1, `(.L_x_59) ;  /* 0x0000006000017945 */ /* 0x000fe40003800000 */
[----:B------:R-:W-:-:S05]  /*8620*/  F2FP.BF16.F32.PACK_AB R15, RZ, R15 ;  /* 0x0000000fff0f723e */ /* 0x000fca00000010ff */
[----:B----4-:R2:W-:Y:S02]  /*8630*/  @P4 STG.E.U16 desc[UR60][R20.64+0x10], R15 ;  /* 0x0000100f14004986 */ /* 0x0105e4000c10153c */
[----:B--2---:R-:W-:Y:S01]  /*8640*/  PRMT R20, R14, 0x7610, R20 ;  /* 0x000076100e147816 */ /* 0x004fe20000000014 */
[----:B-1----:R-:W-:Y:S06]  /*8650*/  @!P5 BRA `(.L_x_60) ;  /* 0x000000000004d947 */ /* 0x002fec0003800000 */
[----:B------:R1:W5:Y:S02]  /*8660*/  LDG.E.LTC128B.U16 R20, desc[UR60][R232.64+0x12] ;  /* 0x0000123ce8147981 */ /* 0x000364000c1e1520 */
.L_x_60:
[----:B------:R-:W-:Y:S05]  /*8670*/  BSYNC B1 ;  /* 0x0000000000017941 */ /* 0x000fea0003800000 */
.L_x_59:
[----:B------:R-:W2:Y:S04]  /*8680*/  LDL R14, [R1+0x464] ;  /* 0x00046400010e7983 */ /* 0x000ea80000100800 */
[----:B------:R-:W4:Y:S04]  /*8690*/  LDL.LU R15, [R1+0x41c] ;  /* 0x00041c00010f7983 */ /* 0x000f280000300800 */
[----:B------:R0:W-:Y:S04]  /*86a0*/  STL.64 [R1+0x4b0], R26 ;  /* 0x0004b01a01007387 */ /* 0x0001e80000100a00 */
[----:B0-----:R-:W3:Y:S04]  /*86b0*/  LDL.LU.64 R26, [R1+0x438] ;  /* 0x00043800011a7983 */ /* 0x001ee80000300a00 */
[----:B------:R0:W-:Y:S04]  /*86c0*/  STL.64 [R1+0x4a8], R24 ;  /* 0x0004a81801007387 */ /* 0x0001e80000100a00 */
[----:B0-----:R-:W3:Y:S04]  /*86d0*/  LDL.LU.64 R24, [R1+0x400] ;  /* 0x0004000001187983 */ /* 0x001ee80000300a00 */
[----:B------:R0:W-:Y:S04]  /*86e0*/  STL.64 [R1+0x4a0], R12 ;  /* 0x0004a00c01007387 */ /* 0x0001e80000100a00 */
[----:B0-----:R-:W3:Y:S04]  /*86f0*/  LDL.LU R13, [R1+0x3e0] ;  /* 0x0003e000010d7983 */ /* 0x001ee80000300800 */
[----:B-----5:R0:W-:Y:S04]  /*8700*/  STL [R1+0x49c], R3 ;  /* 0x00049c0301007387 */ /* 0x0201e80000100800 */
[----:B0-----:R-:W3:Y:S01]  /*8710*/  LDL R3, [R1+0x470] ;  /* 0x0004700001037983 */ /* 0x001ee20000100800 */
[----:B--2---:R-:W-:Y:S01]  /*8720*/  R2UR UR5, R14 ;  /* 0x000000000e0572ca */ /* 0x004fe200000e0000 */
[----:B------:R-:W-:-:S04]  /*8730*/  IMAD.U32 R14, R20, 0x10000, RZ ;  /* 0x00010000140e7824 */ /* 0x000fc800078e00ff */
[----:B------:R-:W-:-:S04]  /*8740*/  FMUL R14, R14, R16 ;  /* 0x000000100e0e7220 */ /* 0x000fc80000400000 */
[----:B----4-:R-:W-:-:S05]  /*8750*/  FFMA R14, R15, R2, R14 ;  /* 0x000000020f0e7223 */ /* 0x010fca000000000e */
[----:B------:R-:W-:Y:S01]  /*8760*/  F2FP.BF16.F32.PACK_AB R14, RZ, R14 ;  /* 0x0000000eff0e723e */ /* 0x000fe200000010ff */
[----:B---3--:R-:W-:Y:S04]  /*8770*/  STL.64 [R1+0x400], R26 ;  /* 0x0004001a01007387 */ /* 0x008fe80000100a00 */
[----:B------:R0:W-:Y:S04]  /*8780*/  @P5 STG.E.U16 desc[UR60][R26.64+0x12], R14 ;  /* 0x0000120e1a005986 */ /* 0x0001e8000c10153c */
[----:B0-----:R0:W5:Y:S04]  /*8790*/  LDL.LU.64 R26, [R1+0x4b0] ;  /* 0x0004b000011a7983 */ /* 0x0011680000300a00 */
[----:B------:R-:W2:Y:S01]  /*87a0*/  LDL.64 R14, [R1+0x448] ;  /* 0x00044800010e7983 */ /* 0x000ea20000100a00 */
[----:B------:R-:W-:Y:S01]  /*87b0*/  IMAD.WIDE.U32 R24, R22, 0x78, R24 ;  /* 0x0000007816187825 */ /* 0x000fe200078e0018 */
[----:B------:R-:W-:-:S03]  /*87c0*/  ISETP.GT.AND P4, PT, R0, 0x100, P0 ;  /* 0x000001000000780c */ /* 0x000fc60000784270 */
[----:B------:R-:W-:Y:S01]  /*87d0*/  IMAD.IADD R21, R23, 0x1, R25 ;  /* 0x0000000117157824 */ /* 0x000fe200078e0219 */
[----:B------:R3:W-:Y:S01]  /*87e0*/  STL.64 [R1+0x408], R24 ;  /* 0x0004081801007387 */ /* 0x0007e20000100a00 */
[----:B------:R-:W-:Y:S02]  /*87f0*/  PRMT R12, R20, 0x7610, R12 ;  /* 0x00007610140c7816 */ /* 0x000fe4000000000c */
[----:B--2---:R-:W-:Y:S02]  /*8800*/  IADD3 R15, P5, R14, R24, RZ ;  /* 0x000000180e0f7210 */ /* 0x004fe40007fbe0ff */
[----:B---3--:R0:W5:Y:S04]  /*8810*/  LDL.LU.64 R24, [R1+0x4a8] ;  /* 0x0004a80001187983 */ /* 0x0081680000300a00 */
[----:B------:R2:W-:Y:S02]  /*8820*/  STL [R1+0x414], R21 ;  /* 0x0004141501007387 */ /* 0x0005e40000100800 */
[----:B--2---:R-:W-:Y:S01]  /*8830*/  IMAD.X R21, R21, 0x1, R237, P5 ;  /* 0x0000000115157824 */ /* 0x004fe200028e06ed */
[----:B------:R-:W-:-:S04]  /*8840*/  LEA R14, P5, R15, R10, 0x1 ;  /* 0x0000000a0f0e7211 */ /* 0x000fc800078a08ff */
[----:B------:R-:W-:Y:S01]  /*8850*/  LEA.HI.X R15, R15, R11, R21, 0x1, P5 ;  /* 0x0000000b0f0f7211 */ /* 0x000fe200028f0c15 */
[----:B------:R-:W-:Y:S01]  /*8860*/  USHF.L.U64.HI UR4, UR8, 0x9, UR9 ;  /* 0x0000000908047899 */ /* 0x000fe20008010209 */
[----:B------:R-:W2:Y:S04]  /*8870*/  LDL R21, [R1+0x46c] ;  /* 0x00046c0001157983 */ /* 0x000ea80000100800 */
[----:B------:R-:W3:Y:S01]  /*8880*/  @P4 LDG.E.LTC128B.U16 R12, desc[UR60][R14.64] ;  /* 0x0000003c0e0c4981 */ /* 0x000ee2000c1e1520 */
[----:B------:R-:W-:-:S04]  /*8890*/  IMAD.WIDE.U32 R18, R22, 0x78, R18 ;  /* 0x0000007816127825 */ /* 0x000fc800078e0012 */
[----:B---3--:R-:W-:-:S04]  /*88a0*/  IMAD.U32 R14, R12, 0x10000, RZ ;  /* 0x000100000c0e7824 */ /* 0x008fc800078e00ff */
[----:B------:R-:W-:-:S04]  /*88b0*/  FMUL R14, R14, R16 ;  /* 0x000000100e0e7220 */ /* 0x000fc80000400000 */
[----:B------:R-:W-:Y:S01]  /*88c0*/  FFMA R20, R13, R2, R14 ;  /* 0x000000020d147223 */ /* 0x000fe2000000000e */
[----:B------:R-:W-:-:S05]  /*88d0*/  IMAD.U32 R14, RZ, RZ, UR8 ;  /* 0x00000008ff0e7e24 */ /* 0x000fca000f8e00ff */
[----:B------:R-:W-:Y:S02]  /*88e0*/  LEA R14, P5, R14, R8, 0x9 ;  /* 0x000000080e0e7211 */ /* 0x000fe400078a48ff */
[----:B------:R-:W-:Y:S02]  /*88f0*/  F2FP.BF16.F32.PACK_AB R20, RZ, R20 ;  /* 0x00000014ff14723e */ /* 0x000fe400000010ff */
[----:B------:R-:W-:Y:S01]  /*8900*/  IADD3.X R15, R9, UR4, RZ, P5, !PT ;  /* 0x00000004090f7c10 */ /* 0x000fe2000affe4ff */
[----:B------:R-:W-:Y:S04]  /*8910*/  STL [R1+0x410], R12 ;  /* 0x0004100c01007387 */ /* 0x000fe80000100800 */
[----:B------:R3:W-:Y:S04]  /*8920*/  @P4 STG.E.U16 desc[UR60][R14.64], R20 ;  /* 0x000000140e004986 */ /* 0x0007e8000c10153c */
[----:B---3--:R-:W3:Y:S01]  /*8930*/  LDL R20, [R1+0x450] ;  /* 0x0004500001147983 */ /* 0x008ee20000100800 */
[----:B------:R-:W-:-:S04]  /*8940*/  IADD3 R12, P4, R4, R18, RZ ;  /* 0x00000012040c7210 */ /* 0x000fc80007f9e0ff */
[----:B------:R-:W-:-:S03]  /*8950*/  IADD3.X R13, R5, R23, R19, P4, !PT ;  /* 0x00000017050d7210 */ /* 0x000fc600027fe413 */
[----:B------:R-:W-:Y:S02]  /*8960*/  IMAD.WIDE.U32 R18, R17, R22, R12 ;  /* 0x0000001611127225 */ /* 0x000fe400078e000c */
[----:B------:R4:W-:Y:S01]  /*8970*/  STL.64 [R1+0x418], R12 ;  /* 0x0004180c01007387 */ /* 0x0009e20000100a00 */
[----:B------:R-:W-:-:S04]  /*8980*/  IADD3 R18, P4, R6, R18, RZ ;  /* 0x0000001206127210 */ /* 0x000fc80007f9e0ff */
[----:B------:R-:W-:Y:S01]  /*8990*/  IADD3.X R19, R7, R3, R19, P4, !PT ;  /* 0x0000000307137210 */ /* 0x000fe200027fe413 */
[----:B----4-:R0:W5:Y:S04]  /*89a0*/  LDL.LU.64 R12, [R1+0x4a0] ;  /* 0x0004a000010c7983 */ /* 0x0101680000300a00 */
[----:B------:R0:W5:Y:S01]  /*89b0*/  LDL.LU R3, [R1+0x49c] ;  /* 0x00049c0001037983 */ /* 0x0001620000300800 */
[----:B------:R-:W-:Y:S01]  /*89c0*/  BSSY B1, `(.L_x_61) ;  /* 0x0000009000017945 */ /* 0x000fe20003800000 */
[----:B---3--:R-:W-:-:S04]  /*89d0*/  IMAD.WIDE.U32 R18, R20, UR5, R18 ;  /* 0x0000000514127c25 */ /* 0x008fc8000f8e0012 */
[----:B--2---:R-:W-:Y:S01]  /*89e0*/  IMAD.IADD R19, R21, 0x1, R19 ;  /* 0x0000000115137824 */ /* 0x004fe200078e0213 */
[----:B------:R-:W-:-:S04]  /*89f0*/  LEA R20, P4, R18, R10, 0x1 ;  /* 0x0000000a12147211 */ /* 0x000fc800078808ff */
[----:B------:R-:W-:Y:S02]  /*8a00*/  LEA.HI.X R21, R18, R11, R19, 0x1, P4 ;  /* 0x0000000b12157211 */ /* 0x000fe400020f0c13 */
[----:B------:R-:W-:-:S13]  /*8a10*/  ISETP.GT.AND P4, PT, R0, 0x100, P3 ;  /* 0x000001000000780c */ /* 0x000fda0001f84270 */
[----:B0-----:R-:W-:Y:S05]  /*8a20*/  @!P4 BRA `(.L_x_62) ;  /* 0x000000000008c947 */ /* 0x001fea0003800000 */
[----:B------:R-:W2:Y:S04]  /*8a30*/  LDG.E.LTC128B.U16 R18, desc[UR60][R20.64+0x2] ;  /* 0x0000023c14127981 */ /* 0x000ea8000c1e1520 */
[----:B--2---:R0:W-:Y:S02]  /*8a40*/  STL [R1+0x410], R18 ;  /* 0x0004101201007387 */ /* 0x0041e40000100800 */
.L_x_62:
[----:B------:R-:W-:Y:S05]  /*8a50*/  BSYNC B1 ;  /* 0x0000000000017941 */ /* 0x000fea0003800000 */
.L_x_61:
[----:B------:R-:W2:Y:S04]  /*8a60*/  LDL.LU R19, [R1+0x3e4] ;  /* 0x0003e40001137983 */ /* 0x000ea80000300800 */
[----:B------:R3:W-:Y:S04]  /*8a70*/  STL.64 [R1+0x4a8], R8 ;  /* 0x0004a80801007387 */ /* 0x0007e80000100a00 */
[----:B---3--:R-:W3:Y:S04]  /*8a80*/  LDL.LU.64 R8, [R1+0x408] ;  /* 0x0004080001087983 */ /* 0x008ee80000300a00 */
[----:B------:R4:W-:Y:S04]  /*8a90*/  STL [R1+0x4a4], R7 ;  /* 0x0004a40701007387 */ /* 0x0009e80000100800 */
[----:B----4-:R-:W4:Y:S04]  /*8aa0*/  LDL.LU R7, [R1+0x414] ;  /* 0x0004140001077983 */ /* 0x010f280000300800 */
[----:B------:R1:W-:Y:S04]  /*8ab0*/  STL [R1+0x4a0], R6 ;  /* 0x0004a00601007387 */ /* 0x0003e80000100800 */
[----:B-1----:R-:W0:Y:S04]  /*8ac0*/  LDL.LU R6, [R1+0x410] ;  /* 0x0004100001067983 */ /* 0x002e280000300800 */
[----:B-----5:R-:W-:Y:S01]  /*8ad0*/  STL [R1+0x49c], R3 ;  /* 0x00049c0301007387 */ /* 0x020fe20000100800 */
[----:B0-----:R-:W-:-:S04]  /*8ae0*/  IMAD.U32 R18, R6, 0x10000, RZ ;  /* 0x0001000006127824 */ /* 0x001fc800078e00ff */
[----:B------:R-:W-:-:S04]  /*8af0*/  FMUL R18, R18, R16 ;  /* 0x0000001012127220 */ /* 0x000fc80000400000 */
[----:B--2---:R-:W-:-:S05]  /*8b00*/  FFMA R18, R19, R2, R18 ;  /* 0x0000000213127223 */ /* 0x004fca0000000012 */
[----:B------:R-:W-:-:S05]  /*8b10*/  F2FP.BF16.F32.PACK_AB R18, RZ, R18 ;  /* 0x00000012ff12723e */ /* 0x000fca00000010ff */
[----:B------:R0:W-:Y:S04]  /*8b20*/  @P4 STG.E.U16 desc[UR60][R14.64+0x2], R18 ;  /* 0x000002120e004986 */ /* 0x0001e8000c10153c */
[----:B0-----:R-:W2:Y:S01]  /*8b30*/  LDL.64 R18, [R1+0x448] ;  /* 0x0004480001127983 */ /* 0x001ea20000100a00 */
[----:B---3--:R-:W-:-:S05]  /*8b40*/  IADD3 R8, P4, R4, R8, RZ ;  /* 0x0000000804087210 */ /* 0x008fca0007f9e0ff */
[----:B----4-:R-:W-:Y:S01]  /*8b50*/  IMAD.X R9, R7, 0x1, R5, P4 ;  /* 0x0000000107097824 */ /* 0x010fe200020e0605 */
[----:B------:R-:W-:Y:S02]  /*8b60*/  PRMT R3, R6, 0x7610, R3 ;  /* 0x0000761006037816 */ /* 0x000fe40000000003 */
[----:B------:R-:W-:Y:S02]  /*8b70*/  ISETP.GT.AND P4, PT, R0, 0x108, P0 ;  /* 0x000001080000780c */ /* 0x000fe40000784270 */
[----:B------:R0:W-:Y:S01]  /*8b80*/  STL.64 [R1+0x3e0], R8 ;  /* 0x0003e00801007387 */ /* 0x0001e20000100a00 */
[----:B--2---:R-:W-:-:S05]  /*8b90*/  IADD3 R19, P5, R8, R18, RZ ;  /* 0x0000001208137210 */ /* 0x004fca0007fbe0ff */
[----:B------:R-:W-:Y:S01]  /*8ba0*/  IMAD.X R7, R9, 0x1, R237, P5 ;  /* 0x0000000109077824 */ /* 0x000fe200028e06ed */
[C---:B------:R-:W-:Y:S01]  /*8bb0*/  LEA R18, P5, R19.reuse, R10, 0x1 ;  /* 0x0000000a13127211 */ /* 0x040fe200078a08ff */
[----:B0-----:R0:W5:Y:S03]  /*8bc0*/  LDL.LU.64 R8, [R1+0x4a8] ;  /* 0x0004a80001087983 */ /* 0x0011660000300a00 */
[----:B------:R-:W-:Y:S02]  /*8bd0*/  LEA.HI.X R19, R19, R11, R7, 0x1, P5 ;  /* 0x0000000b13137211 */ /* 0x000fe400028f0c07 */
[----:B------:R0:W5:Y:S04]  /*8be0*/  LDL.LU R7, [R1+0x4a4] ;  /* 0x0004a40001077983 */ /* 0x0001680000300800 */
[----:B------:R0:W5:Y:S04]  /*8bf0*/  LDL.LU R6, [R1+0x4a0] ;  /* 0x0004a00001067983 */ /* 0x0001680000300800 */
[----:B------:R1:W-:Y:S04]  /*8c00*/  STL.S16 [R1+0x478], R3 ;  /* 0x0004780301007387 */ /* 0x0003e80000100600 */
[----:B-1----:R0:W5:Y:S01]  /*8c10*/  LDL.LU R3, [R1+0x49c] ;  /* 0x00049c0001037983 */ /* 0x0021620000300800 */
[----:B------:R-:W-:Y:S04]  /*8c20*/  BSSY B1, `(.L_x_63) ;  /* 0x0000004000017945 */ /* 0x000fe80003800000 */
[----:B------:R-:W-:Y:S05]  /*8c30*/  @!P4 BRA `(.L_x_64) ;  /* 0x000000000008c947 */ /* 0x000fea0003800000 */
[----:B------:R-:W2:Y:S04]  /*8c40*/  LDG.E.LTC128B.U16 R18, desc[UR60][R18.64] ;  /* 0x0000003c12127981 */ /* 0x000ea8000c1e1520 */
[----:B--2---:R1:W-:Y:S02]  /*8c50*/  STL [R1+0x478], R18 ;  /* 0x0004781201007387 */ /* 0x0043e40000100800 */
.L_x_64:
[----:B------:R-:W-:Y:S05]  /*8c60*/  BSYNC B1 ;  /* 0x0000000000017941 */ /* 0x000fea0003800000 */
.L_x_63:
[----:B-1----:R-:W2:Y:S04]  /*8c70*/  LDL R18, [R1+0x464] ;  /* 0x0004640001127983 */ /* 0x002ea80000100800 */
[----:B------:R-:W3:Y:S04]  /*8c80*/  LDL R19, [R1+0x454] ;  /* 0x0004540001137983 */ /* 0x000ee80000100800 */
[----:B------:R1:W-:Y:S04]  /*8c90*/  STL.64 [R1+0x4b8], R24 ;  /* 0x0004b81801007387 */ /* 0x0003e80000100a00 */
[----:B-1----:R-:W4:Y:S04]  /*8ca0*/  LDL.LU R24, [R1+0x3e8] ;  /* 0x0003e80001187983 */ /* 0x002f280000300800 */
[----:B------:R-:W3:Y:S04]  /*8cb0*/  LDL R25, [R1+0x468] ;  /* 0x0004680001197983 */ /* 0x000ee80000100800 */
[----:B------:R1:W-:Y:S04]  /*8cc0*/  STL.64 [R1+0x4b0], R20 ;  /* 0x0004b01401007387 */ /* 0x0003e80000100a00 */
[----:B-1----:R-:W3:Y:S04]  /*8cd0*/  LDL.LU.64 R20, [R1+0x480] ;  /* 0x0004800001147983 */ /* 0x002ee80000300a00 */
[----:B------:R1:W-:Y:S04]  /*8ce0*/  STL.64 [R1+0x4a8], R12 ;  /* 0x0004a80c01007387 */ /* 0x0003e80000100a00 */
[----:B-1----:R-:W3:Y:S04]  /*8cf0*/  LDL R12, [R1+0x470] ;  /* 0x00047000010c7983 */ /* 0x002ee80000100800 */
[----:B------:R-:W3:Y:S04]  /*8d00*/  LDL R13, [R1+0x450] ;  /* 0x00045000010d7983 */ /* 0x000ee80000100800 */
[----:B-----5:R1:W-:Y:S04]  /*8d10*/  STL [R1+0x4a0], R8 ;  /* 0x0004a00801007387 */ /* 0x0203e80000100800 */
[----:B-1----:R-:W4:Y:S04]  /*8d20*/  LDL.LU R8, [R1+0x478] ;  /* 0x0004780001087983 */ /* 0x002f280000300800 */
        /* <DEDUP_REMOVED lines=8> */
[----:B------:R1:W-:Y:S04]  /*8db0*/  @P4 STG.E.U16 desc[UR60][R24.64], R18 ;  /* 0x0000001218004986 */ /* 0x0003e8000c10153c */
[----:B------:R2:W-:Y:S01]  /*8dc0*/  STL.64 [R1+0x438], R24 ;  /* 0x0004381801007387 */ /* 0x0005e20000100a00 */
[----:B-1----:R-:W-:-:S03]  /*8dd0*/  IMAD.WIDE.U32 R18, R22, 0x78, R20 ;  /* 0x0000007816127825 */ /* 0x002fc600078e0014 */
[----:B--2---:R1:W5:Y:S01]  /*8de0*/  LDL.LU.64 R24, [R1+0x4b8] ;  /* 0x0004b80001187983 */ /* 0x0043620000300a00 */
[----:B------:R-:W-:-:S04]  /*8df0*/  IADD3 R20, P4, R4, R18, RZ ;  /* 0x0000001204147210 */ /* 0x000fc80007f9e0ff */
[----:B------:R-:W-:-:S03]  /*8e00*/  IADD3.X R21, R5, R23, R19, P4, !PT ;  /* 0x0000001705157210 */ /* 0x000fc600027fe413 */
[----:B------:R-:W-:Y:S02]  /*8e10*/  IMAD.WIDE.U32 R18, R17, R22, R20 ;  /* 0x0000001611127225 */ /* 0x000fe400078e0014 */
[----:B------:R2:W-:Y:S01]  /*8e20*/  STL.64 [R1+0x408], R20 ;  /* 0x0004081401007387 */ /* 0x0005e20000100a00 */
[----:B------:R-:W-:-:S04]  /*8e30*/  IADD3 R18, P4, R6, R18, RZ ;  /* 0x0000001206127210 */ /* 0x000fc80007f9e0ff */
[----:B------:R-:W-:Y:S01]  /*8e40*/  IADD3.X R19, R7, R12, R19, P4, !PT ;  /* 0x0000000c07137210 */ /* 0x000fe200027fe413 */
[----:B--2---:R1:W5:Y:S02]  /*8e50*/  LDL.LU.64 R20, [R1+0x4b0] ;  /* 0x0004b00001147983 */ /* 0x0043640000300a00 */
[----:B------:R-:W-:-:S03]  /*8e60*/  IMAD.WIDE.U32 R12, R13, UR4, R18 ;  /* 0x000000040d0c7c25 */ /* 0x000fc6000f8e0012 */
[----:B------:R-:W2:Y:S01]  /*8e70*/  LDL R19, [R1+0x46c] ;  /* 0x00046c0001137983 */ /* 0x000ea20000100800 */
[----:B------:R-:W-:Y:S02]  /*8e80*/  LEA R18, P4, R12, R10, 0x1 ;  /* 0x0000000a0c127211 */ /* 0x000fe400078808ff */
[----:B------:R-:W-:Y:S02]  /*8e90*/  PRMT R3, R8, 0x7610, R3 ;  /* 0x0000761008037816 */ /* 0x000fe40000000003 */
[----:B------:R-:W-:Y:S01]  /*8ea0*/  ISETP.GT.AND P5, PT, R0, 0x108, P3 ;  /* 0x000001080000780c */ /* 0x000fe20001fa4270 */
[----:B--2---:R-:W-:-:S05]  /*8eb0*/  IMAD.IADD R19, R19, 0x1, R13 ;  /* 0x0000000113137824 */ /* 0x004fca00078e020d */
[----:B------:R-:W-:Y:S02]  /*8ec0*/  LEA.HI.X R19, R12, R11, R19, 0x1, P4 ;  /* 0x0000000b0c137211 */ /* 0x000fe400020f0c13 */
[----:B------:R1:W5:Y:S04]  /*8ed0*/  LDL.LU.64 R12, [R1+0x4a8] ;  /* 0x0004a800010c7983 */ /* 0x0003680000300a00 */
[----:B------:R1:W5:Y:S04]  /*8ee0*/  LDL.LU R8, [R1+0x4a0] ;  /* 0x0004a00001087983 */ /* 0x0003680000300800 */
[----:B------:R2:W-:Y:S04]  /*8ef0*/  STL.S16 [R1+0x410], R3 ;  /* 0x0004100301007387 */ /* 0x0005e80000100600 */
[----:B--2---:R1:W5:Y:S01]  /*8f00*/  LDL.LU R3, [R1+0x49c] ;  /* 0x00049c0001037983 */ /* 0x0043620000300800 */
[----:B------:R-:W-:Y:S04]  /*8f10*/  BSSY B1, `(.L_x_65) ;  /* 0x0000006000017945 */ /* 0x000fe80003800000 */
[----:B------:R-:W-:Y:S05]  /*8f20*/  @!P5 BRA `(.L_x_66) ;  /* 0x000000000010d947 */ /* 0x000fea0003800000 */
[----:B------:R2:W-:Y:S04]  /*8f30*/  STL [R1+0x49c], R0 ;  /* 0x00049c0001007387 */ /* 0x0005e80000100800 */
[----:B--2---:R-:W2:Y:S04]  /*8f40*/  LDG.E.LTC128B.U16 R0, desc[UR60][R18.64+0x2] ;  /* 0x0000023c12007981 */ /* 0x004ea8000c1e1520 */
[----:B--2---:R2:W-:Y:S04]  /*8f50*/  STL [R1+0x410], R0 ;  /* 0x0004100001007387 */ /* 0x0045e80000100800 */
[----:B--2---:R2:W5:Y:S02]  /*8f60*/  LDL.LU R0, [R1+0x49c] ;  /* 0x00049c0001007983 */ /* 0x0045640000300800 */
.L_x_66:
[----:B------:R-:W-:Y:S05]  /*8f70*/  BSYNC B1 ;  /* 0x0000000000017941 */ /* 0x000fea0003800000 */
.L_x_65:
[----:B------:R3:W-:Y:S04]  /*8f80*/  STL [R1+0x4b8], R10 ;  /* 0x0004b80a01007387 */ /* 0x0007e80000100800 */
[----:B---3--:R-:W3:Y:S04]  /*8f90*/  LDL.LU R10, [R1+0x3ec] ;  /* 0x0003ec00010a7983 */ /* 0x008ee80000300800 */
[----:B------:R-:W-:Y:S04]  /*8fa0*/  STL [R1+0x4b4], R9 ;  /* 0x0004b40901007387 */ /* 0x000fe80000100800 */
[----:B-----5:R-:W-:Y:S04]  /*8fb0*/  STL [R1+0x4b0], R8 ;  /* 0x0004b00801007387 */ /* 0x020fe80000100800 */
[----:B------:R4:W-:Y:S04]  /*8fc0*/  STL.64 [R1+0x4a8], R6 ;  /* 0x0004a80601007387 */ /* 0x0009e80000100a00 */
[----:B----4-:R-:W4:Y:S04]  /*8fd0*/  LDL R7, [R1+0x468] ;  /* 0x0004680001077983 */ /* 0x010f280000100800 */
[----:B------:R-:W-:Y:S04]  /*8fe0*/  STL [R1+0x4a4], R5 ;  /* 0x0004a40501007387 */ /* 0x000fe80000100800 */
[----:B------:R0:W-:Y:S04]  /*8ff0*/  STL [R1+0x4a0], R4 ;  /* 0x0004a00401007387 */ /* 0x0001e80000100800 */
[----:B0-----:R-:W2:Y:S04]  /*9000*/  LDL.LU R4, [R1+0x410] ;  /* 0x0004100001047983 */ /* 0x001ea80000300800 */
[----:B------:R0:W-:Y:S01]  /*9010*/  STL [R1+0x49c], R3 ;  /* 0x00049c0301007387 */ /* 0x0001e20000100800 */
[----:B--2---:R-:W-:-:S04]  /*9020*/  IMAD.U32 R6, R4, 0x10000, RZ ;  /* 0x0001000004067824 */ /* 0x004fc800078e00ff */
[----:B------:R-:W-:-:S04]  /*9030*/  FMUL R6, R6, R16 ;  /* 0x0000001006067220 */ /* 0x000fc80000400000 */
[----:B---3--:R-:W-:Y:S01]  /*9040*/  FFMA R10, R10, R2, R6 ;  /* 0x000000020a0a7223 */ /* 0x008fe20000000006 */
[----:B----4-:R-:W-:Y:S02]  /*9050*/  IADD3 R6, P4, R14, R7, RZ ;  /* 0x000000070e067210 */ /* 0x010fe40007f9e0ff */
[----:B------:R-:W2:Y:S02]  /*9060*/  LDL R7, [R1+0x454] ;  /* 0x0004540001077983 */ /* 0x000ea40000100800 */
[----:B------:R-:W-:Y:S02]  /*9070*/  F2FP.BF16.F32.PACK_AB R9, RZ, R10 ;  /* 0x0000000aff09723e */ /* 0x000fe400000010ff */
[----:B------:R3:W5:Y:S02]  /*9080*/  LDL.LU R10, [R1+0x4b8] ;  /* 0x0004b800010a7983 */ /* 0x0007640000300800 */
[----:B------:R-:W-:Y:S02]  /*9090*/  PRMT R8, R9, 0x7610, R8 ;  /* 0x0000761009087816 */ /* 0x000fe40000000008 */
[----:B------:R3:W5:Y:S02]  /*90a0*/  LDL.LU R9, [R1+0x4b4] ;  /* 0x0004b40001097983 */ /* 0x0007640000300800 */
[----:B------:R-:W-:-:S02]  /*90b0*/  PRMT R5, R8, 0x7610, R5 ;  /* 0x0000761008057816 */ /* 0x000fc40000000005 */
[----:B------:R3:W5:Y:S01]  /*90c0*/  LDL.LU R8, [R1+0x4b0] ;  /* 0x0004b00001087983 */ /* 0x0007620000300800 */
[----:B0-----:R-:W-:Y:S01]  /*90d0*/  PRMT R3, R4, 0x7610, R3 ;  /* 0x0000761004037816 */ /* 0x001fe20000000003 */
[----:B--2---:R-:W-:Y:S01]  /*90e0*/  IMAD.X R7, R15, 0x1, R7, P4 ;  /* 0x000000010f077824 */ /* 0x004fe200020e0607 */
        /* <DEDUP_REMOVED lines=11> */
[----:B0-----:R-:W2:Y:S04]  /*91a0*/  LDG.E.LTC128B.U16 R0, desc[UR60][R20.64+0x10] ;  /* 0x0000103c14007981 */ /* 0x001ea8000c1e1520 */
[----:B--2---:R0:W-:Y:S04]  /*91b0*/  STL [R1+0x410], R0 ;  /* 0x0004100001007387 */ /* 0x0041e80000100800 */
[----:B0-----:R0:W5:Y:S02]  /*91c0*/  LDL.LU R0, [R1+0x49c] ;  /* 0x00049c0001007983 */ /* 0x0011640000300800 */
.L_x_68:
[----:B------:R-:W-:Y:S05]  /*91d0*/  BSYNC B1 ;  /* 0x0000000000017941 */ /* 0x000fea0003800000 */
.L_x_67:
[----:B-----5:R-:W-:Y:S04]  /*91e0*/  STL [R1+0x4b4], R9 ;  /* 0x0004b40901007387 */ /* 0x020fe80000100800 */
[----:B------:R2:W-:Y:S04]  /*91f0*/  STL [R1+0x4b0], R8 ;  /* 0x0004b00801007387 */ /* 0x0005e80000100800 */
[----:B--2---:R-:W2:Y:S04]  /*9200*/  LDL.LU R8, [R1+0x3f0] ;  /* 0x0003f00001087983 */ /* 0x004ea80000300800 */
[----:B------:R-:W-:Y:S04]  /*9210*/  STL [R1+0x4ac], R7 ;  /* 0x0004ac0701007387 */ /* 0x000fe80000100800 */
[----:B------:R-:W-:Y:S04]  /*9220*/  STL [R1+0x4a8], R6 ;  /* 0x0004a80601007387 */ /* 0x000fe80000100800 */
[----:B------:R-:W-:Y:S04]  /*9230*/  STL [R1+0x4a4], R5 ;  /* 0x0004a40501007387 */ /* 0x000fe80000100800 */
[----:B------:R4:W-:Y:S04]  /*9240*/  STL [R1+0x4a0], R4 ;  /* 0x0004a00401007387 */ /* 0x0009e80000100800 */
[----:B----4-:R-:W4:Y:S04]  /*9250*/  LDL.LU R4, [R1+0x410] ;  /* 0x0004100001047983 */ /* 0x010f280000300800 */
[----:B------:R1:W-:Y:S01]  /*9260*/  STL [R1+0x49c], R3 ;  /* 0x00049c0301007387 */ /* 0x0003e20000100800 */
[----:B----4-:R-:W-:-:S04]  /*9270*/  IMAD.U32 R9, R4, 0x10000, RZ ;  /* 0x0001000004097824 */ /* 0x010fc800078e00ff */
[----:B------:R-:W-:-:S04]  /*9280*/  FMUL R9, R9, R16 ;  /* 0x0000001009097220 */ /* 0x000fc80000400000 */
[----:B--2---:R-:W-:Y:S01]  /*9290*/  FFMA R8, R8, R2, R9 ;  /* 0x0000000208087223 */ /* 0x004fe20000000009 */
[----:B-1----:R-:W-:Y:S01]  /*92a0*/  PRMT R3, R4, 0x7610, R3 ;  /* 0x0000761004037816 */ /* 0x002fe20000000003 */
[----:B------:R1:W5:Y:S03]  /*92b0*/  LDL.LU R9, [R1+0x4b4] ;  /* 0x0004b40001097983 */ /* 0x0003660000300800 */
[----:B------:R-:W-:Y:S02]  /*92c0*/  F2FP.BF16.F32.PACK_AB R7, RZ, R8 ;  /* 0x00000008ff07723e */ /* 0x000fe400000010ff */
[----:B------:R1:W5:Y:S02]  /*92d0*/  LDL.LU R8, [R1+0x4b0] ;  /* 0x0004b00001087983 */ /* 0x0003640000300800 */
[----:B------:R-:W-:Y:S02]  /*92e0*/  PRMT R6, R7, 0x7610, R6 ;  /* 0x0000761007067816 */ /* 0x000fe40000000006 */
[----:B------:R1:W5:Y:S01]  /*92f0*/  LDL.LU R7, [R1+0x4ac] ;  /* 0x0004ac0001077983 */ /* 0x0003620000300800 */
[----:B------:R-:W-:-:S02]  /*9300*/  ISETP.GT.AND P5, PT, R0, 0x100, P1 ;  /* 0x000001000000780c */ /* 0x000fc40000fa4270 */
[----:B------:R-:W-:Y:S02]  /*9310*/  PRMT R5, R6, 0x7610, R5 ;  /* 0x0000761006057816 */ /* 0x000fe40000000005 */
[----:B------:R1:W5:Y:S04]  /*9320*/  LDL.LU R6, [R1+0x4a8] ;  /* 0x0004a80001067983 */ /* 0x0003680000300800 */
[----:B------:R2:W-:Y:S04]  /*9330*/  @P4 STG.E.U16 desc[UR60][R14.64+0x10], R5 ;  /* 0x000010050e004986 */ /* 0x0005e8000c10153c */
[----:B--2---:R1:W5:Y:S04]  /*9340*/  LDL.LU R5, [R1+0x4a4] ;  /* 0x0004a40001057983 */ /* 0x0043680000300800 */
        /* <DEDUP_REMOVED lines=9> */
.L_x_70:
[----:B------:R-:W-:Y:S05]  /*93e0*/  BSYNC B1 ;  /* 0x0000000000017941 */ /* 0x000fea0003800000 */
.L_x_69:
[----:B-----5:R4:W-:Y:S04]  /*93f0*/  STL [R1+0x4ac], R7 ;  /* 0x0004ac0701007387 */ /* 0x0209e80000100800 */
[----:B----4-:R-:W4:Y:S04]  /*9400*/  LDL R7, [R1+0x3f0] ;  /* 0x0003f00001077983 */ /* 0x010f280000100800 */
[----:B------:R0:W-:Y:S04]  /*9410*/  STL [R1+0x4a8], R6 ;  /* 0x0004a80601007387 */ /* 0x0001e80000100800 */
[----:B0-----:R-:W3:Y:S04]  /*9420*/  LDL.LU R6, [R1+0x3f4] ;  /* 0x0003f40001067983 */ /* 0x001ee80000300800 */
[----:B------:R0:W-:Y:S04]  /*9430*/  STL [R1+0x4a4], R5 ;  /* 0x0004a40501007387 */ /* 0x0001e80000100800 */
[----:B------:R1:W-:Y:S04]  /*9440*/  STL [R1+0x4a0], R4 ;  /* 0x0004a00401007387 */ /* 0x0003e80000100800 */
[----:B------:R2:W-:Y:S01]  /*9450*/  STL [R1+0x49c], R3 ;  /* 0x00049c0301007387 */ /* 0x0005e20000100800 */
[----:B----4-:R-:W-:-:S04]  /*9460*/  IMAD.U32 R7, R7, 0x10000, RZ ;  /* 0x0001000007077824 */ /* 0x010fc800078e00ff */
[----:B------:R-:W-:-:S04]  /*9470*/  FMUL R7, R7, R16 ;  /* 0x0000001007077220 */ /* 0x000fc80000400000 */
[----:B---3--:R-:W-:Y:S02]  /*9480*/  FFMA R6, R6, R2, R7 ;  /* 0x0000000206067223 */ /* 0x008fe40000000007 */
[----:B------:R3:W5:Y:S03]  /*9490*/  LDL.LU R7, [R1+0x4ac] ;  /* 0x0004ac0001077983 */ /* 0x0007660000300800 */
[----:B0-----:R-:W-:Y:S02]  /*94a0*/  F2FP.BF16.F32.PACK_AB R5, RZ, R6 ;  /* 0x00000006ff05723e */ /* 0x001fe400000010ff */
[----:B------:R3:W5:Y:S02]  /*94b0*/  LDL.LU R6, [R1+0x4a8] ;  /* 0x0004a80001067983 */ /* 0x0007640000300800 */
[----:B-1----:R-:W-:Y:S02]  /*94c0*/  PRMT R4, R5, 0x7610, R4 ;  /* 0x0000761005047816 */ /* 0x002fe40000000004 */
[----:B------:R3:W5:Y:S01]  /*94d0*/  LDL.LU R5, [R1+0x4a4] ;  /* 0x0004a40001057983 */ /* 0x0007620000300800 */
[----:B------:R-:W-:-:S02]  /*94e0*/  ISETP.GT.AND P4, PT, R0, 0x108, P2 ;  /* 0x000001080000780c */ /* 0x000fc40001784270 */
[----:B--2---:R-:W-:Y:S02]  /*94f0*/  PRMT R3, R4, 0x7610, R3 ;  /* 0x0000761004037816 */ /* 0x004fe40000000003 */
[----:B------:R3:W5:Y:S04]  /*9500*/  LDL.LU R4, [R1+0x4a0] ;  /* 0x0004a00001047983 */ /* 0x0007680000300800 */
[----:B------:R0:W-:Y:S04]  /*9510*/  @P5 STG.E.U16 desc[UR60][R14.64+0x12], R3 ;  /* 0x000012030e005986 */ /* 0x0001e8000c10153c */
[----:B0-----:R3:W5:Y:S04]  /*9520*/  LDL.LU R3, [R1+0x49c] ;  /* 0x00049c0001037983 */ /* 0x0017680000300800 */
[----:B------:R-:W2:Y:S01]  /*9530*/  LDL.LU R15, [R1+0x3f0] ;  /* 0x0003f000010f7983 */ /* 0x000ea20000300800 */
[----:B------:R-:W-:Y:S01]  /*9540*/  BSSY B1, `(.L_x_71) ;  /* 0x0000004000017945 */ /* 0x000fe20003800000 */
[----:B--2---:R-:W-:-:S03]  /*9550*/  PRMT R14, R15, 0x7610, R14 ;  /* 0x000076100f0e7816 */ /* 0x004fc6000000000e */
[----:B---3--:R-:W-:Y:S05]  /*9560*/  @!P4 BRA `(.L_x_72) ;  /* 0x000000000004c947 */ /* 0x008fea0003800000 */
[----:B------:R0:W5:Y:S02]  /*9570*/  LDG.E.LTC128B.U16 R14, desc[UR60][R18.64+0x10] ;  /* 0x0000103c120e7981 */ /* 0x000164000c1e1520 */
.L_x_72:
[----:B------:R-:W-:Y:S05]  /*9580*/  BSYNC B1 ;  /* 0x0000000000017941 */ /* 0x000fea0003800000 */
.L_x_71:
[----:B-----5:R1:W-:Y:S04]  /*9590*/  STL [R1+0x4a8], R3 ;  /* 0x0004a80301007387 */ /* 0x0203e80000100800 */
[----:B-1----:R-:W2:Y:S04]  /*95a0*/  LDL.LU R3, [R1+0x3f8] ;  /* 0x0003f80001037983 */ /* 0x002ea80000300800 */
[----:B------:R1:W-:Y:S04]  /*95b0*/  STL.64 [R1+0x4a0], R4 ;  /* 0x0004a00401007387 */ /* 0x0003e80000100a00 */
[----:B-1----:R-:W3:Y:S01]  /*95c0*/  LDL.LU.64 R4, [R1+0x438] ;  /* 0x0004380001047983 */ /* 0x002ee20000300a00 */
[----:B------:R-:W-:-:S04]  /*95d0*/  IMAD.U32 R15, R14, 0x10000, RZ ;  /* 0x000100000e0f7824 */ /* 0x000fc800078e00ff */
[----:B------:R-:W-:Y:S01]  /*95e0*/  FMUL R15, R15, R16 ;  /* 0x000000100f0f7220 */ /* 0x000fe20000400000 */
[----:B------:R-:W-:Y:S01]  /*95f0*/  ISETP.GT.AND P5, PT, R0, 0x108, P1 ;  /* 0x000001080000780c */ /* 0x000fe20000fa4270 */
[----:B------:R-:W-:Y:S02]  /*9600*/  BSSY B1, `(.L_x_73) ;  /* 0x000000a000017945 */ /* 0x000fe40003800000 */
[----:B--2---:R-:W-:Y:S02]  /*9610*/  FFMA R15, R3, R2, R15 ;  /* 0x00000002030f7223 */ /* 0x004fe4000000000f */
[----:B------:R1:W5:Y:S03]  /*9620*/  LDL.LU R3, [R1+0x4a8] ;  /* 0x0004a80001037983 */ /* 0x0003660000300800 */
[----:B------:R-:W-:-:S05]  /*9630*/  F2FP.BF16.F32.PACK_AB R15, RZ, R15 ;  /* 0x0000000fff0f723e */ /* 0x000fca00000010ff */
[----:B---3--:R2:W-:Y:S04]  /*9640*/  @P4 STG.E.U16 desc[UR60][R4.64+0x10], R15 ;  /* 0x0000100f04004986 */ /* 0x0085e8000c10153c */
[----:B--2---:R1:W5:Y:S04]  /*9650*/  LDL.LU.64 R4, [R1+0x4a0] ;  /* 0x0004a00001047983 */ /* 0x0043680000300a00 */
[----:B------:R1:W-:Y:S01]  /*9660*/  STL.S16 [R1+0x3f0], R14 ;  /* 0x0003f00e01007387 */ /* 0x0003e20000100600 */
[----:B------:R-:W-:Y:S05]  /*9670*/  @!P5 BRA `(.L_x_74) ;  /* 0x000000000008d947 */ /* 0x000fea0003800000 */
[----:B-1----:R-:W2:Y:S04]  /*9680*/  LDG.E.LTC128B.U16 R14, desc[UR60][R18.64+0x12] ;  /* 0x0000123c120e7981 */ /* 0x002ea8000c1e1520 */
[----:B--2---:R2:W-:Y:S02]  /*9690*/  STL [R1+0x3f0], R14 ;  /* 0x0003f00e01007387 */ /* 0x0045e40000100800 */
.L_x_74:
[----:B------:R-:W-:Y:S05]  /*96a0*/  BSYNC B1 ;  /* 0x0000000000017941 */ /* 0x000fea0003800000 */
.L_x_73:
[----:B-12---:R-:W2:Y:S04]  /*96b0*/  LDL R14, [R1+0x464] ;  /* 0x00046400010e7983 */ /* 0x006ea80000100800 */
[----:B------:R-:W3:Y:S04]  /*96c0*/  LDL.LU R15, [R1+0x3fc] ;  /* 0x0003fc00010f7983 */ /* 0x000ee80000300800 */
[----:B------:R1:W-:Y:S04]  /*96d0*/  STL.64 [R1+0x4d0], R28 ;  /* 0x0004d01c01007387 */ /* 0x0003e80000100a00 */
[----:B-1----:R-:W4:Y:S04]  /*96e0*/  LDL.LU.64 R28, [R1+0x3e0] ;  /* 0x0003e000011c7983 */ /* 0x002f280000300a00 */
[----:B-----5:R-:W-:Y:S04]  /*96f0*/  STL [R1+0x4c8], R3 ;  /* 0x0004c80301007387 */ /* 0x020fe80000100800 */
[----:B------:R1:W-:Y:S04]  /*9700*/  STL.64 [R1+0x4c0], R26 ;  /* 0x0004c01a01007387 */ /* 0x0003e80000100a00 */
[----:B-1----:R-:W3:Y:S04]  /*9710*/  LDL.LU R26, [R1+0x3f0] ;  /* 0x0003f000011a7983 */ /* 0x002ee80000300800 */
[----:B------:R-:W4:Y:S04]  /*9720*/  LDL.LU R27, [R1+0x3c0] ;  /* 0x0003c000011b7983 */ /* 0x000f280000300800 */
[----:B------:R-:W-:Y:S04]  /*9730*/  STL.64 [R1+0x4b8], R24 ;  /* 0x0004b81801007387 */ /* 0x000fe80000100a00 */
[----:B------:R-:W-:Y:S04]  /*9740*/  STL.64 [R1+0x4b0], R20 ;  /* 0x0004b01401007387 */ /* 0x000fe80000100a00 */
[----:B------:R-:W-:Y:S04]  /*9750*/  STL.64 [R1+0x4a8], R18 ;  /* 0x0004a81201007387 */ /* 0x000fe80000100a00 */
[----:B------:R1:W-:Y:S04]  /*9760*/  STL.64 [R1+0x4a0], R12 ;  /* 0x0004a00c01007387 */ /* 0x0003e80000100a00 */
[----:B-1----:R-:W4:Y:S04]  /*9770*/  LDL.LU.64 R12, [R1+0x418] ;  /* 0x00041800010c7983 */ /* 0x002f280000300a00 */
[----:B------:R-:W4:Y:S04]  /*9780*/  LDL.LU.64 R20, [R1+0x408] ;  /* 0x0004080001147983 */ /* 0x000f280000300a00 */
[----:B0-----:R-:W4:Y:S01]  /*9790*/  LDL R18, [R1+0x470] ;  /* 0x0004700001127983 */ /* 0x001f220000100800 */
[----:B--2---:R-:W-:Y:S01]  /*97a0*/  R2UR UR5, R14 ;  /* 0x000000000e0572ca */ /* 0x004fe200000e0000 */
[----:B---3--:R-:W-:-:S04]  /*97b0*/  IMAD.U32 R14, R26, 0x10000, RZ ;  /* 0x000100001a0e7824 */ /* 0x008fc800078e00ff */
[----:B------:R-:W-:-:S04]  /*97c0*/  FMUL R14, R14, R16 ;  /* 0x000000100e0e7220 */ /* 0x000fc80000400000 */
[----:B------:R-:W-:-:S05]  /*97d0*/  FFMA R14, R15, R2, R14 ;  /* 0x000000020f0e7223 */ /* 0x000fca000000000e */
[----:B------:R-:W-:-:S04]  /*97e0*/  F2FP.BF16.F32.PACK_AB R14, RZ, R14 ;  /* 0x0000000eff0e723e */ /* 0x000fc800000010ff */
[----:B------:R-:W-:Y:S02]  /*97f0*/  PRMT R3, R14, 0x7610, R3 ;  /* 0x000076100e037816 */ /* 0x000fe40000000003 */
[----:B------:R-:W2:Y:S01]  /*9800*/  LDL.LU.64 R14, [R1+0x3e8] ;  /* 0x0003e800010e7983 */ /* 0x000ea20000300a00 */
[----:B----4-:R-:W-:Y:S01]  /*9810*/  IMAD.WIDE.U32 R28, R22, 0x78, R28 ;  /* 0x00000078161c7825 */ /* 0x010fe200078e001c */
[----:B------:R-:W-:Y:S02]  /*9820*/  ISETP.GT.AND P4, PT, R0, 0x180, P0 ;  /* 0x000001800000780c */ /* 0x000fe40000784270 */
[----:B------:R-:W3:Y:S04]  /*9830*/  LDL R19, [R1+0x450] ;  /* 0x0004500001137983 */ /* 0x000ee80000100800 */
[----:B--2---:R0:W-:Y:S04]  /*9840*/  @P5 STG.E.U16 desc[UR60][R14.64+0x12], R3 ;  /* 0x000012030e005986 */ /* 0x0041e8000c10153c */
[----:B0-----:R-:W2:Y:S01]  /*9850*/  LDL.64 R14, [R1+0x448] ;  /* 0x00044800010e7983 */ /* 0x001ea20000100a00 */
[----:B------:R-:W-:-:S03]  /*9860*/  IMAD.IADD R3, R23, 0x1, R29 ;  /* 0x0000000117037824 */ /* 0x000fc600078e021d */
[----:B------:R0:W-:Y:S01]  /*9870*/  STL.64 [R1+0x3f8], R28 ;  /* 0x0003f81c01007387 */ /* 0x0001e20000100a00 */
[----:B------:R-:W-:Y:S02]  /*9880*/  PRMT R25, R26, 0x7610, R25 ;  /* 0x000076101a197816 */ /* 0x000fe40000000019 */
[----:B--2---:R-:W-:Y:S02]  /*9890*/  IADD3 R15, P5, R14, R28, RZ ;  /* 0x0000001c0e0f7210 */ /* 0x004fe40007fbe0ff */
[----:B0-----:R-:W5:Y:S04]  /*98a0*/  LDL.LU.64 R28, [R1+0x4d0] ;  /* 0x0004d000011c7983 */ /* 0x001f680000300a00 */
[----:B------:R0:W-:Y:S02]  /*98b0*/  STL [R1+0x414], R3 ;  /* 0x0004140301007387 */ /* 0x0001e40000100800 */
[----:B0-----:R-:W-:Y:S01]  /*98c0*/  IMAD.X R3, R3, 0x1, R237, P5 ;  /* 0x0000000103037824 */ /* 0x001fe200028e06ed */
[----:B------:R-:W-:-:S04]  /*98d0*/  LEA R14, P5, R15, R10, 0x1 ;  /* 0x0000000a0f0e7211 */ /* 0x000fc800078a08ff */
[----:B------:R-:W-:Y:S01]  /*98e0*/  LEA.HI.X R15, R15, R11, R3, 0x1, P5 ;  /* 0x0000000b0f0f7211 */ /* 0x000fe200028f0c03 */
[----:B------:R-:W-:Y:S01]  /*98f0*/  UIMAD UR4, UR9, 0x300, URZ ;  /* 0x00000300090478a4 */ /* 0x000fe2000f8e023f */
[----:B------:R-:W5:Y:S04]  /*9900*/  LDL.LU R3, [R1+0x4c8] ;  /* 0x0004c80001037983 */ /* 0x000f680000300800 */
[----:B------:R0:W2:Y:S02]  /*9910*/  @P4 LDG.E.LTC128B.U16 R25, desc[UR60][R14.64] ;  /* 0x0000003c0e194981 */ /* 0x0000a4000c1e1520 */
[----:B0-----:R-:W-:Y:S02]  /*9920*/  IMAD.U32 R15, RZ, RZ, UR8 ;  /* 0x00000008ff0f7e24 */ /* 0x001fe4000f8e00ff */
[----:B--2---:R-:W-:-:S04]  /*9930*/  IMAD.U32 R14, R25, 0x10000, RZ ;  /* 0x00010000190e7824 */ /* 0x004fc800078e00ff */
[----:B------:R-:W-:-:S04]  /*9940*/  FMUL R14, R14, R16 ;  /* 0x000000100e0e7220 */ /* 0x000fc80000400000 */
[----:B------:R-:W-:Y:S01]  /*9950*/  FFMA R14, R27, R2, R14 ;  /* 0x000000021b0e7223 */ /* 0x000fe2000000000e */
[----:B------:R-:W-:Y:S01]  /*9960*/  IMAD.WIDE.U32 R26, R15, 0x300, R8 ;  /* 0x000003000f1a7825 */ /* 0x000fe200078e0008 */
[----:B------:R0:W-:Y:S03]  /*9970*/  STL [R1+0x410], R25 ;  /* 0x0004101901007387 */ /* 0x0001e60000100800 */
[----:B------:R-:W-:Y:S01]  /*9980*/  F2FP.BF16.F32.PACK_AB R14, RZ, R14 ;  /* 0x0000000eff0e723e */ /* 0x000fe200000010ff */
[----:B------:R-:W-:Y:S02]  /*9990*/  @P4 IMAD.MOV.U32 R24, RZ, RZ, R26 ;  /* 0x000000ffff184224 */ /* 0x000fe400078e001a */
[----:B0-----:R-:W-:-:S05]  /*99a0*/  VIADD R25, R27, UR4 ;  /* 0x000000041b197c36 */ /* 0x001fca0008000000 */
[----:B------:R0:W-:Y:S02]  /*99b0*/  @P4 STG.E.U16 desc[UR60][R24.64], R14 ;  /* 0x0000000e18004986 */ /* 0x0001e4000c10153c */
[----:B0-----:R-:W-:-:S03]  /*99c0*/  IMAD.WIDE.U32 R14, R22, 0x78, R12 ;  /* 0x00000078160e7825 */ /* 0x001fc600078e000c */
[----:B------:R-:W-:-:S04]  /*99d0*/  IADD3 R14, P4, R4, R14, RZ ;  /* 0x0000000e040e7210 */ /* 0x000fc80007f9e0ff */
[----:B------:R-:W-:-:S03]  /*99e0*/  IADD3.X R15, R5, R23, R15, P4, !PT ;  /* 0x00000017050f7210 */ /* 0x000fc600027fe40f */
[----:B------:R-:W-:-:S04]  /*99f0*/  IMAD.WIDE.U32 R12, R17, R22, R14 ;  /* 0x00000016110c7225 */ /* 0x000fc800078e000e */
[----:B------:R-:W-:Y:S01]  /*9a00*/  IMAD.WIDE.U32 R14, R22, 0x78, R20 ;  /* 0x00000078160e7825 */ /* 0x000fe200078e0014 */
[----:B------:R-:W-:Y:S01]  /*9a10*/  IADD3 R20, P4, R6, R12, RZ ;  /* 0x0000000c06147210 */ /* 0x000fe20007f9e0ff */
[----:B------:R0:W-:Y:S03]  /*9a20*/  STL.64 [R1+0x3e8], R26 ;  /* 0x0003e81a01007387 */ /* 0x0001e60000100a00 */
[----:B------:R-:W-:Y:S02]  /*9a30*/  IADD3.X R21, R7, R18, R13, P4, !PT ;  /* 0x0000001207157210 */ /* 0x000fe400027fe40d */
[----:B------:R-:W-:-:S04]  /*9a40*/  IADD3 R12, P4, R4, R14, RZ ;  /* 0x0000000e040c7210 */ /* 0x000fc80007f9e0ff */
[----:B------:R-:W-:Y:S01]  /*9a50*/  IADD3.X R13, R5, R23, R15, P4, !PT ;  /* 0x00000017050d7210 */ /* 0x000fe200027fe40f */
[----:B0-----:R0:W5:Y:S04]  /*9a60*/  LDL.LU.64 R26, [R1+0x4c0] ;  /* 0x0004c000011a7983 */ /* 0x0011680000300a00 */
[----:B------:R1:W-:Y:S04]  /*9a70*/  STL.64 [R1+0x3e0], R24 ;  /* 0x0003e01801007387 */ /* 0x0003e80000100a00 */
[----:B-1----:R0:W5:Y:S04]  /*9a80*/  LDL.LU.64 R24, [R1+0x4b8] ;  /* 0x0004b80001187983 */ /* 0x0021680000300a00 */
[----:B------:R-:W2:Y:S01]  /*9a90*/  LDL R15, [R1+0x46c] ;  /* 0x00046c00010f7983 */ /* 0x000ea20000100800 */
[----:B---3--:R-:W-:-:S03]  /*9aa0*/  IMAD.WIDE.U32 R18, R19, UR5, R20 ;  /* 0x0000000513127c25 */ /* 0x008fc6000f8e0014 */
[----:B------:R0:W5:Y:S01]  /*9ab0*/  LDL.LU.64 R20, [R1+0x4b0] ;  /* 0x0004b00001147983 */ /* 0x0001620000300a00 */
[----:B------:R-:W-:Y:S01]  /*9ac0*/  LEA R14, P4, R18, R10, 0x1 ;  /* 0x0000000a120e7211 */ /* 0x000fe200078808ff */
[----:B------:R-:W-:Y:S01]  /*9ad0*/  IMAD.WIDE.U32 R22, R17, R22, R12 ;  /* 0x0000001611167225 */ /* 0x000fe200078e000c */
[----:B------:R-:W-:-:S03]  /*9ae0*/  ISETP.GT.AND P5, PT, R0, 0x180, P3 ;  /* 0x000001800000780c */ /* 0x000fc60001fa4270 */
[----:B--2---:R-:W-:-:S05]  /*9af0*/  IMAD.IADD R15, R15, 0x1, R19 ;  /* 0x000000010f0f7824 */ /* 0x004fca00078e0213 */
[----:B------:R-:W-:Y:S02]  /*9b00*/  LEA.HI.X R15, R18, R11, R15, 0x1, P4 ;  /* 0x0000000b120f7211 */ /* 0x000fe400020f0c0f */
[----:B------:R0:W5:Y:S04]  /*9b10*/  LDL.LU.64 R18, [R1+0x4a8] ;  /* 0x0004a80001127983 */ /* 0x0001680000300a00 */
[----:B------:R0:W5:Y:S01]  /*9b20*/  LDL.LU.64 R12, [R1+0x4a0] ;  /* 0x0004a000010c7983 */ /* 0x0001620000300a00 */
[----:B------:R-:W-:Y:S04]  /*9b30*/  BSSY B1, `(.L_x_75) ;  /* 0x0000004000017945 */ /* 0x000fe80003800000 */
[----:B------:R-:W-:Y:S05]  /*9b40*/  @!P5 BRA `(.L_x_76) ;  /* 0x000000000008d947 */ /* 0x000fea0003800000 */
[----:B------:R-:W2:Y:S04]  /*9b50*/  LDG.E.LTC128B.U16 R17, desc[UR60][R14.64+0x2] ;  /* 0x0000023c0e117981 */ /* 0x000ea8000c1e1520 */
[----:B--2---:R1:W-:Y:S02]  /*9b60*/  STL [R1+0x410], R17 ;  /* 0x0004101101007387 */ /* 0x0043e40000100800 */
.L_x_76:
[----:B------:R-:W-:Y:S05]  /*9b70*/  BSYNC B1 ;  /* 0x0000000000017941 */ /* 0x000fea0003800000 */
.L_x_75:
[----:B-1----:R-:W2:Y:S04]  /*9b80*/  LDL R17, [R1+0x410] ;  /* 0x0004100001117983 */ /* 0x002ea80000100800 */
[----:B-----5:R1:W-:Y:S04]  /*9b90*/  STL [R1+0x4bc], R18 ;  /* 0x0004bc1201007387 */ /* 0x0203e80000100800 */
[----:B-1----:R-:W3:Y:S04]  /*9ba0*/  LDL.LU R18, [R1+0x3c4] ;  /* 0x0003c40001127983 */ /* 0x002ee80000300800 */
[----:B------:R1:W-:Y:S04]  /*9bb0*/  STL [R1+0x4b8], R3 ;  /* 0x0004b80301007387 */ /* 0x0003e80000100800 */
[----:B-1----:R-:W4:Y:S01]  /*9bc0*/  LDL.LU R3, [R1+0x470] ;  /* 0x0004700001037983 */ /* 0x002f220000300800 */
[----:B------:R-:W-:-:S03]  /*9bd0*/  IADD3 R6, P4, R6, R22, RZ ;  /* 0x0000001606067210 */ /* 0x000fc60007f9e0ff */
[----:B------:R1:W-:Y:S04]  /*9be0*/  STL.64 [R1+0x4b0], R14 ;  /* 0x0004b00e01007387 */ /* 0x0003e80000100a00 */
[----:B-1----:R-:W4:Y:S04]  /*9bf0*/  LDL.64 R14, [R1+0x3e0] ;  /* 0x0003e000010e7983 */ /* 0x002f280000100a00 */
[----:B------:R1:W-:Y:S04]  /*9c00*/  STL.64 [R1+0x4a8], R12 ;  /* 0x0004a80c01007387 */ /* 0x0003e80000100a00 */
[----:B-1----:R-:W4:Y:S04]  /*9c10*/  LDL.LU.64 R12, [R1+0x3f8] ;  /* 0x0003f800010c7983 */ /* 0x002f280000300a00 */
[----:B------:R1:W-:Y:S04]  /*9c20*/  STL.64 [R1+0x4a0], R8 ;  /* 0x0004a00801007387 */ /* 0x0003e80000100a00 */
[----:B-1----:R-:W4:Y:S01]  /*9c30*/  LDL.LU.64 R8, [R1+0x448] ;  /* 0x0004480001087983 */ /* 0x002f220000300a00 */
[----:B--2---:R-:W-:-:S04]  /*9c40*/  IMAD.U32 R17, R17, 0x10000, RZ ;  /* 0x0001000011117824 */ /* 0x004fc800078e00ff */
[----:B------:R-:W-:-:S04]  /*9c50*/  FMUL R17, R17, R16 ;  /* 0x0000001011117220 */ /* 0x000fc80000400000 */
[----:B---3--:R-:W-:Y:S02]  /*9c60*/  FFMA R17, R18, R2, R17 ;  /* 0x0000000212117223 */ /* 0x008fe40000000011 */
[----:B------:R1:W5:Y:S01]  /*9c70*/  LDL.LU R18, [R1+0x4bc] ;  /* 0x0004bc0001127983 */ /* 0x0003620000300800 */
[----:B----4-:R-:W-:-:S03]  /*9c80*/  IADD3.X R7, R7, R3, R23, P4, !PT ;  /* 0x0000000307077210 */ /* 0x010fc600027fe417 */
[----:B------:R1:W5:Y:S04]  /*9c90*/  LDL.LU R3, [R1+0x4b8] ;  /* 0x0004b80001037983 */ /* 0x0003680000300800 */
[----:B------:R-:W2:Y:S01]  /*9ca0*/  LDL.64 R22, [R1+0x3e8] ;  /* 0x0003e80001167983 */ /* 0x000ea20000100a00 */
[----:B------:R-:W-:Y:S02]  /*9cb0*/  F2FP.BF16.F32.PACK_AB R17, RZ, R17 ;  /* 0x00000011ff11723e */ /* 0x000fe400000010ff */
[----:B------:R-:W-:Y:S01]  /*9cc0*/  ISETP.GT.AND P0, PT, R0, 0x188, P0 ;  /* 0x000001880000780c */ /* 0x000fe20000704270 */
[----:B--2---:R-:W-:Y:S02]  /*9cd0*/  @P5 IMAD.MOV.U32 R23, RZ, RZ, R15 ;  /* 0x000000ffff175224 */ /* 0x004fe400078e000f */
[----:B------:R1:W5:Y:S04]  /*9ce0*/  LDL.LU.64 R14, [R1+0x4b0] ;  /* 0x0004b000010e7983 */ /* 0x0003680000300a00 */
[----:B------:R2:W-:Y:S04]  /*9cf0*/  @P5 STG.E.U16 desc[UR60][R22.64+0x2], R17 ;  /* 0x0000021116005986 */ /* 0x0005e8000c10153c */
[----:B--2---:R-:W2:Y:S01]  /*9d00*/  LDL.LU R22, [R1+0x414] ;  /* 0x0004140001167983 */ /* 0x004ea20000300800 */
[----:B------:R-:W-:-:S03]  /*9d10*/  IADD3 R17, P4, P5, R8, R12, R4 ;  /* 0x0000000c08117210 */ /* 0x000fc60007d9e004 */
[----:B------:R-:W3:Y:S04]  /*9d20*/  LDL.LU R23, [R1+0x410] ;  /* 0x0004100001177983 */ /* 0x000ee80000300800 */
[----:B------:R1:W5:Y:S04]  /*9d30*/  LDL.LU.64 R12, [R1+0x4a8] ;  /* 0x0004a800010c7983 */ /* 0x0003680000300a00 */
[----:B------:R1:W5:Y:S01]  /*9d40*/  LDL.LU.64 R8, [R1+0x4a0] ;  /* 0x0004a00001087983 */ /* 0x0003620000300a00 */
[----:B------:R-:W-:Y:S01]  /*9d50*/  BSSY B1, `(.L_x_77) ;  /* 0x0000007000017945 */ /* 0x000fe20003800000 */
[----:B--2---:R-:W-:-:S02]  /*9d60*/  IADD3.X R5, R237, R22, R5, P4, P5 ;  /* 0x00000016ed057210 */ /* 0x004fc400027ea405 */
[----:B------:R-:W-:-:S04]  /*9d70*/  LEA R4, P4, R17, R10, 0x1 ;  /* 0x0000000a11047211 */ /* 0x000fc800078808ff */
[----:B------:R-:W-:Y:S02]  /*9d80*/  LEA.HI.X R5, R17, R11, R5, 0x1, P4 ;  /* 0x0000000b11057211 */ /* 0x000fe400020f0c05 */
[----:B---3--:R-:W-:Y:S01]  /*9d90*/  PRMT R17, R23, 0x7610, R17 ;  /* 0x0000761017117816 */ /* 0x008fe20000000011 */
[----:B-1----:R-:W-:Y:S06]  /*9da0*/  @!P0 BRA `(.L_x_78) ;  /* 0x0000000000048947 */ /* 0x002fec0003800000 */
[----:B------:R1:W5:Y:S02]  /*9db0*/  LDG.E.LTC128B.U16 R17, desc[UR60][R4.64] ;  /* 0x0000003c04117981 */ /* 0x000364000c1e1520 */
.L_x_78:
[----:B------:R-:W-:Y:S05]  /*9dc0*/  BSYNC B1 ;  /* 0x0000000000017941 */ /* 0x000fea0003800000 */
.L_x_77:
[----:B-1----:R-:W2:Y:S04]  /*9dd0*/  LDL R4, [R1+0x464] ;  /* 0x0004640001047983 */ /* 0x002ea80000100800 */
[----:B-----5:R1:W-:Y:S04]  /*9de0*/  STL [R1+0x4a8], R3 ;  /* 0x0004a80301007387 */ /* 0x0203e80000100800 */
[----:B-1----:R-:W3:Y:S04]  /*9df0*/  LDL.LU R3, [R1+0x450] ;  /* 0x0004500001037983 */ /* 0x002ee80000300800 */
[----:B------:R-:W4:Y:S04]  /*9e00*/  LDL.LU R22, [R1+0x3c8] ;  /* 0x0003c80001167983 */ /* 0x000f280000300800 */
[----:B------:R-:W4:Y:S04]  /*9e10*/  LDL.LU R5, [R1+0x46c] ;  /* 0x00046c0001057983 */ /* 0x000f280000300800 */
[----:B------:R1:W-:Y:S04]  /*9e20*/  STL.64 [R1+0x4a0], R8 ;  /* 0x0004a00801007387 */ /* 0x0003e80000100a00 */
[----:B------:R-:W4:Y:S04]  /*9e30*/  LDL R23, [R1+0x468] ;  /* 0x0004680001177983 */ /* 0x000f280000100800 */
[----:B-1----:R-:W4:Y:S01]  /*9e40*/  LDL.64 R8, [R1+0x3e8] ;  /* 0x0003e80001087983 */ /* 0x002f220000100a00 */
[----:B--2---:R-:W-:Y:S01]  /*9e50*/  R2UR UR4, R4 ;  /* 0x00000000040472ca */ /* 0x004fe200000e0000 */
[----:B------:R-:W-:-:S04]  /*9e60*/  IMAD.U32 R4, R17, 0x10000, RZ ;  /* 0x0001000011047824 */ /* 0x000fc800078e00ff */
[----:B------:R-:W-:-:S08]  /*9e70*/  FMUL R4, R4, R16 ;  /* 0x0000001004047220 */ /* 0x000fd00000400000 */
[----:B---3--:R-:W-:Y:S02]  /*9e80*/  IMAD.WIDE.U32 R6, R3, UR4, R6 ;  /* 0x0000000403067c25 */ /* 0x008fe4000f8e0006 */
[----:B------:R1:W5:Y:S02]  /*9e90*/  LDL.LU R3, [R1+0x4a8] ;  /* 0x0004a80001037983 */ /* 0x0003640000300800 */
[----:B----4-:R-:W-:Y:S01]  /*9ea0*/  FFMA R22, R22, R2, R4 ;  /* 0x0000000216167223 */ /* 0x010fe20000000004 */
[----:B------:R-:W-:Y:S01]  /*9eb0*/  LEA R10, P5, R6, R10, 0x1 ;  /* 0x0000000a060a7211 */ /* 0x000fe200078a08ff */
[----:B------:R-:W-:-:S03]  /*9ec0*/  IMAD.IADD R5, R5, 0x1, R7 ;  /* 0x0000000105057824 */ /* 0x000fc600078e0207 */
[----:B------:R-:W-:Y:S02]  /*9ed0*/  F2FP.BF16.F32.PACK_AB R7, RZ, R22 ;  /* 0x00000016ff07723e */ /* 0x000fe400000010ff */
[----:B------:R-:W-:Y:S02]  /*9ee0*/  LEA.HI.X R11, R6, R11, R5, 0x1, P5 ;  /* 0x0000000b060b7211 */ /* 0x000fe400028f0c05 */
[----:B------:R-:W-:Y:S02]  /*9ef0*/  IADD3 R4, P4, R23, R8, RZ ;  /* 0x0000000817047210 */ /* 0x000fe40007f9e0ff */
[----:B------:R1:W5:Y:S04]  /*9f00*/  LDL.LU.64 R8, [R1+0x4a0] ;  /* 0x0004a00001087983 */ /* 0x0003680000300a00 */
[----:B------:R-:W2:Y:S04]  /*9f10*/  LDL.64 R22, [R1+0x3e0] ;  /* 0x0003e00001167983 */ /* 0x000ea80000100a00 */
[----:B------:R-:W2:Y:S01]  /*9f20*/  LDL R5, [R1+0x454] ;  /* 0x0004540001057983 */ /* 0x000ea20000100800 */
[----:B------:R-:W-:Y:S01]  /*9f30*/  ISETP.GT.AND P3, PT, R0, 0x188, P3 ;  /* 0x000001880000780c */ /* 0x000fe20001f64270 */
[----:B------:R-:W-:Y:S01]  /*9f40*/  BSSY B1, `(.L_x_79) ;  /* 0x0000006000017945 */ /* 0x000fe20003800000 */
[----:B------:R-:W-:Y:S01]  /*9f50*/  PRMT R6, R17, 0x7610, R6 ;  /* 0x0000761011067816 */ /* 0x000fe20000000006 */
[----:B--2---:R-:W-:-:S05]  /*9f60*/  IMAD.X R5, R23, 0x1, R5, P4 ;  /* 0x0000000117057824 */ /* 0x004fca00020e0605 */
[----:B------:R1:W-:Y:S05]  /*9f70*/  @P0 STG.E.U16 desc[UR60][R4.64], R7 ;  /* 0x0000000704000986 */ /* 0x0003ea000c10153c */
[----:B------:R-:W-:Y:S05]  /*9f80*/  @!P3 BRA `(.L_x_80) ;  /* 0x000000000004b947 */ /* 0x000fea0003800000 */
[----:B------:R2:W5:Y:S02]  /*9f90*/  LDG.E.LTC128B.U16 R6, desc[UR60][R10.64+0x2] ;  /* 0x0000023c0a067981 */ /* 0x000564000c1e1520 */
.L_x_80:
[----:B------:R-:W-:Y:S05]  /*9fa0*/  BSYNC B1 ;  /* 0x0000000000017941 */ /* 0x000fea0003800000 */
.L_x_79:
[----:B------:R-:W3:Y:S01]  /*9fb0*/  LDL.LU R17, [R1+0x3cc] ;  /* 0x0003cc0001117983 */ /* 0x000ee20000300800 */
[----:B-1---5:R-:W-:Y:S01]  /*9fc0*/  IMAD.U32 R7, R6, 0x10000, RZ ;  /* 0x0001000006077824 */ /* 0x022fe200078e00ff */
        /* <DEDUP_REMOVED lines=8> */
.L_x_82:
[----:B------:R-:W-:Y:S05]  /*a050*/  BSYNC B1 ;  /* 0x0000000000017941 */ /* 0x000fea0003800000 */
.L_x_81:
[----:B------:R-:W4:Y:S04]  /*a060*/  LDL.LU R17, [R1+0x3d0] ;  /* 0x0003d00001117983 */ /* 0x000f280000300800 */
[----:B------:R1:W-:Y:S04]  /*a070*/  STL.64 [R1+0x4a0], R4 ;  /* 0x0004a00401007387 */ /* 0x0003e80000100a00 */
[----:B------:R-:W2:Y:S04]  /*a080*/  LDL.64 R22, [R1+0x3e8] ;  /* 0x0003e80001167983 */ /* 0x000ea80000100a00 */
[----:B-1----:R-:W2:Y:S01]  /*a090*/  LDL.64 R4, [R1+0x3e0] ;  /* 0x0003e00001047983 */ /* 0x002ea20000100a00 */
[----:B-----5:R-:W-:-:S04]  /*a0a0*/  IMAD.U32 R7, R6, 0x10000, RZ ;  /* 0x0001000006077824 */ /* 0x020fc800078e00ff */
[----:B------:R-:W-:Y:S01]  /*a0b0*/  FMUL R7, R7, R16 ;  /* 0x0000001007077220 */ /* 0x000fe20000400000 */
[----:B------:R-:W-:Y:S01]  /*a0c0*/  ISETP.GT.AND P3, PT, R0, 0x180, P1 ;  /* 0x000001800000780c */ /* 0x000fe20000f64270 */
[----:B--2---:R-:W-:Y:S02]  /*a0d0*/  @P0 IMAD.MOV.U32 R23, RZ, RZ, R5 ;  /* 0x000000ffff170224 */ /* 0x004fe400078e0005 */
[----:B------:R1:W5:Y:S01]  /*a0e0*/  LDL.LU.64 R4, [R1+0x4a0] ;  /* 0x0004a00001047983 */ /* 0x0003620000300a00 */
[----:B----4-:R-:W-:-:S05]  /*a0f0*/  FFMA R7, R17, R2, R7 ;  /* 0x0000000211077223 */ /* 0x010fca0000000007 */
[----:B------:R-:W-:-:S05]  /*a100*/  F2FP.BF16.F32.PACK_AB R7, RZ, R7 ;  /* 0x00000007ff07723e */ /* 0x000fca00000010ff */
[----:B------:R1:W-:Y:S01]  /*a110*/  @P0 STG.E.U16 desc[UR60][R22.64+0x10], R7 ;  /* 0x0000100716000986 */ /* 0x0003e2000c10153c */
[----:B------:R-:W-:Y:S04]  /*a120*/  BSSY B1, `(.L_x_83) ;  /* 0x0000003000017945 */ /* 0x000fe80003800000 */
[----:B------:R-:W-:Y:S05]  /*a130*/  @!P3 BRA `(.L_x_84) ;  /* 0x000000000004b947 */ /* 0x000fea0003800000 */
[----:B------:R2:W5:Y:S02]  /*a140*/  LDG.E.LTC128B.U16 R6, desc[UR60][R14.64+0x12] ;  /* 0x0000123c0e067981 */ /* 0x000564000c1e1520 */
.L_x_84:
[----:B------:R-:W-:Y:S05]  /*a150*/  BSYNC B1 ;  /* 0x0000000000017941 */ /* 0x000fea0003800000 */
.L_x_83:
[----:B------:R-:W4:Y:S04]  /*a160*/  LDL.LU R17, [R1+0x3d4] ;  /* 0x0003d40001117983 */ /* 0x000f280000300800 */
[----:B-----5:R0:W-:Y:S04]  /*a170*/  STL.64 [R1+0x4a0], R4 ;  /* 0x0004a00401007387 */ /* 0x0201e80000100a00 */
[----:B0-----:R-:W3:Y:S04]  /*a180*/  LDL.LU.64 R4, [R1+0x3e0] ;  /* 0x0003e00001047983 */ /* 0x001ee80000300a00 */
[----:B-1----:R-:W3:Y:S01]  /*a190*/  LDL.LU.64 R22, [R1+0x3e8] ;  /* 0x0003e80001167983 */ /* 0x002ee20000300a00 */
[----:B------:R-:W-:Y:S01]  /*a1a0*/  IMAD.U32 R7, R6, 0x10000, RZ ;  /* 0x0001000006077824 */ /* 0x000fe200078e00ff */
[----:B------:R-:W-:-:S03]  /*a1b0*/  ISETP.GT.AND P2, PT, R0, 0x188, P2 ;  /* 0x000001880000780c */ /* 0x000fc60001744270 */
[----:B------:R-:W-:Y:S01]  /*a1c0*/  FMUL R7, R7, R16 ;  /* 0x0000001007077220 */ /* 0x000fe20000400000 */
[----:B------:R-:W-:Y:S03]  /*a1d0*/  BSSY B1, `(.L_x_85) ;  /* 0x0000008000017945 */ /* 0x000fe60003800000 */
[----:B----4-:R-:W-:-:S05]  /*a1e0*/  FFMA R7, R17, R2, R7 ;  /* 0x0000000211077223 */ /* 0x010fca0000000007 */
[----:B------:R-:W-:Y:S01]  /*a1f0*/  F2FP.BF16.F32.PACK_AB R7, RZ, R7 ;  /* 0x00000007ff07723e */ /* 0x000fe200000010ff */
[----:B---3--:R-:W-:Y:S02]  /*a200*/  @P3 IMAD.MOV.U32 R23, RZ, RZ, R5 ;  /* 0x000000ffff173224 */ /* 0x008fe400078e0005 */
[----:B------:R0:W5:Y:S04]  /*a210*/  LDL.LU.64 R4, [R1+0x4a0] ;  /* 0x0004a00001047983 */ /* 0x0001680000300a00 */
[----:B------:R0:W-:Y:S01]  /*a220*/  @P3 STG.E.U16 desc[UR60][R22.64+0x12], R7 ;  /* 0x0000120716003986 */ /* 0x0001e2000c10153c */
[----:B------:R-:W-:Y:S05]  /*a230*/  @!P2 BRA `(.L_x_86) ;  /* 0x000000000004a947 */ /* 0x000fea0003800000 */
[----:B------:R1:W5:Y:S02]  /*a240*/  LDG.E.LTC128B.U16 R6, desc[UR60][R10.64+0x10] ;  /* 0x0000103c0a067981 */ /* 0x000364000c1e1520 */
.L_x_86:
[----:B------:R-:W-:Y:S05]  /*a250*/  BSYNC B1 ;  /* 0x0000000000017941 */ /* 0x000fea0003800000 */
.L_x_85:
[----:B------:R-:W3:Y:S01]  /*a260*/  LDL.LU R17, [R1+0x3d8] ;  /* 0x0003d80001117983 */ /* 0x000ee20000300800 */
[----:B0----5:R-:W-:Y:S01]  /*a270*/  IMAD.U32 R7, R6, 0x10000, RZ ;  /* 0x0001000006077824 */ /* 0x021fe200078e00ff */
        /* <DEDUP_REMOVED lines=8> */
.L_x_88:
[----:B------:R-:W-:Y:S05]  /*a300*/  BSYNC B1 ;  /* 0x0000000000017941 */ /* 0x000fea0003800000 */
.L_x_87:
[----:B------:R-:W4:Y:S04]  /*a310*/  LDL.LU R17, [R1+0x3dc] ;  /* 0x0003dc0001117983 */ /* 0x000f280000300800 */
[----:B------:R1:W5:Y:S02]  /*a320*/  LDL.64 R22, [R1+0x440] ;  /* 0x0004400001167983 */ /* 0x0003640000100a00 */
[----:B0----5:R-:W-:Y:S01]  /*a330*/  IMAD.U32 R7, R6, 0x10000, RZ ;  /* 0x0001000006077824 */ /* 0x021fe200078e00ff */
[----:B------:R-:W-:Y:S01]  /*a340*/  ISETP.GT.AND P3, PT, R3, 0x10, PT ;  /* 0x000000100300780c */ /* 0x000fe20003f64270 */
[----:B------:R-:W-:Y:S02]  /*a350*/  BSSY B1, `(.L_x_89) ;  /* 0x0000008000017945 */ /* 0x000fe40003800000 */
[----:B------:R-:W-:Y:S01]  /*a360*/  FMUL R7, R7, R16 ;  /* 0x0000001007077220 */ /* 0x000fe20000400000 */
[----:B------:R-:W-:-:S03]  /*a370*/  ISETP.GT.AND P0, PT, R0, RZ, P3 ;  /* 0x000000ff0000720c */ /* 0x000fc60001f04270 */
[----:B----4-:R-:W-:-:S05]  /*a380*/  FFMA R7, R17, R2, R7 ;  /* 0x0000000211077223 */ /* 0x010fca0000000007 */
[----:B------:R-:W-:-:S05]  /*a390*/  F2FP.BF16.F32.PACK_AB R7, RZ, R7 ;  /* 0x00000007ff07723e */ /* 0x000fca00000010ff */
[----:B------:R1:W-:Y:S01]  /*a3a0*/  @P1 STG.E.U16 desc[UR60][R4.64+0x12], R7 ;  /* 0x0000120704001986 */ /* 0x0003e2000c10153c */
[----:B------:R-:W-:Y:S05]  /*a3b0*/  @!P0 BRA `(.L_x_90) ;  /* 0x0000000000048947 */ /* 0x000fea0003800000 */
[----:B------:R0:W5:Y:S02]  /*a3c0*/  LDG.E.LTC128B.U16 R6, desc[UR60][R22.64+0x20] ;  /* 0x0000203c16067981 */ /* 0x000164000c1e1520 */
.L_x_90:
[----:B------:R-:W-:Y:S05]  /*a3d0*/  BSYNC B1 ;  /* 0x0000000000017941 */ /* 0x000fea0003800000 */
.L_x_89:
[----:B-1----:R-:W4:Y:S01]  /*a3e0*/  LDL.LU R5, [R1+0x3a0] ;  /* 0x0003a00001057983 */ /* 0x002f220000300800 */
[----:B-----5:R-:W-:Y:S01]  /*a3f0*/  IMAD.U32 R4, R6, 0x10000, RZ ;  /* 0x0001000006047824 */ /* 0x020fe200078e00ff */
        /* <DEDUP_REMOVED lines=9> */
.L_x_92:
[----:B------:R-:W-:Y:S05]  /*a490*/  BSYNC B1 ;  /* 0x0000000000017941 */ /* 0x000fea0003800000 */
.L_x_91:
[----:B------:R-:W2:Y:S01]  /*a4a0*/  LDL.LU R5, [R1+0x3a4] ;  /* 0x0003a40001057983 */ /* 0x000ea20000300800 */
[----:B-1---5:R-:W-:Y:S01]  /*a4b0*/  IMAD.U32 R4, R6, 0x10000, RZ ;  /* 0x0001000006047824 */ /* 0x022fe200078e00ff */
[----:B------:R-:W-:Y:S01]  /*a4c0*/  ISETP.GT.AND P0, PT, R0, 0x8, P3 ;  /* 0x000000080000780c */ /* 0x000fe20001f04270 */
[----:B------:R-:W-:Y:S02]  /*a4d0*/  BSSY B1, `(.L_x_93) ;  /* 0x0000008000017945 */ /* 0x000fe40003800000 */
[----:B------:R-:W-:-:S04]  /*a4e0*/  FMUL R4, R4, R16 ;  /* 0x0000001004047220 */ /* 0x000fc80000400000 */
[----:B--2---:R-:W-:-:S05]  /*a4f0*/  FFMA R4, R5, R2, R4 ;  /* 0x0000000205047223 */ /* 0x004fca0000000004 */
[----:B------:R-:W-:-:S05]  /*a500*/  F2FP.BF16.F32.PACK_AB R4, RZ, R4 ;  /* 0x00000004ff04723e */ /* 0x000fca00000010ff */
[----:B------:R1:W-:Y:S01]  /*a510*/  @P1 STG.E.U16 desc[UR60][R8.64+0x22], R4 ;  /* 0x0000220408001986 */ /* 0x0003e2000c10153c */
[----:B------:R-:W-:Y:S05]  /*a520*/  @!P0 BRA `(.L_x_94) ;  /* 0x0000000000088947 */ /* 0x000fea0003800000 */
[----:B0---4-:R-:W2:Y:S04]  /*a530*/  LDL.64 R22, [R1+0x420] ;  /* 0x0004200001167983 */ /* 0x011ea80000100a00 */
[----:B--2---:R2:W5:Y:S02]  /*a540*/  LDG.E.LTC128B.U16 R6, desc[UR60][R22.64+0x20] ;  /* 0x0000203c16067981 */ /* 0x004564000c1e1520 */
.L_x_94:
[----:B------:R-:W-:Y:S05]  /*a550*/  BSYNC B1 ;  /* 0x0000000000017941 */ /* 0x000fea0003800000 */
.L_x_93:
[----:B------:R-:W3:Y:S04]  /*a560*/  LDL.LU R5, [R1+0x3a8] ;  /* 0x0003a80001057983 */ /* 0x000ee80000300800 */
[----:B0-2-4-:R-:W2:Y:S01]  /*a570*/  LDL.64 R22, [R1+0x428] ;  /* 0x0004280001167983 */ /* 0x015ea20000100a00 */
[----:B-1---5:R-:W-:Y:S01]  /*a580*/  IMAD.U32 R4, R6, 0x10000, RZ ;  /* 0x0001000006047824 */ /* 0x022fe200078e00ff */
[----:B------:R-:W-:Y:S01]  /*a590*/  ISETP.GT.AND P4, PT, R0, 0x8, P2 ;  /* 0x000000080000780c */ /* 0x000fe20001784270 */
[----:B------:R-:W-:Y:S02]  /*a5a0*/  BSSY B1, `(.L_x_95) ;  /* 0x0000008000017945 */ /* 0x000fe40003800000 */
[----:B------:R-:W-:-:S04]  /*a5b0*/  FMUL R4, R4, R16 ;  /* 0x0000001004047220 */ /* 0x000fc80000400000 */
[----:B---3--:R-:W-:-:S05]  /*a5c0*/  FFMA R4, R5, R2, R4 ;  /* 0x0000000205047223 */ /* 0x008fca0000000004 */
[----:B------:R-:W-:-:S05]  /*a5d0*/  F2FP.BF16.F32.PACK_AB R4, RZ, R4 ;  /* 0x00000004ff04723e */ /* 0x000fca00000010ff */
[----:B--2---:R0:W-:Y:S01]  /*a5e0*/  @P0 STG.E.U16 desc[UR60][R22.64+0x20], R4 ;  /* 0x0000200416000986 */ /* 0x0041e2000c10153c */
[----:B------:R-:W-:Y:S05]  /*a5f0*/  @!P4 BRA `(.L_x_96) ;  /* 0x000000000008c947 */ /* 0x000fea0003800000 */
[----:B0-----:R-:W2:Y:S04]  /*a600*/  LDL.64 R4, [R1+0x420] ;  /* 0x0004200001047983 */ /* 0x001ea80000100a00 */
[----:B--2---:R1:W5:Y:S02]  /*a610*/  LDG.E.LTC128B.U16 R6, desc[UR60][R4.64+0x22] ;  /* 0x0000223c04067981 */ /* 0x004364000c1e1520 */
.L_x_96:
[----:B------:R-:W-:Y:S05]  /*a620*/  BSYNC B1 ;  /* 0x0000000000017941 */ /* 0x000fea0003800000 */
.L_x_95:
[----:B-1----:R-:W2:Y:S01]  /*a630*/  LDL.LU R5, [R1+0x3ac] ;  /* 0x0003ac0001057983 */ /* 0x002ea20000300800 */
[----:B0----5:R-:W-:Y:S01]  /*a640*/  IMAD.U32 R4, R6, 0x10000, RZ ;  /* 0x0001000006047824 */ /* 0x021fe200078e00ff */
        /* <DEDUP_REMOVED lines=8> */
[----:B0-----:R-:W2:Y:S04]  /*a6d0*/  LDL.64 R4, [R1+0x440] ;  /* 0x0004400001047983 */ /* 0x001ea80000100a00 */
[----:B--2---:R1:W5:Y:S02]  /*a6e0*/  LDG.E.LTC128B.U16 R6, desc[UR60][R4.64+0x30] ;  /* 0x0000303c04067981 */ /* 0x004364000c1e1520 */
.L_x_98:
[----:B------:R-:W-:Y:S05]  /*a6f0*/  BSYNC B1 ;  /* 0x0000000000017941 */ /* 0x000fea0003800000 */
.L_x_97:
        /* <DEDUP_REMOVED lines=12> */
.L_x_100:
[----:B------:R-:W-:Y:S05]  /*a7c0*/  BSYNC B1 ;  /* 0x0000000000017941 */ /* 0x000fea0003800000 */
.L_x_99:
[----:B-1----:R-:W2:Y:S01]  /*a7d0*/  LDL.LU R5, [R1+0x3b4] ;  /* 0x0003b40001057983 */ /* 0x002ea20000300800 */
[----:B0----5:R-:W-:Y:S01]  /*a7e0*/  IMAD.U32 R4, R6, 0x10000, RZ ;  /* 0x0001000006047824 */ /* 0x021fe200078e00ff */
[----:B------:R-:W-:Y:S01]  /*a7f0*/  ISETP.GT.AND P5, PT, R0, 0x8, P1 ;  /* 0x000000080000780c */ /* 0x000fe20000fa4270 */
[----:B------:R-:W-:Y:S02]  /*a800*/  BSSY B1, `(.L_x_101) ;  /* 0x0000008000017945 */ /* 0x000fe40003800000 */
[----:B------:R-:W-:-:S04]  /*a810*/  FMUL R4, R4, R16 ;  /* 0x0000001004047220 */ /* 0x000fc80000400000 */
[----:B--2---:R-:W-:-:S05]  /*a820*/  FFMA R4, R5, R2, R4 ;  /* 0x0000000205047223 */ /* 0x004fca0000000004 */
[----:B------:R-:W-:-:S05]  /*a830*/  F2FP.BF16.F32.PACK_AB R4, RZ, R4 ;  /* 0x00000004ff04723e */ /* 0x000fca00000010ff */
[----:B------:R0:W-:Y:S01]  /*a840*/  @P4 STG.E.U16 desc[UR60][R8.64+0x32], R4 ;  /* 0x0000320408004986 */ /* 0x0001e2000c10153c */
[----:B------:R-:W-:Y:S05]  /*a850*/  @!P5 BRA `(.L_x_102) ;  /* 0x000000000008d947 */ /* 0x000fea0003800000 */
[----:B0-----:R-:W2:Y:S04]  /*a860*/  LDL.64 R4, [R1+0x420] ;  /* 0x0004200001047983 */ /* 0x001ea80000100a00 */
[----:B--2---:R1:W5:Y:S02]  /*a870*/  LDG.E.LTC128B.U16 R6, desc[UR60][R4.64+0x30] ;  /* 0x0000303c04067981 */ /* 0x004364000c1e1520 */
.L_x_102:
[----:B------:R-:W-:Y:S05]  /*a880*/  BSYNC B1 ;  /* 0x0000000000017941 */ /* 0x000fea0003800000 */
.L_x_101:
        /* <DEDUP_REMOVED lines=11> */
.L_x_104:
[----:B------:R-:W-:Y:S05]  /*a940*/  BSYNC B1 ;  /* 0x0000000000017941 */ /* 0x000fea0003800000 */
.L_x_103:
        /* <DEDUP_REMOVED lines=9> */
[----:B------:R1:W5:Y:S02]  /*a9e0*/  LDG.E.LTC128B.U16 R6, desc[UR60][R234.64+0x20] ;  /* 0x0000203cea067981 */ /* 0x000364000c1e1520 */
.L_x_106:
[----:B------:R-:W-:Y:S05]  /*a9f0*/  BSYNC B1 ;  /* 0x0000000000017941 */ /* 0x000fea0003800000 */
.L_x_105:
[----:B------:R-:W2:Y:S01]  /*aa00*/  LDL.LU R5, [R1+0x380] ;  /* 0x0003800001057983 */ /* 0x000ea20000300800 */
        /* <DEDUP_REMOVED lines=9> */
.L_x_108:
[----:B------:R-:W-:Y:S05]  /*aaa0*/  BSYNC B1 ;  /* 0x0000000000017941 */ /* 0x000fea0003800000 */
.L_x_107:
        /* <DEDUP_REMOVED lines=10> */
.L_x_110:
[----:B------:R-:W-:Y:S05]  /*ab50*/  BSYNC B1 ;  /* 0x0000000000017941 */ /* 0x000fea0003800000 */
.L_x_109:
[----:B------:R-:W4:Y:S04]  /*ab60*/  LDL.LU R5, [R1+0x388] ;  /* 0x0003880001057983 */ /* 0x000f280000300800 */
[----:B------:R-:W2:Y:S01]  /*ab70*/  LDL.64 R22, [R1+0x400] ;  /* 0x0004000001167983 */ /* 0x000ea20000100a00 */
[----:B0----5:R-:W-:Y:S01]  /*ab80*/  IMAD.U32 R4, R6, 0x10000, RZ ;  /* 0x0001000006047824 */ /* 0x021fe200078e00ff */
[----:B------:R-:W-:Y:S01]  /*ab90*/  ISETP.GT.AND P4, PT, R0, 0x88, P2 ;  /* 0x000000880000780c */ /* 0x000fe20001784270 */
[----:B------:R-:W-:Y:S02]  /*aba0*/  BSSY B1, `(.L_x_111) ;  /* 0x0000007000017945 */ /* 0x000fe40003800000 */
[----:B------:R-:W-:-:S04]  /*abb0*/  FMUL R4, R4, R16 ;  /* 0x0000001004047220 */ /* 0x000fc80000400000 */
[----:B----4-:R-:W-:-:S05]  /*abc0*/  FFMA R4, R5, R2, R4 ;  /* 0x0000000205047223 */ /* 0x010fca0000000004 */
[----:B------:R-:W-:-:S05]  /*abd0*/  F2FP.BF16.F32.PACK_AB R4, RZ, R4 ;  /* 0x00000004ff04723e */ /* 0x000fca00000010ff */
[----:B--2---:R0:W-:Y:S01]  /*abe0*/  @P5 STG.E.U16 desc[UR60][R22.64+0x20], R4 ;  /* 0x0000200416005986 */ /* 0x0041e2000c10153c */
[----:B------:R-:W-:Y:S05]  /*abf0*/  @!P4 BRA `(.L_x_112) ;  /* 0x000000000004c947 */ /* 0x000fea0003800000 */
[----:B------:R2:W5:Y:S02]  /*ac00*/  LDG.E.LTC128B.U16 R6, desc[UR60][R232.64+0x22] ;  /* 0x0000223ce8067981 */ /* 0x000564000c1e1520 */
.L_x_112:
[----:B------:R-:W-:Y:S05]  /*ac10*/  BSYNC B1 ;  /* 0x0000000000017941 */ /* 0x000fea0003800000 */
.L_x_111:
[----:B------:R-:W4:Y:S01]  /*ac20*/  LDL.LU R5, [R1+0x38c] ;  /* 0x00038c0001057983 */ /* 0x000f220000300800 */
[----:B0----5:R-:W-:Y:S01]  /*ac30*/  IMAD.U32 R4, R6, 0x10000, RZ ;  /* 0x0001000006047824 */ /* 0x021fe200078e00ff */
        /* <DEDUP_REMOVED lines=8> */
.L_x_114:
[----:B------:R-:W-:Y:S05]  /*acc0*/  BSYNC B1 ;  /* 0x0000000000017941 */ /* 0x000fea0003800000 */
.L_x_113:
        /* <DEDUP_REMOVED lines=10> */
.L_x_116:
[----:B------:R-:W-:Y:S05]  /*ad70*/  BSYNC B1 ;  /* 0x0000000000017941 */ /* 0x000fea0003800000 */
.L_x_115:
        /* <DEDUP_REMOVED lines=10> */
.L_x_118:
[----:B------:R-:W-:Y:S05]  /*ae20*/  BSYNC B1 ;  /* 0x0000000000017941 */ /* 0x000fea0003800000 */
.L_x_117:
        /* <DEDUP_REMOVED lines=10> */
.L_x_120:
[----:B------:R-:W-:Y:S05]  /*aed0*/  BSYNC B1 ;  /* 0x0000000000017941 */ /* 0x000fea0003800000 */
.L_x_119:
[----:B------:R-:W3:Y:S01]  /*aee0*/  LDL.LU R5, [R1+0x39c] ;  /* 0x00039c0001057983 */ /* 0x000ee20000300800 */
[----:B0----5:R-:W-:Y:S01]  /*aef0*/  IMAD.U32 R4, R6, 0x10000, RZ ;  /* 0x0001000006047824 */ /* 0x021fe200078e00ff */
[----:B------:R-:W-:Y:S01]  /*af00*/  ISETP.GT.AND P5, PT, R0, 0x100, P3 ;  /* 0x000001000000780c */ /* 0x000fe20001fa4270 */
[----:B------:R-:W-:Y:S01]  /*af10*/  IMAD.U32 R17, RZ, RZ, UR9 ;  /* 0x00000009ff117e24 */ /* 0x000fe2000f8e00ff */
[----:B------:R0:W-:Y:S01]  /*af20*/  STL.64 [R1+0x4a0], R8 ;  /* 0x0004a00801007387 */ /* 0x0001e20000100a00 */
[----:B------:R-:W-:-:S03]  /*af30*/  FMUL R4, R4, R16 ;  /* 0x0000001004047220 */ /* 0x000fc60000400000 */
[----:B0-----:R-:W4:Y:S01]  /*af40*/  LDL.LU.64 R8, [R1+0x430] ;  /* 0x0004300001087983 */ /* 0x001f220000300a00 */
[----:B---3--:R-:W-:-:S05]  /*af50*/  FFMA R4, R5, R2, R4 ;  /* 0x0000000205047223 */ /* 0x008fca0000000004 */
[----:B------:R-:W-:-:S05]  /*af60*/  F2FP.BF16.F32.PACK_AB R4, RZ, R4 ;  /* 0x00000004ff04723e */ /* 0x000fca00000010ff */
[----:B------:R0:W-:Y:S04]  /*af70*/  @P4 STG.E.U16 desc[UR60][R22.64+0x32], R4 ;  /* 0x0000320416004986 */ /* 0x0001e8000c10153c */
[----:B------:R-:W3:Y:S01]  /*af80*/  @P5 LDG.E.LTC128B.U16 R6, desc[UR60][R20.64+0x20] ;  /* 0x0000203c14065981 */ /* 0x000ee2000c1e1520 */
[----:B------:R-:W-:-:S04]  /*af90*/  IMAD.U32 R5, RZ, RZ, UR8 ;  /* 0x00000008ff057e24 */ /* 0x000fc8000f8e00ff */
[----:B------:R-:W-:Y:S02]  /*afa0*/  IMAD.SHL.U32 R5, R5, 0x100, RZ ;  /* 0x0000010005057824 */ /* 0x000fe400078e00ff */
[----:B0-----:R-:W-:-:S05]  /*afb0*/  IMAD.U32 R22, RZ, RZ, UR8 ;  /* 0x00000008ff167e24 */ /* 0x001fca000f8e00ff */
[----:B------:R-:W-:Y:S02]  /*afc0*/  SHF.L.U64.HI R23, R22, 0x8, R17 ;  /* 0x0000000816177819 */ /* 0x000fe40000010211 */
[----:B------:R-:W2:Y:S04]  /*afd0*/  LDL.LU R17, [R1+0x360] ;  /* 0x0003600001117983 */ /* 0x000ea80000300800 */
[----:B------:R0:W-:Y:S01]  /*afe0*/  STL [R1+0x380], R5 ;  /* 0x0003800501007387 */ /* 0x0001e20000100800 */
[----:B------:R-:W-:Y:S01]  /*aff0*/  BSSY B1, `(.L_x_121) ;  /* 0x000000d000017945 */ /* 0x000fe20003800000 */
[----:B---3--:R-:W-:-:S04]  /*b000*/  IMAD.U32 R4, R6, 0x10000, RZ ;  /* 0x0001000006047824 */ /* 0x008fc800078e00ff */
[----:B------:R-:W-:Y:S01]  /*b010*/  FMUL R7, R4, R16 ;  /* 0x0000001004077220 */ /* 0x000fe20000400000 */
[----:B----4-:R-:W-:Y:S02]  /*b020*/  IADD3 R4, P4, R5, R8, RZ ;  /* 0x0000000805047210 */ /* 0x010fe40007f9e0ff */
[----:B------:R3:W5:Y:S03]  /*b030*/  LDL.LU.64 R8, [R1+0x4a0] ;  /* 0x0004a00001087983 */ /* 0x0007660000300a00 */
[----:B0-----:R-:W-:Y:S02]  /*b040*/  IMAD.X R5, R23, 0x1, R13, P4 ;  /* 0x0000000117057824 */ /* 0x001fe400020e060d */
[----:B--2---:R-:W-:-:S05]  /*b050*/  FFMA R7, R17, R2, R7 ;  /* 0x0000000211077223 */ /* 0x004fca0000000007 */
[----:B------:R-:W-:Y:S01]  /*b060*/  F2FP.BF16.F32.PACK_AB R7, RZ, R7 ;  /* 0x00000007ff07723e */ /* 0x000fe200000010ff */
[----:B------:R3:W-:Y:S04]  /*b070*/  STL [R1+0x384], R23 ;  /* 0x0003841701007387 */ /* 0x0007e80000100800 */
[----:B------:R3:W-:Y:S01]  /*b080*/  @P5 STG.E.U16 desc[UR60][R4.64+0x20], R7 ;  /* 0x0000200704005986 */ /* 0x0007e2000c10153c */
[----:B------:R-:W-:-:S13]  /*b090*/  ISETP.GT.AND P4, PT, R0, 0x100, P2 ;  /* 0x000001000000780c */ /* 0x000fda0001784270 */
[----:B---3--:R-:W-:Y:S05]  /*b0a0*/  @!P4 BRA `(.L_x_122) ;  /* 0x000000000004c947 */ /* 0x008fea0003800000 */
[----:B------:R0:W5:Y:S02]  /*b0b0*/  LDG.E.LTC128B.U16 R6, desc[UR60][R20.64+0x22] ;  /* 0x0000223c14067981 */ /* 0x000164000c1e1520 */
.L_x_122:
[----:B------:R-:W-:Y:S05]  /*b0c0*/  BSYNC B1 ;  /* 0x0000000000017941 */ /* 0x000fea0003800000 */
.L_x_121:
[----:B------:R2:W-:Y:S04]  /*b0d0*/  STL [R1+0x49c], R3 ;  /* 0x00049c0301007387 */ /* 0x0005e80000100800 */
[----:B--2---:R-:W2:Y:S01]  /*b0e0*/  LDL.LU R3, [R1+0x364] ;  /* 0x0003640001037983 */ /* 0x004ea20000300800 */
[----:B-----5:R-:W-:Y:S01]  /*b0f0*/  IMAD.U32 R7, R6, 0x10000, RZ ;  /* 0x0001000006077824 */ /* 0x020fe200078e00ff */
[----:B------:R-:W-:Y:S02]  /*b100*/  ISETP.GT.AND P5, PT, R0, 0x108, P3 ;  /* 0x000001080000780c */ /* 0x000fe40001fa4270 */
[----:B------:R-:W3:Y:S01]  /*b110*/  LDL.LU R23, [R1+0x368] ;  /* 0x0003680001177983 */ /* 0x000ee20000300800 */
[----:B------:R-:W-:-:S03]  /*b120*/  FMUL R7, R7, R16 ;  /* 0x0000001007077220 */ /* 0x000fc60000400000 */
[----:B------:R-:W4:Y:S04]  /*b130*/  LDL R22, [R1+0x468] ;  /* 0x0004680001167983 */ /* 0x000f280000100800 */
[----:B------:R-:W3:Y:S01]  /*b140*/  LDL R17, [R1+0x454] ;  /* 0x0004540001117983 */ /* 0x000ee20000100800 */
[----:B--2---:R-:W-:-:S03]  /*b150*/  FFMA R7, R3, R2, R7 ;  /* 0x0000000203077223 */ /* 0x004fc60000000007 */
[----:B------:R2:W5:Y:S02]  /*b160*/  LDL.LU R3, [R1+0x49c] ;  /* 0x00049c0001037983 */ /* 0x0005640000300800 */
[----:B------:R-:W-:-:S05]  /*b170*/  F2FP.BF16.F32.PACK_AB R7, RZ, R7 ;  /* 0x00000007ff07723e */ /* 0x000fca00000010ff */
[----:B------:R1:W-:Y:S04]  /*b180*/  @P4 STG.E.U16 desc[UR60][R4.64+0x22], R7 ;  /* 0x0000220704004986 */ /* 0x0003e8000c10153c */
[----:B------:R-:W1:Y:S01]  /*b190*/  @P5 LDG.E.LTC128B.U16 R6, desc[UR60][R18.64+0x20] ;  /* 0x0000203c12065981 */ /* 0x000e62000c1e1520 */
[----:B----4-:R-:W-:-:S05]  /*b1a0*/  IADD3 R236, P4, R22, R4, RZ ;  /* 0x0000000416ec7210 */ /* 0x010fca0007f9e0ff */
[----:B---3--:R-:W-:Y:S01]  /*b1b0*/  IMAD.X R237, R17, 0x1, R5, P4 ;  /* 0x0000000111ed7824 */ /* 0x008fe200020e0605 */
[----:B------:R-:W-:Y:S01]  /*b1c0*/  ISETP.GT.AND P4, PT, R0, 0x108, P2 ;  /* 0x000001080000780c */ /* 0x000fe20001784270 */
[----:B-1----:R-:W-:-:S04]  /*b1d0*/  IMAD.U32 R7, R6, 0x10000, RZ ;  /* 0x0001000006077824 */ /* 0x002fc800078e00ff */
[----:B------:R-:W-:-:S04]  /*b1e0*/  FMUL R7, R7, R16 ;  /* 0x0000001007077220 */ /* 0x000fc80000400000 */
[----:B------:R-:W-:Y:S02]  /*b1f0*/  FFMA R7, R23, R2, R7 ;  /* 0x0000000217077223 */ /* 0x000fe40000000007 */
[----:B------:R-:W3:Y:S03]  /*b200*/  LDL.LU R23, [R1+0x36c] ;  /* 0x00036c0001177983 */ /* 0x000ee60000300800 */
[----:B------:R-:W-:-:S05]  /*b210*/  F2FP.BF16.F32.PACK_AB R7, RZ, R7 ;  /* 0x00000007ff07723e */ /* 0x000fca00000010ff */
[----:B------:R1:W-:Y:S04]  /*b220*/  @P5 STG.E.U16 desc[UR60][R236.64+0x20], R7 ;  /* 0x00002007ec005986 */ /* 0x0003e8000c10153c */
[----:B------:R-:W1:Y:S01]  /*b230*/  @P4 LDG.E.LTC128B.U16 R6, desc[UR60][R18.64+0x22] ;  /* 0x0000223c12064981 */ /* 0x000e62000c1e1520 */
[----:B------:R-:W-:Y:S01]  /*b240*/  IADD3 R22, P5, R4, R22, RZ ;  /* 0x0000001604167210 */ /* 0x000fe20007fbe0ff */
[----:B------:R-:W-:Y:S01]  /*b250*/  BSSY B1, `(.L_x_123) ;  /* 0x000000a000017945 */ /* 0x000fe20003800000 */
[----:B-1----:R-:W-:-:S04]  /*b260*/  IMAD.U32 R7, R6, 0x10000, RZ ;  /* 0x0001000006077824 */ /* 0x002fc800078e00ff */
[----:B------:R-:W-:-:S04]  /*b270*/  FMUL R7, R7, R16 ;  /* 0x0000001007077220 */ /* 0x000fc80000400000 */
[----:B---3--:R-:W-:Y:S01]  /*b280*/  FFMA R7, R23, R2, R7 ;  /* 0x0000000217077223 */ /* 0x008fe20000000007 */
[----:B------:R-:W-:-:S04]  /*b290*/  IMAD.X R23, R5, 0x1, R17, P5 ;  /* 0x0000000105177824 */ /* 0x000fc800028e0611 */
[----:B------:R-:W-:-:S05]  /*b2a0*/  F2FP.BF16.F32.PACK_AB R7, RZ, R7 ;  /* 0x00000007ff07723e */ /* 0x000fca00000010ff */
[----:B------:R2:W-:Y:S01]  /*b2b0*/  @P4 STG.E.U16 desc[UR60][R22.64+0x22], R7 ;  /* 0x0000220716004986 */ /* 0x0005e2000c10153c */
[----:B------:R-:W-:-:S13]  /*b2c0*/  ISETP.GT.AND P5, PT, R0, 0x100, P1 ;  /* 0x000001000000780c */ /* 0x000fda0000fa4270 */
[----:B--2---:R-:W-:Y:S05]  /*b2d0*/  @!P5 BRA `(.L_x_124) ;  /* 0x000000000004d947 */ /* 0x004fea0003800000 */
[----:B------:R1:W5:Y:S02]  /*b2e0*/  LDG.E.LTC128B.U16 R6, desc[UR60][R20.64+0x30] ;  /* 0x0000303c14067981 */ /* 0x000364000c1e1520 */
.L_x_124:
[----:B------:R-:W-:Y:S05]  /*b2f0*/  BSYNC B1 ;  /* 0x0000000000017941 */ /* 0x000fea0003800000 */
.L_x_123:
[----:B------:R-:W2:Y:S01]  /*b300*/  LDL.LU R17, [R1+0x370] ;  /* 0x0003700001117983 */ /* 0x000ea20000300800 */
[----:B-----5:R-:W-:Y:S01]  /*b310*/  IMAD.U32 R7, R6, 0x10000, RZ ;  /* 0x0001000006077824 */ /* 0x020fe200078e00ff */
        /* <DEDUP_REMOVED lines=8> */
.L_x_126:
[----:B------:R-:W-:Y:S05]  /*b3a0*/  BSYNC B1 ;  /* 0x0000000000017941 */ /* 0x000fea0003800000 */
.L_x_125:
        /* <DEDUP_REMOVED lines=10> */
.L_x_128:
[----:B------:R-:W-:Y:S05]  /*b450*/  BSYNC B1 ;  /* 0x0000000000017941 */ /* 0x000fea0003800000 */
.L_x_127:
[----:B------:R-:W3:Y:S01]  /*b460*/  LDL.LU R17, [R1+0x378] ;  /* 0x0003780001117983 */ /* 0x000ee20000300800 */
        /* <DEDUP_REMOVED lines=9> */
.L_x_130:
[----:B------:R-:W-:Y:S05]  /*b500*/  BSYNC B1 ;  /* 0x0000000000017941 */ /* 0x000fea0003800000 */
.L_x_129:
[----:B------:R-:W4:Y:S01]  /*b510*/  LDL.LU R22, [R1+0x37c] ;  /* 0x00037c0001167983 */ /* 0x000f220000300800 */
[----:B--2--5:R-:W-:Y:S01]  /*b520*/  IMAD.U32 R7, R6, 0x10000, RZ ;  /* 0x0001000006077824 */ /* 0x024fe200078e00ff */
[----:B------:R-:W-:Y:S01]  /*b530*/  ISETP.GT.AND P5, PT, R0, 0x180, P3 ;  /* 0x000001800000780c */ /* 0x000fe20001fa4270 */
[----:B------:R-:W-:Y:S01]  /*b540*/  BSSY B1, `(.L_x_131) ;  /* 0x0000008000017945 */ /* 0x000fe20003800000 */
[----:B------:R-:W-:Y:S01]  /*b550*/  PRMT R17, R6, 0x7610, R17 ;  /* 0x0000761006117816 */ /* 0x000fe20000000011 */
[----:B------:R-:W-:-:S04]  /*b560*/  FMUL R7, R7, R16 ;  /* 0x0000001007077220 */ /* 0x000fc80000400000 */
[----:B----4-:R-:W-:-:S05]  /*b570*/  FFMA R7, R22, R2, R7 ;  /* 0x0000000216077223 */ /* 0x010fca0000000007 */
[----:B------:R-:W-:-:S05]  /*b580*/  F2FP.BF16.F32.PACK_AB R7, RZ, R7 ;  /* 0x00000007ff07723e */ /* 0x000fca00000010ff */
[----:B------:R2:W-:Y:S01]  /*b590*/  @P4 STG.E.U16 desc[UR60][R236.64+0x32], R7 ;  /* 0x00003207ec004986 */ /* 0x0005e2000c10153c */
[----:B------:R-:W-:Y:S05]  /*b5a0*/  @!P5 BRA `(.L_x_132) ;  /* 0x000000000004d947 */ /* 0x000fea0003800000 */
[----:B------:R4:W5:Y:S02]  /*b5b0*/  LDG.E.LTC128B.U16 R17, desc[UR60][R14.64+0x20] ;  /* 0x0000203c0e117981 */ /* 0x000964000c1e1520 */
.L_x_132:
[----:B------:R-:W-:Y:S05]  /*b5c0*/  BSYNC B1 ;  /* 0x0000000000017941 */ /* 0x000fea0003800000 */
.L_x_131:
[----:B--2---:R-:W2:Y:S01]  /*b5d0*/  LDL R7, [R1+0x380] ;  /* 0x0003800001077983 */ /* 0x004ea20000100800 */
[----:B-----5:R-:W-:-:S03]  /*b5e0*/  IMAD.U32 R6, R17, 0x10000, RZ ;  /* 0x0001000011067824 */ /* 0x020fc600078e00ff */
[----:B------:R-:W3:Y:S01]  /*b5f0*/  LDL R23, [R1+0x384] ;  /* 0x0003840001177983 */ /* 0x000ee20000100800 */
[----:B------:R-:W-:Y:S01]  /*b600*/  FMUL R22, R6, R16 ;  /* 0x0000001006167220 */ /* 0x000fe20000400000 */
[----:B--2---:R-:W-:Y:S02]  /*b610*/  IADD3 R6, P4, R7, R4, RZ ;  /* 0x0000000407067210 */ /* 0x004fe40007f9e0ff */
[----:B------:R-:W2:Y:S01]  /*b620*/  LDL.LU R7, [R1+0x340] ;  /* 0x0003400001077983 */ /* 0x000ea20000300800 */
[----:B------:R-:W-:Y:S01]  /*b630*/  BSSY B1, `(.L_x_133) ;  /* 0x0000008000017945 */ /* 0x000fe20003800000 */
[----:B--2---:R-:W-:Y:S01]  /*b640*/  FFMA R22, R7, R2, R22 ;  /* 0x0000000207167223 */ /* 0x004fe20000000016 */
[----:B---3--:R-:W-:Y:S01]  /*b650*/  IMAD.X R7, R23, 0x1, R5, P4 ;  /* 0x0000000117077824 */ /* 0x008fe200020e0605 */
[----:B------:R-:W-:-:S03]  /*b660*/  ISETP.GT.AND P4, PT, R0, 0x180, P2 ;  /* 0x000001800000780c */ /* 0x000fc60001784270 */
[----:B------:R-:W-:-:S05]  /*b670*/  F2FP.BF16.F32.PACK_AB R22, RZ, R22 ;  /* 0x00000016ff16723e */ /* 0x000fca00000010ff */
[----:B------:R2:W-:Y:S05]  /*b680*/  @P5 STG.E.U16 desc[UR60][R6.64+0x20], R22 ;  /* 0x0000201606005986 */ /* 0x0005ea000c10153c */
[----:B------:R-:W-:Y:S05]  /*b690*/  @!P4 BRA `(.L_x_134) ;  /* 0x000000000004c947 */ /* 0x000fea0003800000 */
[----:B------:R3:W5:Y:S02]  /*b6a0*/  LDG.E.LTC128B.U16 R17, desc[UR60][R14.64+0x22] ;  /* 0x0000223c0e117981 */ /* 0x000764000c1e1520 */
.L_x_134:
[----:B------:R-:W-:Y:S05]  /*b6b0*/  BSYNC B1 ;  /* 0x0000000000017941 */ /* 0x000fea0003800000 */
.L_x_133:
        /* <DEDUP_REMOVED lines=10> */
.L_x_136:
[----:B------:R-:W-:Y:S05]  /*b760*/  BSYNC B1 ;  /* 0x0000000000017941 */ /* 0x000fea0003800000 */
.L_x_135:
[----:B------:R-:W3:Y:S01]  /*b770*/  LDL.LU R23, [R1+0x348] ;  /* 0x0003480001177983 */ /* 0x000ee20000300800 */
[----:B--2--5:R-:W-:-:S03]  /*b780*/  IMAD.U32 R22, R17, 0x10000, RZ ;  /* 0x0001000011167824 */ /* 0x024fc600078e00ff */
[----:B------:R2:W-:Y:S01]  /*b790*/  STL [R1+0x4a0], R4 ;  /* 0x0004a00401007387 */ /* 0x0005e20000100800 */
[----:B------:R-:W-:-:S03]  /*b7a0*/  FMUL R22, R22, R16 ;  /* 0x0000001016167220 */ /* 0x000fc60000400000 */
[----:B------:R0:W-:Y:S01]  /*b7b0*/  STL [R1+0x49c], R3 ;  /* 0x00049c0301007387 */ /* 0x0001e20000100800 */
[----:B---3--:R-:W-:-:S03]  /*b7c0*/  FFMA R23, R23, R2, R22 ;  /* 0x0000000217177223 */ /* 0x008fc60000000016 */
[----:B------:R-:W3:Y:S02]  /*b7d0*/  LDL R22, [R1+0x468] ;  /* 0x0004680001167983 */ /* 0x000ee40000100800 */
[----:B------:R-:W-:-:S04]  /*b7e0*/  F2FP.BF16.F32.PACK_AB R23, RZ, R23 ;  /* 0x00000017ff17723e */ /* 0x000fc800000010ff */
[----:B--2---:R-:W-:Y:S02]  /*b7f0*/  PRMT R4, R23, 0x7610, R4 ;  /* 0x0000761017047816 */ /* 0x004fe40000000004 */
[----:B------:R-:W2:Y:S02]  /*b800*/  LDL R23, [R1+0x454] ;  /* 0x0004540001177983 */ /* 0x000ea40000100800 */
[----:B0-----:R-:W-:Y:S02]  /*b810*/  PRMT R3, R4, 0x7610, R3 ;  /* 0x0000761004037816 */ /* 0x001fe40000000003 */
[----:B------:R0:W5:Y:S01]  /*b820*/  LDL.LU R4, [R1+0x4a0] ;  /* 0x0004a00001047983 */ /* 0x0001620000300800 */
[----:B---3--:R-:W-:-:S05]  /*b830*/  IADD3 R22, P4, R22, R6, RZ ;  /* 0x0000000616167210 */ /* 0x008fca0007f9e0ff */
[----:B--2---:R-:W-:-:S05]  /*b840*/  IMAD.X R23, R23, 0x1, R7, P4 ;  /* 0x0000000117177824 */ /* 0x004fca00020e0607 */
[----:B------:R2:W-:Y:S04]  /*b850*/  @P3 STG.E.U16 desc[UR60][R22.64+0x20], R3 ;  /* 0x0000200316003986 */ /* 0x0005e8000c10153c */
[----:B--2---:R0:W5:Y:S01]  /*b860*/  LDL.LU R3, [R1+0x49c] ;  /* 0x00049c0001037983 */ /* 0x0041620000300800 */
[----:B------:R-:W-:Y:S01]  /*b870*/  ISETP.GT.AND P2, PT, R0, 0x188, P2 ;  /* 0x000001880000780c */ /* 0x000fe20001744270 */
[----:B------:R-:W-:-:S12]  /*b880*/  BSSY B1, `(.L_x_137) ;  /* 0x0000003000017945 */ /* 0x000fd80003800000 */
[----:B0-----:R-:W-:Y:S05]  /*b890*/  @!P2 BRA `(.L_x_138) ;  /* 0x000000000004a947 */ /* 0x001fea0003800000 */
[----:B------:R0:W5:Y:S02]  /*b8a0*/  LDG.E.LTC128B.U16 R17, desc[UR60][R10.64+0x22] ;  /* 0x0000223c0a117981 */ /* 0x000164000c1e1520 */
.L_x_138:
[----:B------:R-:W-:Y:S05]  /*b8b0*/  BSYNC B1 ;  /* 0x0000000000017941 */ /* 0x000fea0003800000 */
.L_x_137:
[----:B------:R-:W-:Y:S04]  /*b8c0*/  STL [R1+0x4b8], R12 ;  /* 0x0004b80c01007387 */ /* 0x000fe80000100800 */
[----:B------:R0:W-:Y:S04]  /*b8d0*/  STL [R1+0x4b4], R11 ;  /* 0x0004b40b01007387 */ /* 0x0001e80000100800 */
[----:B0---4-:R-:W2:Y:S04]  /*b8e0*/  LDL.LU R11, [R1+0x34c] ;  /* 0x00034c00010b7983 */ /* 0x011ea80000300800 */
[----:B------:R-:W-:Y:S04]  /*b8f0*/  STL [R1+0x4b0], R10 ;  /* 0x0004b00a01007387 */ /* 0x000fe80000100800 */
[----:B------:R0:W-:Y:S04]  /*b900*/  STL [R1+0x4ac], R9 ;  /* 0x0004ac0901007387 */ /* 0x0001e80000100800 */
[----:B0-----:R-:W3:Y:S04]  /*b910*/  LDL.LU R9, [R1+0x384] ;  /* 0x0003840001097983 */ /* 0x001ee80000300800 */
[----:B------:R-:W-:Y:S04]  /*b920*/  STL [R1+0x4a8], R8 ;  /* 0x0004a80801007387 */ /* 0x000fe80000100800 */
[----:B------:R0:W-:Y:S04]  /*b930*/  STL.64 [R1+0x4a0], R6 ;  /* 0x0004a00601007387 */ /* 0x0001e80000100a00 */
[----:B0-----:R-:W4:Y:S04]  /*b940*/  LDL.LU R6, [R1+0x380] ;  /* 0x0003800001067983 */ /* 0x001f280000300800 */
[----:B------:R-:W4:Y:S01]  /*b950*/  LDL.LU R7, [R1+0x468] ;  /* 0x0004680001077983 */ /* 0x000f220000300800 */
[----:B-----5:R-:W-:-:S03]  /*b960*/  IMAD.U32 R12, R17, 0x10000, RZ ;  /* 0x00010000110c7824 */ /* 0x020fc600078e00ff */
[----:B------:R0:W-:Y:S01]  /*b970*/  STL [R1+0x49c], R3 ;  /* 0x00049c0301007387 */ /* 0x0001e20000100800 */
[----:B------:R-:W-:-:S04]  /*b980*/  FMUL R12, R12, R16 ;  /* 0x000000100c0c7220 */ /* 0x000fc80000400000 */
[----:B--2---:R-:W-:Y:S02]  /*b990*/  FFMA R11, R11, R2, R12 ;  /* 0x000000020b0b7223 */ /* 0x004fe4000000000c */
[----:B------:R2:W5:Y:S01]  /*b9a0*/  LDL.LU R12, [R1+0x4b8] ;  /* 0x0004b800010c7983 */ /* 0x0005620000300800 */
[----:B----4-:R-:W-:-:S03]  /*b9b0*/  IADD3 R6, P4, P5, R7, R4, R6 ;  /* 0x0000000407067210 */ /* 0x010fc60007d9e006 */
[----:B------:R-:W3:Y:S01]  /*b9c0*/  LDL.LU R7, [R1+0x454] ;  /* 0x0004540001077983 */ /* 0x000ee20000300800 */
[----:B------:R-:W-:-:S03]  /*b9d0*/  F2FP.BF16.F32.PACK_AB R10, RZ, R11 ;  /* 0x0000000bff0a723e */ /* 0x000fc600000010ff */
[----:B------:R2:W5:Y:S01]  /*b9e0*/  LDL.LU R11, [R1+0x4b4] ;  /* 0x0004b400010b7983 */ /* 0x0005620000300800 */
[----:B------:R-:W-:-:S03]  /*b9f0*/  PRMT R8, R10, 0x7610, R8 ;  /* 0x000076100a087816 */ /* 0x000fc60000000008 */
[----:B------:R2:W5:Y:S01]  /*ba00*/  LDL.LU R10, [R1+0x4b0] ;  /* 0x0004b000010a7983 */ /* 0x0005620000300800 */
[----:B0-----:R-:W-:Y:S02]  /*ba10*/  PRMT R3, R8, 0x7610, R3 ;  /* 0x0000761008037816 */ /* 0x001fe40000000003 */
[----:B------:R-:W-:Y:S02]  /*ba20*/  ISETP.GT.AND P3, PT, R0, 0x180, P1 ;  /* 0x000001800000780c */ /* 0x000fe40000f64270 */
[----:B---3--:R-:W-:Y:S02]  /*ba30*/  IADD3.X R7, R7, R5, R9, P4, P5 ;  /* 0x0000000507077210 */ /* 0x008fe400027ea409 */
[----:B------:R2:W5:Y:S04]  /*ba40*/  LDL.LU R9, [R1+0x4ac] ;  /* 0x0004ac0001097983 */ /* 0x0005680000300800 */
[----:B------:R2:W5:Y:S04]  /*ba50*/  LDL.LU R8, [R1+0x4a8] ;  /* 0x0004a80001087983 */ /* 0x0005680000300800 */
[----:B------:R0:W-:Y:S04]  /*ba60*/  @P2 STG.E.U16 desc[UR60][R6.64+0x22], R3 ;  /* 0x0000220306002986 */ /* 0x0001e8000c10153c */
[----:B0-----:R2:W5:Y:S04]  /*ba70*/  LDL.LU.64 R6, [R1+0x4a0] ;  /* 0x0004a00001067983 */ /* 0x0015680000300a00 */
[----:B------:R2:W5:Y:S01]  /*ba80*/  LDL.LU R3, [R1+0x49c] ;  /* 0x00049c0001037983 */ /* 0x0005620000300800 */
[----:B------:R-:W-:Y:S04]  /*ba90*/  BSSY B1, `(.L_x_139) ;  /* 0x0000003000017945 */ /* 0x000fe80003800000 */
[----:B------:R-:W-:Y:S05]  /*baa0*/  @!P3 BRA `(.L_x_140) ;  /* 0x000000000004b947 */ /* 0x000fea0003800000 */
[----:B------:R0:W5:Y:S02]  /*bab0*/  LDG.E.LTC128B.U16 R17, desc[UR60][R14.64+0x30] ;  /* 0x0000303c0e117981 */ /* 0x000164000c1e1520 */
.L_x_140:
[----:B------:R-:W-:Y:S05]  /*bac0*/  BSYNC B1 ;  /* 0x0000000000017941 */ /* 0x000fea0003800000 */
.L_x_139:
[----:B-----5:R-:W-:Y:S04]  /*bad0*/  STL [R1+0x4ac], R9 ;  /* 0x0004ac0901007387 */ /* 0x020fe80000100800 */
[----:B------:R3:W-:Y:S04]  /*bae0*/  STL [R1+0x4a8], R8 ;  /* 0x0004a80801007387 */ /* 0x0007e80000100800 */
[----:B---3--:R-:W3:Y:S01]  /*baf0*/  LDL.LU R8, [R1+0x350] ;  /* 0x0003500001087983 */ /* 0x008ee20000300800 */
[----:B------:R-:W-:-:S03]  /*bb00*/  IMAD.U32 R9, R17, 0x10000, RZ ;  /* 0x0001000011097824 */ /* 0x000fc600078e00ff */
[----:B------:R4:W-:Y:S01]  /*bb10*/  STL [R1+0x4a4], R5 ;  /* 0x0004a40501007387 */ /* 0x0009e20000100800 */
[----:B------:R-:W-:-:S03]  /*bb20*/  FMUL R9, R9, R16 ;  /* 0x0000001009097220 */ /* 0x000fc60000400000 */
[----:B------:R1:W-:Y:S04]  /*bb30*/  STL [R1+0x4a0], R4 ;  /* 0x0004a00401007387 */ /* 0x0003e80000100800 */
[----:B------:R2:W-:Y:S01]  /*bb40*/  STL [R1+0x49c], R3 ;  /* 0x00049c0301007387 */ /* 0x0005e20000100800 */
[----:B---3--:R-:W-:-:S03]  /*bb50*/  FFMA R8, R8, R2, R9 ;  /* 0x0000000208087223 */ /* 0x008fc60000000009 */
[----:B------:R3:W5:Y:S02]  /*bb60*/  LDL.LU R9, [R1+0x4ac] ;  /* 0x0004ac0001097983 */ /* 0x0007640000300800 */
[----:B----4-:R-:W-:Y:S02]  /*bb70*/  F2FP.BF16.F32.PACK_AB R5, RZ, R8 ;  /* 0x00000008ff05723e */ /* 0x010fe400000010ff */
[----:B------:R3:W5:Y:S02]  /*bb80*/  LDL.LU R8, [R1+0x4a8] ;  /* 0x0004a80001087983 */ /* 0x0007640000300800 */
[----:B-1----:R-:W-:Y:S02]  /*bb90*/  PRMT R4, R5, 0x7610, R4 ;  /* 0x0000761005047816 */ /* 0x002fe40000000004 */
[----:B------:R3:W5:Y:S01]  /*bba0*/  LDL.LU R5, [R1+0x4a4] ;  /* 0x0004a40001057983 */ /* 0x0007620000300800 */
[----:B------:R-:W-:Y:S02]  /*bbb0*/  ISETP.GT.AND P2, PT, R0, 0x180, P0 ;  /* 0x000001800000780c */ /* 0x000fe40000744270 */
[----:B--2---:R-:W-:-:S02]  /*bbc0*/  PRMT R3, R4, 0x7610, R3 ;  /* 0x0000761004037816 */ /* 0x004fc40000000003 */
[----:B------:R3:W5:Y:S04]  /*bbd0*/  LDL.LU R4, [R1+0x4a0] ;  /* 0x0004a00001047983 */ /* 0x0007680000300800 */
[----:B------:R1:W-:Y:S04]  /*bbe0*/  @P3 STG.E.U16 desc[UR60][R6.64+0x30], R3 ;  /* 0x0000300306003986 */ /* 0x0003e8000c10153c */
[----:B-1----:R3:W5:Y:S01]  /*bbf0*/  LDL.LU R3, [R1+0x49c] ;  /* 0x00049c0001037983 */ /* 0x0027620000300800 */
[----:B------:R-:W-:Y:S04]  /*bc00*/  BSSY B1, `(.L_x_141) ;  /* 0x0000003000017945 */ /* 0x000fe80003800000 */
[----:B------:R-:W-:Y:S05]  /*bc10*/  @!P2 BRA `(.L_x_142) ;  /* 0x000000000004a947 */ /* 0x000fea0003800000 */
[----:B------:R1:W5:Y:S02]  /*bc20*/  LDG.E.LTC128B.U16 R17, desc[UR60][R14.64+0x32] ;  /* 0x0000323c0e117981 */ /* 0x000364000c1e1520 */
.L_x_142:
[----:B------:R-:W-:Y:S05]  /*bc30*/  BSYNC B1 ;  /* 0x0000000000017941 */ /* 0x000fea0003800000 */
.L_x_141:
[----:B-----5:R-:W-:Y:S04]  /*bc40*/  STL [R1+0x4ac], R9 ;  /* 0x0004ac0901007387 */ /* 0x020fe80000100800 */
[----:B------:R2:W-:Y:S04]  /*bc50*/  STL [R1+0x4a8], R8 ;  /* 0x0004a80801007387 */ /* 0x0005e80000100800 */
[----:B--2---:R-:W2:Y:S01]  /*bc60*/  LDL.LU R8, [R1+0x354] ;  /* 0x0003540001087983 */ /* 0x004ea20000300800 */
[----:B------:R-:W-:-:S03]  /*bc70*/  IMAD.U32 R9, R17, 0x10000, RZ ;  /* 0x0001000011097824 */ /* 0x000fc600078e00ff */
[----:B------:R4:W-:Y:S01]  /*bc80*/  STL [R1+0x4a4], R5 ;  /* 0x0004a40501007387 */ /* 0x0009e20000100800 */
[----:B------:R-:W-:-:S03]  /*bc90*/  FMUL R9, R9, R16 ;  /* 0x0000001009097220 */ /* 0x000fc60000400000 */
[----:B------:R0:W-:Y:S04]  /*bca0*/  STL [R1+0x4a0], R4 ;  /* 0x0004a00401007387 */ /* 0x0001e80000100800 */
[----:B------:R3:W-:Y:S01]  /*bcb0*/  STL [R1+0x49c], R3 ;  /* 0x00049c0301007387 */ /* 0x0007e20000100800 */
[----:B--2---:R-:W-:-:S03]  /*bcc0*/  FFMA R8, R8, R2, R9 ;  /* 0x0000000208087223 */ /* 0x004fc60000000009 */
[----:B------:R2:W5:Y:S02]  /*bcd0*/  LDL.LU R9, [R1+0x4ac] ;  /* 0x0004ac0001097983 */ /* 0x0005640000300800 */
[----:B----4-:R-:W-:Y:S02]  /*bce0*/  F2FP.BF16.F32.PACK_AB R5, RZ, R8 ;  /* 0x00000008ff05723e */ /* 0x010fe400000010ff */
[----:B------:R2:W5:Y:S02]  /*bcf0*/  LDL.LU R8, [R1+0x4a8] ;  /* 0x0004a80001087983 */ /* 0x0005640000300800 */
[----:B0-----:R-:W-:Y:S02]  /*bd00*/  PRMT R4, R5, 0x7610, R4 ;  /* 0x0000761005047816 */ /* 0x001fe40000000004 */
[----:B------:R2:W5:Y:S01]  /*bd10*/  LDL.LU R5, [R1+0x4a4] ;  /* 0x0004a40001057983 */ /* 0x0005620000300800 */
[----:B------:R-:W-:Y:S02]  /*bd20*/  ISETP.GT.AND P1, PT, R0, 0x188, P1 ;  /* 0x000001880000780c */ /* 0x000fe40000f24270 */
[----:B---3--:R-:W-:-:S02]  /*bd30*/  PRMT R3, R4, 0x7610, R3 ;  /* 0x0000761004037816 */ /* 0x008fc40000000003 */
[----:B------:R2:W5:Y:S04]  /*bd40*/  LDL.LU R4, [R1+0x4a0] ;  /* 0x0004a00001047983 */ /* 0x0005680000300800 */
[----:B------:R0:W-:Y:S04]  /*bd50*/  @P2 STG.E.U16 desc[UR60][R6.64+0x32], R3 ;  /* 0x0000320306002986 */ /* 0x0001e8000c10153c */
[----:B0-----:R2:W5:Y:S01]  /*bd60*/  LDL.LU R3, [R1+0x49c] ;  /* 0x00049c0001037983 */ /* 0x0015620000300800 */
[----:B------:R-:W-:Y:S04]  /*bd70*/  BSSY B1, `(.L_x_143) ;  /* 0x0000003000017945 */ /* 0x000fe80003800000 */
[----:B------:R-:W-:Y:S05]  /*bd80*/  @!P1 BRA `(.L_x_144) ;  /* 0x0000000000049947 */ /* 0x000fea0003800000 */
[----:B------:R0:W5:Y:S02]  /*bd90*/  LDG.E.LTC128B.U16 R17, desc[UR60][R10.64+0x30] ;  /* 0x0000303c0a117981 */ /* 0x000164000c1e1520 */
.L_x_144:
[----:B------:R-:W-:Y:S05]  /*bda0*/  BSYNC B1 ;  /* 0x0000000000017941 */ /* 0x000fea0003800000 */
.L_x_143:
[----:B------:R-:W-:Y:S04]  /*bdb0*/  STL [R1+0x4ac], R7 ;  /* 0x0004ac0701007387 */ /* 0x000fe80000100800 */
[----:B------:R3:W-:Y:S04]  /*bdc0*/  STL [R1+0x4a8], R6 ;  /* 0x0004a80601007387 */ /* 0x0007e80000100800 */
[----:B---3--:R-:W3:Y:S01]  /*bdd0*/  LDL.LU R6, [R1+0x358] ;  /* 0x0003580001067983 */ /* 0x008ee20000300800 */
[----:B-----5:R-:W-:-:S03]  /*bde0*/  IMAD.U32 R7, R17, 0x10000, RZ ;  /* 0x0001000011077824 */ /* 0x020fc600078e00ff */
        /* <DEDUP_REMOVED lines=18> */
.L_x_146:
[----:B------:R-:W-:Y:S05]  /*bf10*/  BSYNC B1 ;  /* 0x0000000000017941 */ /* 0x000fea0003800000 */
.L_x_145:
[----:B------:R-:W-:Y:S04]  /*bf20*/  STL [R1+0x4ac], R8 ;  /* 0x0004ac0801007387 */ /* 0x000fe80000100800 */
[----:B-----5:R2:W-:Y:S04]  /*bf30*/  STL [R1+0x4a8], R7 ;  /* 0x0004a80701007387 */ /* 0x0205e80000100800 */
[----:B--2---:R-:W2:Y:S01]  /*bf40*/  LDL.LU R7, [R1+0x35c] ;  /* 0x00035c0001077983 */ /* 0x004ea20000300800 */
[----:B------:R-:W-:-:S03]  /*bf50*/  IMAD.U32 R8, R17, 0x10000, RZ ;  /* 0x0001000011087824 */ /* 0x000fc600078e00ff */
[----:B------:R4:W-:Y:S01]  /*bf60*/  STL [R1+0x4a4], R6 ;  /* 0x0004a40601007387 */ /* 0x0009e20000100800 */
[----:B------:R-:W-:-:S03]  /*bf70*/  FMUL R8, R8, R16 ;  /* 0x0000001008087220 */ /* 0x000fc60000400000 */
[----:B------:R0:W-:Y:S04]  /*bf80*/  STL [R1+0x4a0], R5 ;  /* 0x0004a00501007387 */ /* 0x0001e80000100800 */
[----:B------:R3:W-:Y:S01]  /*bf90*/  STL [R1+0x49c], R4 ;  /* 0x00049c0401007387 */ /* 0x0007e20000100800 */
[----:B--2---:R-:W-:-:S03]  /*bfa0*/  FFMA R7, R7, R2, R8 ;  /* 0x0000000207077223 */ /* 0x004fc60000000008 */
[----:B------:R2:W5:Y:S01]  /*bfb0*/  LDL.LU R8, [R1+0x4ac] ;  /* 0x0004ac0001087983 */ /* 0x0005620000300800 */
[----:B------:R-:W-:Y:S02]  /*bfc0*/  ISETP.GT.AND P3, PT, R3, 0x20, PT ;  /* 0x000000200300780c */ /* 0x000fe40003f64270 */
[----:B----4-:R-:W-:Y:S02]  /*bfd0*/  F2FP.BF16.F32.PACK_AB R6, RZ, R7 ;  /* 0x00000007ff06723e */ /* 0x010fe400000010ff */
[----:B------:R2:W5:Y:S02]  /*bfe0*/  LDL.LU R7, [R1+0x4a8] ;  /* 0x0004a80001077983 */ /* 0x0005640000300800 */
[----:B0-----:R-:W-:Y:S02]  /*bff0*/  PRMT R5, R6, 0x7610, R5 ;  /* 0x0000761006057816 */ /* 0x001fe40000000005 */
[----:B------:R2:W5:Y:S01]  /*c000*/  LDL.LU R6, [R1+0x4a4] ;  /* 0x0004a40001067983 */ /* 0x0005620000300800 */
[----:B------:R-:W-:-:S02]  /*c010*/  ISETP.GT.AND P1, PT, R0, RZ, P3 ;  /* 0x000000ff0000720c */ /* 0x000fc40001f24270 */
[----:B---3--:R-:W-:Y:S02]  /*c020*/  PRMT R4, R5, 0x7610, R4 ;  /* 0x0000761005047816 */ /* 0x008fe40000000004 */
[----:B------:R2:W5:Y:S04]  /*c030*/  LDL.LU R5, [R1+0x4a0] ;  /* 0x0004a00001057983 */ /* 0x0005680000300800 */
[----:B------:R0:W-:Y:S04]  /*c040*/  @P0 STG.E.U16 desc[UR60][R22.64+0x32], R4 ;  /* 0x0000320416000986 */ /* 0x0001e8000c10153c */
[----:B0-----:R2:W5:Y:S01]  /*c050*/  LDL.LU R4, [R1+0x49c] ;  /* 0x00049c0001047983 */ /* 0x0015620000300800 */
[----:B------:R-:W-:Y:S04]  /*c060*/  BSSY B1, `(.L_x_147) ;  /* 0x0000006000017945 */ /* 0x000fe80003800000 */
[----:B------:R-:W-:Y:S05]  /*c070*/  @!P1 BRA `(.L_x_148) ;  /* 0x0000000000109947 */ /* 0x000fea0003800000 */
[----:B------:R0:W-:Y:S04]  /*c080*/  STL.64 [R1+0x4a0], R2 ;  /* 0x0004a00201007387 */ /* 0x0001e80000100a00 */
[----:B0-----:R-:W3:Y:S04]  /*c090*/  LDL.64 R2, [R1+0x440] ;  /* 0x0004400001027983 */ /* 0x001ee80000100a00 */
[----:B---3--:R0:W5:Y:S04]  /*c0a0*/  LDG.E.LTC128B.U16 R17, desc[UR60][R2.64+0x40] ;  /* 0x0000403c02117981 */ /* 0x008168000c1e1520 */
[----:B------:R0:W5:Y:S02]  /*c0b0*/  LDL.LU.64 R2, [R1+0x4a0] ;  /* 0x0004a00001027983 */ /* 0x0001640000300a00 */
.L_x_148:
[----:B------:R-:W-:Y:S05]  /*c0c0*/  BSYNC B1 ;  /* 0x0000000000017941 */ /* 0x000fea0003800000 */
.L_x_147:
[----:B------:R-:W-:Y:S04]  /*c0d0*/  STL [R1+0x4ac], R10 ;  /* 0x0004ac0a01007387 */ /* 0x000fe80000100800 */
[----:B-----5:R3:W-:Y:S04]  /*c0e0*/  STL [R1+0x4a8], R7 ;  /* 0x0004a80701007387 */ /* 0x0207e80000100800 */
[----:B---3--:R-:W3:Y:S01]  /*c0f0*/  LDL.LU R7, [R1+0x320] ;  /* 0x0003200001077983 */ /* 0x008ee20000300800 */
[----:B-1----:R-:W-:-:S03]  /*c100*/  IMAD.U32 R10, R17, 0x10000, RZ ;  /* 0x00010000110a7824 */ /* 0x002fc600078e00ff */
[----:B------:R1:W-:Y:S01]  /*c110*/  STL [R1+0x4a4], R6 ;  /* 0x0004a40601007387 */ /* 0x0003e20000100800 */
[----:B------:R-:W-:-:S03]  /*c120*/  FMUL R10, R10, R16 ;  /* 0x000000100a0a7220 */ /* 0x000fc60000400000 */
[----:B------:R4:W-:Y:S04]  /*c130*/  STL [R1+0x4a0], R5 ;  /* 0x0004a00501007387 */ /* 0x0009e80000100800 */
[----:B------:R2:W-:Y:S01]  /*c140*/  STL [R1+0x49c], R4 ;  /* 0x00049c0401007387 */ /* 0x0005e20000100800 */
[----:B---3--:R-:W-:-:S03]  /*c150*/  FFMA R7, R7, R2, R10 ;  /* 0x0000000207077223 */ /* 0x008fc6000000000a */
[----:B------:R3:W5:Y:S01]  /*c160*/  LDL.LU R10, [R1+0x4ac] ;  /* 0x0004ac00010a7983 */ /* 0x0007620000300800 */
[----:B------:R-:W-:Y:S02]  /*c170*/  ISETP.GT.AND P2, PT, R3, 0x21, PT ;  /* 0x000000210300780c */ /* 0x000fe40003f44270 */
[----:B-1----:R-:W-:Y:S02]  /*c180*/  F2FP.BF16.F32.PACK_AB R6, RZ, R7 ;  /* 0x00000007ff06723e */ /* 0x002fe400000010ff */
[----:B------:R3:W5:Y:S02]  /*c190*/  LDL.LU R7, [R1+0x4a8] ;  /* 0x0004a80001077983 */ /* 0x0007640000300800 */
[----:B----4-:R-:W-:Y:S02]  /*c1a0*/  PRMT R5, R6, 0x7610, R5 ;  /* 0x0000761006057816 */ /* 0x010fe40000000005 */
[----:B------:R3:W5:Y:S01]  /*c1b0*/  LDL.LU R6, [R1+0x4a4] ;  /* 0x0004a40001067983 */ /* 0x0007620000300800 */
[----:B------:R-:W-:-:S02]  /*c1c0*/  ISETP.GT.AND P0, PT, R0, RZ, P2 ;  /* 0x000000ff0000720c */ /* 0x000fc40001704270 */
[----:B--2---:R-:W-:Y:S02]  /*c1d0*/  PRMT R4, R5, 0x7610, R4 ;  /* 0x0000761005047816 */ /* 0x004fe40000000004 */
[----:B------:R3:W5:Y:S04]  /*c1e0*/  LDL.LU R5, [R1+0x4a0] ;  /* 0x0004a00001057983 */ /* 0x0007680000300800 */
[----:B------:R1:W-:Y:S04]  /*c1f0*/  @P1 STG.E.U16 desc[UR60][R8.64+0x40], R4 ;  /* 0x0000400408001986 */ /* 0x0003e8000c10153c */
[----:B-1----:R3:W5:Y:S01]  /*c200*/  LDL.LU R4, [R1+0x49c] ;  /* 0x00049c0001047983 */ /* 0x0027620000300800 */
[----:B------:R-:W-:Y:S04]  /*c210*/  BSSY B1, `(.L_x_149) ;  /* 0x0000006000017945 */ /* 0x000fe80003800000 */
[----:B------:R-:W-:Y:S05]  /*c220*/  @!P0 BRA `(.L_x_150) ;  /* 0x0000000000108947 */ /* 0x000fea0003800000 */
[----:B------:R0:W-:Y:S04]  /*c230*/  STL.64 [R1+0x4a0], R2 ;  /* 0x0004a00201007387 */ /* 0x0001e80000100a00 */
[----:B0-----:R-:W2:Y:S04]  /*c240*/  LDL.64 R2, [R1+0x440] ;  /* 0x0004400001027983 */ /* 0x001ea80000100a00 */
[----:B--2---:R1:W5:Y:S04]  /*c250*/  LDG.E.LTC128B.U16 R17, desc[UR60][R2.64+0x42] ;  /* 0x0000423c02117981 */ /* 0x004368000c1e1520 */
[----:B------:R1:W5:Y:S02]  /*c260*/  LDL.LU.64 R2, [R1+0x4a0] ;  /* 0x0004a00001027983 */ /* 0x0003640000300a00 */
.L_x_150:
[----:B------:R-:W-:Y:S05]  /*c270*/  BSYNC B1 ;  /* 0x0000000000017941 */ /* 0x000fea0003800000 */
.L_x_149:
        /* <DEDUP_REMOVED lines=15> */
[----:B-1----:R-:W-:-:S02]  /*c370*/  PRMT R3, R4, 0x7610, R3 ;  /* 0x0000761004037816 */ /* 0x002fc40000000003 */
[----:B------:R2:W5:Y:S04]  /*c380*/  LDL.LU R4, [R1+0x4a0] ;  /* 0x0004a00001047983 */ /* 0x0005680000300800 */
[----:B------:R0:W-:Y:S04]  /*c390*/  @P0 STG.E.U16 desc[UR60][R8.64+0x42], R3 ;  /* 0x0000420308000986 */ /* 0x0001e8000c10153c */
[----:B0-----:R2:W5:Y:S01]  /*c3a0*/  LDL.LU R3, [R1+0x49c] ;  /* 0x00049c0001037983 */ /* 0x0015620000300800 */
[----:B------:R-:W-:Y:S04]  /*c3b0*/  BSSY B1, `(.L_x_151) ;  /* 0x0000006000017945 */ /* 0x000fe80003800000 */
[----:B------:R-:W-:Y:S05]  /*c3c0*/  @!P1 BRA `(.L_x_152) ;  /* 0x0000000000109947 */ /* 0x000fea0003800000 */
[----:B-----5:R0:W-:Y:S04]  /*c3d0*/  STL.64 [R1+0x4a0], R2 ;  /* 0x0004a00201007387 */ /* 0x0201e80000100a00 */
[----:B0-----:R-:W4:Y:S04]  /*c3e0*/  LDL.64 R2, [R1+0x420] ;  /* 0x0004200001027983 */ /* 0x001f280000100a00 */
[----:B----4-:R0:W5:Y:S04]  /*c3f0*/  LDG.E.LTC128B.U16 R17, desc[UR60][R2.64+0x40] ;  /* 0x0000403c02117981 */ /* 0x010168000c1e1520 */
[----:B------:R0:W5:Y:S02]  /*c400*/  LDL.LU.64 R2, [R1+0x4a0] ;  /* 0x0004a00001027983 */ /* 0x0001640000300a00 */
.L_x_152:
[----:B------:R-:W-:Y:S05]  /*c410*/  BSYNC B1 ;  /* 0x0000000000017941 */ /* 0x000fea0003800000 */
.L_x_151:
[----:B------:R-:W-:Y:S04]  /*c420*/  STL [R1+0x4b4], R9 ;  /* 0x0004b40901007387 */ /* 0x000fe80000100800 */
[----:B------:R1:W-:Y:S04]  /*c430*/  STL [R1+0x4b0], R8 ;  /* 0x0004b00801007387 */ /* 0x0003e80000100800 */
[----:B-1----:R-:W4:Y:S04]  /*c440*/  LDL.LU R8, [R1+0x328] ;  /* 0x0003280001087983 */ /* 0x002f280000300800 */
[----:B-----5:R-:W-:Y:S04]  /*c450*/  STL [R1+0x4ac], R7 ;  /* 0x0004ac0701007387 */ /* 0x020fe80000100800 */
[----:B------:R-:W-:Y:S04]  /*c460*/  STL [R1+0x4a8], R6 ;  /* 0x0004a80601007387 */ /* 0x000fe80000100800 */
[----:B------:R1:W-:Y:S04]  /*c470*/  STL.64 [R1+0x4a0], R4 ;  /* 0x0004a00401007387 */ /* 0x0003e80000100a00 */
[----:B-1----:R-:W2:Y:S01]  /*c480*/  LDL.64 R4, [R1+0x428] ;  /* 0x0004280001047983 */ /* 0x002ea20000100a00 */
[----:B------:R-:W-:-:S03]  /*c490*/  IMAD.U32 R9, R17, 0x10000, RZ ;  /* 0x0001000011097824 */ /* 0x000fc600078e00ff */
[----:B------:R0:W-:Y:S01]  /*c4a0*/  STL [R1+0x49c], R3 ;  /* 0x00049c0301007387 */ /* 0x0001e20000100800 */
[----:B------:R-:W-:-:S04]  /*c4b0*/  FMUL R9, R9, R16 ;  /* 0x0000001009097220 */ /* 0x000fc80000400000 */
[----:B----4-:R-:W-:Y:S02]  /*c4c0*/  FFMA R8, R8, R2, R9 ;  /* 0x0000000208087223 */ /* 0x010fe40000000009 */
[----:B------:R1:W5:Y:S03]  /*c4d0*/  LDL.LU R9, [R1+0x4b4] ;  /* 0x0004b40001097983 */ /* 0x0003660000300800 */
[----:B------:R-:W-:Y:S02]  /*c4e0*/  F2FP.BF16.F32.PACK_AB R7, RZ, R8 ;  /* 0x00000008ff07723e */ /* 0x000fe400000010ff */
[----:B------:R1:W5:Y:S02]  /*c4f0*/  LDL.LU R8, [R1+0x4b0] ;  /* 0x0004b00001087983 */ /* 0x0003640000300800 */
[----:B------:R-:W-:Y:S02]  /*c500*/  PRMT R6, R7, 0x7610, R6 ;  /* 0x0000761007067816 */ /* 0x000fe40000000006 */
[----:B------:R1:W5:Y:S01]  /*c510*/  LDL.LU R7, [R1+0x4ac] ;  /* 0x0004ac0001077983 */ /* 0x0003620000300800 */
[----:B------:R-:W-:-:S02]  /*c520*/  ISETP.GT.AND P0, PT, R0, 0x8, P2 ;  /* 0x000000080000780c */ /* 0x000fc40001704270 */
[----:B0-----:R-:W-:Y:S02]  /*c530*/  PRMT R3, R6, 0x7610, R3 ;  /* 0x0000761006037816 */ /* 0x001fe40000000003 */
[----:B------:R1:W5:Y:S04]  /*c540*/  LDL.LU R6, [R1+0x4a8] ;  /* 0x0004a80001067983 */ /* 0x0003680000300800 */
[----:B--2---:R0:W-:Y:S04]  /*c550*/  @P1 STG.E.U16 desc[UR60][R4.64+0x40], R3 ;  /* 0x0000400304001986 */ /* 0x0041e8000c10153c */
[----:B0-----:R1:W5:Y:S04]  /*c560*/  LDL.LU.64 R4, [R1+0x4a0] ;  /* 0x0004a00001047983 */ /* 0x0013680000300a00 */
[----:B------:R1:W5:Y:S01]  /*c570*/  LDL.LU R3, [R1+0x49c] ;  /* 0x00049c0001037983 */ /* 0x0003620000300800 */
[----:B------:R-:W-:Y:S04]  /*c580*/  BSSY B1, `(.L_x_153) ;  /* 0x0000006000017945 */ /* 0x000fe80003800000 */
[----:B------:R-:W-:Y:S05]  /*c590*/  @!P0 BRA `(.L_x_154) ;  /* 0x0000000000108947 */ /* 0x000fea0003800000 */
[----:B-----5:R0:W-:Y:S04]  /*c5a0*/  STL.64 [R1+0x4a0], R2 ;  /* 0x0004a00201007387 */ /* 0x0201e80000100a00 */
[----:B0-----:R-:W2:Y:S04]  /*c5b0*/  LDL.64 R2, [R1+0x420] ;  /* 0x0004200001027983 */ /* 0x001ea80000100a00 */
[----:B--2---:R0:W5:Y:S04]  /*c5c0*/  LDG.E.LTC128B.U16 R17, desc[UR60][R2.64+0x42] ;  /* 0x0000423c02117981 */ /* 0x004168000c1e1520 */
[----:B------:R0:W5:Y:S02]  /*c5d0*/  LDL.LU.64 R2, [R1+0x4a0] ;  /* 0x0004a00001027983 */ /* 0x0001640000300a00 */
.L_x_154:
[----:B------:R-:W-:Y:S05]  /*c5e0*/  BSYNC B1 ;  /* 0x0000000000017941 */ /* 0x000fea0003800000 */
.L_x_153:
[----:B------:R-:W-:Y:S04]  /*c5f0*/  STL [R1+0x4b4], R10 ;  /* 0x0004b40a01007387 */ /* 0x000fe80000100800 */
[----:B-----5:R2:W-:Y:S04]  /*c600*/  STL [R1+0x4b0], R9 ;  /* 0x0004b00901007387 */ /* 0x0205e80000100800 */
[----:B--2---:R-:W2:Y:S04]  /*c610*/  LDL.LU R9, [R1+0x32c] ;  /* 0x00032c0001097983 */ /* 0x004ea80000300800 */
[----:B------:R-:W-:Y:S04]  /*c620*/  STL [R1+0x4ac], R8 ;  /* 0x0004ac0801007387 */ /* 0x000fe80000100800 */
[----:B------:R-:W-:Y:S04]  /*c630*/  STL [R1+0x4a8], R5 ;  /* 0x0004a80501007387 */ /* 0x000fe80000100800 */
[----:B------:R4:W-:Y:S04]  /*c640*/  STL.64 [R1+0x4a0], R6 ;  /* 0x0004a00601007387 */ /* 0x0009e80000100a00 */
[----:B----4-:R-:W4:Y:S01]  /*c650*/  LDL.64 R6, [R1+0x428] ;  /* 0x0004280001067983 */ /* 0x010f220000100a00 */
[----:B------:R-:W-:-:S03]  /*c660*/  IMAD.U32 R10, R17, 0x10000, RZ ;  /* 0x00010000110a7824 */ /* 0x000fc600078e00ff */
[----:B------:R1:W-:Y:S01]  /*c670*/  STL [R1+0x49c], R4 ;  /* 0x00049c0401007387 */ /* 0x0003e20000100800 */
[----:B------:R-:W-:-:S04]  /*c680*/  FMUL R10, R10, R16 ;  /* 0x000000100a0a7220 */ /* 0x000fc80000400000 */
[----:B--2---:R-:W-:Y:S02]  /*c690*/  FFMA R9, R9, R2, R10 ;  /* 0x0000000209097223 */ /* 0x004fe4000000000a */
[----:B------:R2:W5:Y:S01]  /*c6a0*/  LDL.LU R10, [R1+0x4b4] ;  /* 0x0004b400010a7983 */ /* 0x0005620000300800 */
[----:B------:R-:W-:Y:S02]  /*c6b0*/  ISETP.GT.AND P1, PT, R3, 0x28, PT ;  /* 0x000000280300780c */ /* 0x000fe40003f24270 */
[----:B------:R-:W-:Y:S02]  /*c6c0*/  F2FP.BF16.F32.PACK_AB R8, RZ, R9 ;  /* 0x00000009ff08723e */ /* 0x000fe400000010ff */
[----:B------:R2:W5:Y:S02]  /*c6d0*/  LDL.LU R9, [R1+0x4b0] ;  /* 0x0004b00001097983 */ /* 0x0005640000300800 */
[----:B------:R-:W-:Y:S02]  /*c6e0*/  PRMT R5, R8, 0x7610, R5 ;  /* 0x0000761008057816 */ /* 0x000fe40000000005 */
[----:B------:R2:W5:Y:S01]  /*c6f0*/  LDL.LU R8, [R1+0x4ac] ;  /* 0x0004ac0001087983 */ /* 0x0005620000300800 */
[----:B------:R-:W-:-:S02]  /*c700*/  ISETP.GT.AND P5, PT, R0, RZ, P1 ;  /* 0x000000ff0000720c */ /* 0x000fc40000fa4270 */
[----:B-1----:R-:W-:Y:S02]  /*c710*/  PRMT R4, R5, 0x7610, R4 ;  /* 0x0000761005047816 */ /* 0x002fe40000000004 */
[----:B------:R2:W5:Y:S04]  /*c720*/  LDL.LU R5, [R1+0x4a8] ;  /* 0x0004a80001057983 */ /* 0x0005680000300800 */
[----:B----4-:R1:W-:Y:S04]  /*c730*/  @P0 STG.E.U16 desc[UR60][R6.64+0x42], R4 ;  /* 0x0000420406000986 */ /* 0x0103e8000c10153c */
[----:B-1----:R2:W5:Y:S04]  /*c740*/  LDL.LU.64 R6, [R1+0x4a0] ;  /* 0x0004a00001067983 */ /* 0x0025680000300a00 */
[----:B------:R2:W5:Y:S01]  /*c750*/  LDL.LU R4, [R1+0x49c] ;  /* 0x00049c0001047983 */ /* 0x0005620000300800 */
[----:B------:R-:W-:Y:S04]  /*c760*/  BSSY B1, `(.L_x_155) ;  /* 0x0000006000017945 */ /* 0x000fe80003800000 */
[----:B------:R-:W-:Y:S05]  /*c770*/  @!P5 BRA `(.L_x_156) ;  /* 0x000000000010d947 */ /* 0x000fea0003800000 */
[----:B------:R0:W-:Y:S04]  /*c780*/  STL.64 [R1+0x4a0], R2 ;  /* 0x0004a00201007387 */ /* 0x0001e80000100a00 */
[----:B0-----:R-:W4:Y:S04]  /*c790*/  LDL.64 R2, [R1+0x440] ;  /* 0x0004400001027983 */ /* 0x001f280000100a00 */
[----:B----4-:R1:W5:Y:S04]  /*c7a0*/  LDG.E.LTC128B.U16 R17, desc[UR60][R2.64+0x50] ;  /* 0x0000503c02117981 */ /* 0x010368000c1e1520 */
[----:B------:R1:W5:Y:S02]  /*c7b0*/  LDL.LU.64 R2, [R1+0x4a0] ;  /* 0x0004a00001027983 */ /* 0x0003640000300a00 */
.L_x_156:
[----:B------:R-:W-:Y:S05]  /*c7c0*/  BSYNC B1 ;  /* 0x0000000000017941 */ /* 0x000fea0003800000 */
.L_x_155:
[----:B-----5:R-:W-:Y:S04]  /*c7d0*/  STL [R1+0x4ac], R10 ;  /* 0x0004ac0a01007387 */ /* 0x020fe80000100800 */
[----:B------:R4:W-:Y:S04]  /*c7e0*/  STL [R1+0x4a8], R7 ;  /* 0x0004a80701007387 */ /* 0x0009e80000100800 */
[----:B----4-:R-:W4:Y:S01]  /*c7f0*/  LDL.LU R7, [R1+0x330] ;  /* 0x0003300001077983 */ /* 0x010f220000300800 */
[----:B------:R-:W-:-:S03]  /*c800*/  IMAD.U32 R10, R17, 0x10000, RZ ;  /* 0x00010000110a7824 */ /* 0x000fc600078e00ff */
[----:B------:R0:W-:Y:S01]  /*c810*/  STL [R1+0x4a4], R6 ;  /* 0x0004a40601007387 */ /* 0x0001e20000100800 */
[----:B------:R-:W-:-:S03]  /*c820*/  FMUL R10, R10, R16 ;  /* 0x000000100a0a7220 */ /* 0x000fc60000400000 */
[----:B------:R2:W-:Y:S04]  /*c830*/  STL [R1+0x4a0], R5 ;  /* 0x0004a00501007387 */ /* 0x0005e80000100800 */
[----:B------:R3:W-:Y:S01]  /*c840*/  STL [R1+0x49c], R4 ;  /* 0x00049c0401007387 */ /* 0x0007e20000100800 */
[----:B----4-:R-:W-:-:S03]  /*c850*/  FFMA R7, R7, R2, R10 ;  /* 0x0000000207077223 */ /* 0x010fc6000000000a */
[----:B------:R4:W5:Y:S01]  /*c860*/  LDL.LU R10, [R1+0x4ac] ;  /* 0x0004ac00010a7983 */ /* 0x0009620000300800 */
[----:B------:R-:W-:Y:S02]  /*c870*/  ISETP.GT.AND P0, PT, R3, 0x29, PT ;  /* 0x000000290300780c */ /* 0x000fe40003f04270 */
[----:B0-----:R-:W-:Y:S02]  /*c880*/  F2FP.BF16.F32.PACK_AB R6, RZ, R7 ;  /* 0x00000007ff06723e */ /* 0x001fe400000010ff */
[----:B------:R4:W5:Y:S02]  /*c890*/  LDL.LU R7, [R1+0x4a8] ;  /* 0x0004a80001077983 */ /* 0x0009640000300800 */
[----:B--2---:R-:W-:Y:S02]  /*c8a0*/  PRMT R5, R6, 0x7610, R5 ;  /* 0x0000761006057816 */ /* 0x004fe40000000005 */
        /* <DEDUP_REMOVED lines=9> */
[----:B-1----:R-:W2:Y:S04]  /*c940*/  LDL.64 R2, [R1+0x440] ;  /* 0x0004400001027983 */ /* 0x002ea80000100a00 */
[----:B--2---:R0:W5:Y:S04]  /*c950*/  LDG.E.LTC128B.U16 R17, desc[UR60][R2.64+0x52] ;  /* 0x0000523c02117981 */ /* 0x004168000c1e1520 */
[----:B------:R0:W5:Y:S02]  /*c960*/  LDL.LU.64 R2, [R1+0x4a0] ;  /* 0x0004a00001027983 */ /* 0x0001640000300a00 */
.L_x_158:
[----:B------:R-:W-:Y:S05]  /*c970*/  BSYNC B1 ;  /* 0x0000000000017941 */ /* 0x000fea0003800000 */
.L_x_157:
        /* <DEDUP_REMOVED lines=10> */
[----:B---3--:R-:W-:Y:S02]  /*ca20*/  F2FP.BF16.F32.PACK_AB R5, RZ, R6 ;  /* 0x00000006ff05723e */ /* 0x008fe400000010ff */
[----:B------:R2:W5:Y:S02]  /*ca30*/  LDL.LU R6, [R1+0x4a8] ;  /* 0x0004a80001067983 */ /* 0x0005640000300800 */
[----:B-1----:R-:W-:Y:S02]  /*ca40*/  PRMT R4, R5, 0x7610, R4 ;  /* 0x0000761005047816 */ /* 0x002fe40000000004 */
[----:B------:R2:W5:Y:S01]  /*ca50*/  LDL.LU R5, [R1+0x4a4] ;  /* 0x0004a40001057983 */ /* 0x0005620000300800 */
[----:B------:R-:W-:Y:S02]  /*ca60*/  ISETP.GT.AND P5, PT, R0, 0x8, P1 ;  /* 0x000000080000780c */ /* 0x000fe40000fa4270 */
[----:B0-----:R-:W-:-:S02]  /*ca70*/  PRMT R3, R4, 0x7610, R3 ;  /* 0x0000761004037816 */ /* 0x001fc40000000003 */
[----:B------:R2:W5:Y:S04]  /*ca80*/  LDL.LU R4, [R1+0x4a0] ;  /* 0x0004a00001047983 */ /* 0x0005680000300800 */
[----:B------:R0:W-:Y:S04]  /*ca90*/  @P4 STG.E.U16 desc[UR60][R8.64+0x52], R3 ;  /* 0x0000520308004986 */ /* 0x0001e8000c10153c */
[----:B0-----:R2:W5:Y:S01]  /*caa0*/  LDL.LU R3, [R1+0x49c] ;  /* 0x00049c0001037983 */ /* 0x0015620000300800 */
[----:B------:R-:W-:Y:S04]  /*cab0*/  BSSY B1, `(.L_x_159) ;  /* 0x0000006000017945 */ /* 0x000fe80003800000 */
[----:B------:R-:W-:Y:S05]  /*cac0*/  @!P5 BRA `(.L_x_160) ;  /* 0x000000000010d947 */ /* 0x000fea0003800000 */
[----:B-----5:R0:W-:Y:S04]  /*cad0*/  STL.64 [R1+0x4a0], R2 ;  /* 0x0004a00201007387 */ /* 0x0201e80000100a00 */
[----:B0-----:R-:W3:Y:S04]  /*cae0*/  LDL.64 R2, [R1+0x420] ;  /* 0x0004200001027983 */ /* 0x001ee80000100a00 */
[----:B---3--:R0:W5:Y:S04]  /*caf0*/  LDG.E.LTC128B.U16 R17, desc[UR60][R2.64+0x50] ;  /* 0x0000503c02117981 */ /* 0x008168000c1e1520 */
[----:B------:R0:W5:Y:S02]  /*cb00*/  LDL.LU.64 R2, [R1+0x4a0] ;  /* 0x0004a00001027983 */ /* 0x0001640000300a00 */
.L_x_160:
[----:B------:R-:W-:Y:S05]  /*cb10*/  BSYNC B1 ;  /* 0x0000000000017941 */ /* 0x000fea0003800000 */
.L_x_159:
[----:B------:R-:W-:Y:S04]  /*cb20*/  STL [R1+0x4b4], R9 ;  /* 0x0004b40901007387 */ /* 0x000fe80000100800 */
[----:B------:R1:W-:Y:S04]  /*cb30*/  STL [R1+0x4b0], R8 ;  /* 0x0004b00801007387 */ /* 0x0003e80000100800 */
[----:B-1----:R-:W3:Y:S04]  /*cb40*/  LDL.LU R8, [R1+0x338] ;  /* 0x0003380001087983 */ /* 0x002ee80000300800 */
[----:B-----5:R-:W-:Y:S04]  /*cb50*/  STL [R1+0x4ac], R7 ;  /* 0x0004ac0701007387 */ /* 0x020fe80000100800 */
[----:B------:R-:W-:Y:S04]  /*cb60*/  STL [R1+0x4a8], R6 ;  /* 0x0004a80601007387 */ /* 0x000fe80000100800 */
[----:B------:R1:W-:Y:S04]  /*cb70*/  STL.64 [R1+0x4a0], R4 ;  /* 0x0004a00401007387 */ /* 0x0003e80000100a00 */
[----:B-1----:R-:W2:Y:S01]  /*cb80*/  LDL.64 R4, [R1+0x428] ;  /* 0x0004280001047983 */ /* 0x002ea20000100a00 */
[----:B------:R-:W-:-:S03]  /*cb90*/  IMAD.U32 R9, R17, 0x10000, RZ ;  /* 0x0001000011097824 */ /* 0x000fc600078e00ff */
[----:B------:R0:W-:Y:S01]  /*cba0*/  STL [R1+0x49c], R3 ;  /* 0x00049c0301007387 */ /* 0x0001e20000100800 */
[----:B------:R-:W-:-:S04]  /*cbb0*/  FMUL R9, R9, R16 ;  /* 0x0000001009097220 */ /* 0x000fc80000400000 */
[----:B---3--:R-:W-:Y:S02]  /*cbc0*/  FFMA R8, R8, R2, R9 ;  /* 0x0000000208087223 */ /* 0x008fe40000000009 */
        /* <DEDUP_REMOVED lines=17> */
.L_x_162:
[----:B------:R-:W-:Y:S05]  /*cce0*/  BSYNC B1 ;  /* 0x0000000000017941 */ /* 0x000fea0003800000 */
.L_x_161:
[----:B-----5:R-:W-:Y:S04]  /*ccf0*/  STL [R1+0x4b4], R9 ;  /* 0x0004b40901007387 */ /* 0x020fe80000100800 */
[----:B------:R2:W-:Y:S04]  /*cd00*/  STL [R1+0x4b0], R8 ;  /* 0x0004b00801007387 */ /* 0x0005e80000100800 */
[----:B--2---:R-:W2:Y:S04]  /*cd10*/  LDL.LU R8, [R1+0x33c] ;  /* 0x00033c0001087983 */ /* 0x004ea80000300800 */
[----:B------:R-:W-:Y:S04]  /*cd20*/  STL [R1+0x4ac], R7 ;  /* 0x0004ac0701007387 */ /* 0x000fe80000100800 */
[----:B------:R-:W-:Y:S04]  /*cd30*/  STL [R1+0x4a8], R6 ;  /* 0x0004a80601007387 */ /* 0x000fe80000100800 */
[----:B------:R3:W-:Y:S04]  /*cd40*/  STL.64 [R1+0x4a0], R4 ;  /* 0x0004a00401007387 */ /* 0x0007e80000100a00 */
[----:B---3--:R-:W3:Y:S01]  /*cd50*/  LDL.64 R4, [R1+0x428] ;  /* 0x0004280001047983 */ /* 0x008ee20000100a00 */
[----:B------:R-:W-:-:S03]  /*cd60*/  IMAD.U32 R9, R17, 0x10000, RZ ;  /* 0x0001000011097824 */ /* 0x000fc600078e00ff */
[----:B------:R0:W-:Y:S01]  /*cd70*/  STL [R1+0x49c], R3 ;  /* 0x00049c0301007387 */ /* 0x0001e20000100800 */
[----:B------:R-:W-:-:S04]  /*cd80*/  FMUL R9, R9, R16 ;  /* 0x0000001009097220 */ /* 0x000fc80000400000 */
[----:B--2---:R-:W-:Y:S02]  /*cd90*/  FFMA R8, R8, R2, R9 ;  /* 0x0000000208087223 */ /* 0x004fe40000000009 */
        /* <DEDUP_REMOVED lines=8> */
[----:B---3--:R0:W-:Y:S04]  /*ce20*/  @P4 STG.E.U16 desc[UR60][R4.64+0x52], R3 ;  /* 0x0000520304004986 */ /* 0x0081e8000c10153c */
[----:B0-----:R2:W5:Y:S04]  /*ce30*/  LDL.LU.64 R4, [R1+0x4a0] ;  /* 0x0004a00001047983 */ /* 0x0015680000300a00 */
[----:B------:R2:W5:Y:S01]  /*ce40*/  LDL.LU R3, [R1+0x49c] ;  /* 0x00049c0001037983 */ /* 0x0005620000300800 */
[----:B------:R-:W-:Y:S04]  /*ce50*/  BSSY B1, `(.L_x_163) ;  /* 0x0000003000017945 */ /* 0x000fe80003800000 */
[----:B------:R-:W-:Y:S05]  /*ce60*/  @!P5 BRA `(.L_x_164) ;  /* 0x000000000004d947 */ /* 0x000fea0003800000 */
[----:B------:R0:W5:Y:S02]  /*ce70*/  LDG.E.LTC128B.U16 R17, desc[UR60][R234.64+0x40] ;  /* 0x0000403cea117981 */ /* 0x000164000c1e1520 */
.L_x_164:
[----:B------:R-:W-:Y:S05]  /*ce80*/  BSYNC B1 ;  /* 0x0000000000017941 */ /* 0x000fea0003800000 */
.L_x_163:
        /* <DEDUP_REMOVED lines=10> */
[----:B-1----:R-:W-:Y:S02]  /*cf30*/  F2FP.BF16.F32.PACK_AB R5, RZ, R6 ;  /* 0x00000006ff05723e */ /* 0x002fe400000010ff */
[----:B------:R3:W5:Y:S02]  /*cf40*/  LDL.LU R6, [R1+0x4a8] ;  /* 0x0004a80001067983 */ /* 0x0007640000300800 */
[----:B--2---:R-:W-:Y:S02]  /*cf50*/  PRMT R4, R5, 0x7610, R4 ;  /* 0x0000761005047816 */ /* 0x004fe40000000004 */
[----:B------:R3:W5:Y:S01]  /*cf60*/  LDL.LU R5, [R1+0x4a4] ;  /* 0x0004a40001057983 */ /* 0x0007620000300800 */
[----:B------:R-:W-:Y:S02]  /*cf70*/  ISETP.GT.AND P4, PT, R0, 0x80, P2 ;  /* 0x000000800000780c */ /* 0x000fe40001784270 */
[----:B----4-:R-:W-:-:S02]  /*cf80*/  PRMT R3, R4, 0x7610, R3 ;  /* 0x0000761004037816 */ /* 0x010fc40000000003 */
[----:B------:R3:W5:Y:S04]  /*cf90*/  LDL.LU R4, [R1+0x4a0] ;  /* 0x0004a00001047983 */ /* 0x0007680000300800 */
[----:B------:R1:W-:Y:S04]  /*cfa0*/  @P5 STG.E.U16 desc[UR60][R12.64+0x40], R3 ;  /* 0x000040030c005986 */ /* 0x0003e8000c10153c */
[----:B-1----:R3:W5:Y:S01]  /*cfb0*/  LDL.LU R3, [R1+0x49c] ;  /* 0x00049c0001037983 */ /* 0x0027620000300800 */
[----:B------:R-:W-:Y:S04]  /*cfc0*/  BSSY B1, `(.L_x_165) ;  /* 0x0000003000017945 */ /* 0x000fe80003800000 */
[----:B------:R-:W-:Y:S05]  /*cfd0*/  @!P4 BRA `(.L_x_166) ;  /* 0x000000000004c947 */ /* 0x000fea0003800000 */
[----:B------:R1:W5:Y:S02]  /*cfe0*/  LDG.E.LTC128B.U16 R17, desc[UR60][R234.64+0x42] ;  /* 0x0000423cea117981 */ /* 0x000364000c1e1520 */
.L_x_166:
[----:B------:R-:W-:Y:S05]  /*cff0*/  BSYNC B1 ;  /* 0x0000000000017941 */ /* 0x000fea0003800000 */
.L_x_165:
        /* <DEDUP_REMOVED lines=22> */
.L_x_168:
[----:B------:R-:W-:Y:S05]  /*d160*/  BSYNC B1 ;  /* 0x0000000000017941 */ /* 0x000fea0003800000 */
.L_x_167:
[----:B------:R-:W-:Y:S04]  /*d170*/  STL [R1+0x4b4], R9 ;  /* 0x0004b40901007387 */ /* 0x000fe80000100800 */
[----:B------:R3:W-:Y:S04]  /*d180*/  STL [R1+0x4b0], R8 ;  /* 0x0004b00801007387 */ /* 0x0007e80000100800 */
[----:B---3--:R-:W3:Y:S04]  /*d190*/  LDL.LU R8, [R1+0x308] ;  /* 0x0003080001087983 */ /* 0x008ee80000300800 */
[----:B-----5:R-:W-:Y:S04]  /*d1a0*/  STL [R1+0x4ac], R7 ;  /* 0x0004ac0701007387 */ /* 0x020fe80000100800 */
[----:B------:R-:W-:Y:S04]  /*d1b0*/  STL [R1+0x4a8], R6 ;  /* 0x0004a80601007387 */ /* 0x000fe80000100800 */
[----:B------:R4:W-:Y:S04]  /*d1c0*/  STL.64 [R1+0x4a0], R4 ;  /* 0x0004a00401007387 */ /* 0x0009e80000100a00 */
[----:B----4-:R-:W4:Y:S01]  /*d1d0*/  LDL.64 R4, [R1+0x400] ;  /* 0x0004000001047983 */ /* 0x010f220000100a00 */
        /* <DEDUP_REMOVED lines=10> */
[----:B-1----:R-:W-:Y:S02]  /*d280*/  PRMT R3, R6, 0x7610, R3 ;  /* 0x0000761006037816 */ /* 0x002fe40000000003 */
[----:B------:R3:W5:Y:S04]  /*d290*/  LDL.LU R6, [R1+0x4a8] ;  /* 0x0004a80001067983 */ /* 0x0007680000300800 */
[----:B----4-:R1:W-:Y:S04]  /*d2a0*/  @P5 STG.E.U16 desc[UR60][R4.64+0x40], R3 ;  /* 0x0000400304005986 */ /* 0x0103e8000c10153c */
[----:B-1----:R3:W5:Y:S04]  /*d2b0*/  LDL.LU.64 R4, [R1+0x4a0] ;  /* 0x0004a00001047983 */ /* 0x0027680000300a00 */
[----:B------:R3:W5:Y:S01]  /*d2c0*/  LDL.LU R3, [R1+0x49c] ;  /* 0x00049c0001037983 */ /* 0x0007620000300800 */
[----:B------:R-:W-:Y:S04]  /*d2d0*/  BSSY B1, `(.L_x_169) ;  /* 0x0000003000017945 */ /* 0x000fe80003800000 */
[----:B------:R-:W-:Y:S05]  /*d2e0*/  @!P4 BRA `(.L_x_170) ;  /* 0x000000000004c947 */ /* 0x000fea0003800000 */
[----:B------:R1:W5:Y:S02]  /*d2f0*/  LDG.E.LTC128B.U16 R17, desc[UR60][R232.64+0x42] ;  /* 0x0000423ce8117981 */ /* 0x000364000c1e1520 */
.L_x_170:
[----:B------:R-:W-:Y:S05]  /*d300*/  BSYNC B1 ;  /* 0x0000000000017941 */ /* 0x000fea0003800000 */
.L_x_169:
[----:B-----5:R-:W-:Y:S04]  /*d310*/  STL [R1+0x4b4], R9 ;  /* 0x0004b40901007387 */ /* 0x020fe80000100800 */
[----:B------:R4:W-:Y:S04]  /*d320*/  STL [R1+0x4b0], R8 ;  /* 0x0004b00801007387 */ /* 0x0009e80000100800 */
[----:B----4-:R-:W4:Y:S04]  /*d330*/  LDL.LU R8, [R1+0x30c] ;  /* 0x00030c0001087983 */ /* 0x010f280000300800 */
[----:B------:R-:W-:Y:S04]  /*d340*/  STL [R1+0x4ac], R7 ;  /* 0x0004ac0701007387 */ /* 0x000fe80000100800 */
[----:B------:R-:W-:Y:S04]  /*d350*/  STL [R1+0x4a8], R6 ;  /* 0x0004a80601007387 */ /* 0x000fe80000100800 */
[----:B------:R0:W-:Y:S04]  /*d360*/  STL.64 [R1+0x4a0], R4 ;  /* 0x0004a00401007387 */ /* 0x0001e80000100a00 */
[----:B0-----:R-:W2:Y:S01]  /*d370*/  LDL.64 R4, [R1+0x400] ;  /* 0x0004000001047983 */ /* 0x001ea20000100a00 */
        /* <DEDUP_REMOVED lines=17> */
[----:B------:R0:W5:Y:S02]  /*d490*/  LDG.E.LTC128B.U16 R17, desc[UR60][R234.64+0x50] ;  /* 0x0000503cea117981 */ /* 0x000164000c1e1520 */
.L_x_172:
[----:B------:R-:W-:Y:S05]  /*d4a0*/  BSYNC B1 ;  /* 0x0000000000017941 */ /* 0x000fea0003800000 */
.L_x_171:
        /* <DEDUP_REMOVED lines=10> */
[----:B-1----:R-:W-:Y:S02]  /*d550*/  F2FP.BF16.F32.PACK_AB R5, RZ, R6 ;  /* 0x00000006ff05723e */ /* 0x002fe400000010ff */
[----:B------:R2:W5:Y:S02]  /*d560*/  LDL.LU R6, [R1+0x4a8] ;  /* 0x0004a80001067983 */ /* 0x0005640000300800 */
[----:B---3--:R-:W-:Y:S02]  /*d570*/  PRMT R4, R5, 0x7610, R4 ;  /* 0x0000761005047816 */ /* 0x008fe40000000004 */
        /* <DEDUP_REMOVED lines=9> */
.L_x_174:
[----:B------:R-:W-:Y:S05]  /*d610*/  BSYNC B1 ;  /* 0x0000000000017941 */ /* 0x000fea0003800000 */
.L_x_173:
        /* <DEDUP_REMOVED lines=12> */
[----:B0-----:R-:W-:Y:S02]  /*d6e0*/  PRMT R4, R5, 0x7610, R4 ;  /* 0x0000761005047816 */ /* 0x001fe40000000004 */
[----:B------:R3:W5:Y:S01]  /*d6f0*/  LDL.LU R5, [R1+0x4a4] ;  /* 0x0004a40001057983 */ /* 0x0007620000300800 */
[----:B------:R-:W-:Y:S02]  /*d700*/  ISETP.GT.AND P5, PT, R0, 0x88, P1 ;  /* 0x000000880000780c */ /* 0x000fe40000fa4270 */
[----:B--2---:R-:W-:-:S02]  /*d710*/  PRMT R3, R4, 0x7610, R3 ;  /* 0x0000761004037816 */ /* 0x004fc40000000003 */
[----:B------:R3:W5:Y:S04]  /*d720*/  LDL.LU R4, [R1+0x4a0] ;  /* 0x0004a00001047983 */ /* 0x0007680000300800 */
[----:B------:R0:W-:Y:S04]  /*d730*/  @P4 STG.E.U16 desc[UR60][R12.64+0x52], R3 ;  /* 0x000052030c004986 */ /* 0x0001e8000c10153c */
[----:B0-----:R3:W5:Y:S01]  /*d740*/  LDL.LU R3, [R1+0x49c] ;  /* 0x00049c0001037983 */ /* 0x0017620000300800 */
[----:B------:R-:W-:Y:S04]  /*d750*/  BSSY B1, `(.L_x_175) ;  /* 0x0000003000017945 */ /* 0x000fe80003800000 */
[----:B------:R-:W-:Y:S05]  /*d760*/  @!P5 BRA `(.L_x_176) ;  /* 0x000000000004d947 */ /* 0x000fea0003800000 */
[----:B------:R0:W5:Y:S02]  /*d770*/  LDG.E.LTC128B.U16 R17, desc[UR60][R232.64+0x50] ;  /* 0x0000503ce8117981 */ /* 0x000164000c1e1520 */
.L_x_176:
[----:B------:R-:W-:Y:S05]  /*d780*/  BSYNC B1 ;  /* 0x0000000000017941 */ /* 0x000fea0003800000 */
.L_x_175:
[----:B------:R-:W-:Y:S04]  /*d790*/  STL [R1+0x4b4], R9 ;  /* 0x0004b40901007387 */ /* 0x000fe80000100800 */
[----:B------:R2:W-:Y:S04]  /*d7a0*/  STL [R1+0x4b0], R8 ;  /* 0x0004b00801007387 */ /* 0x0005e80000100800 */
[----:B--2---:R-:W2:Y:S04]  /*d7b0*/  LDL.LU R8, [R1+0x318] ;  /* 0x0003180001087983 */ /* 0x004ea80000300800 */
[----:B-----5:R-:W-:Y:S04]  /*d7c0*/  STL [R1+0x4ac], R7 ;  /* 0x0004ac0701007387 */ /* 0x020fe80000100800 */
[----:B------:R-:W-:Y:S04]  /*d7d0*/  STL [R1+0x4a8], R6 ;  /* 0x0004a80601007387 */ /* 0x000fe80000100800 */
[----:B------:R4:W-:Y:S04]  /*d7e0*/  STL.64 [R1+0x4a0], R4 ;  /* 0x0004a00401007387 */ /* 0x0009e80000100a00 */
[----:B----4-:R-:W4:Y:S01]  /*d7f0*/  LDL.64 R4, [R1+0x400] ;  /* 0x0004000001047983 */ /* 0x010f220000100a00 */
        /* <DEDUP_REMOVED lines=18> */
.L_x_178:
[----:B------:R-:W-:Y:S05]  /*d920*/  BSYNC B1 ;  /* 0x0000000000017941 */ /* 0x000fea0003800000 */
.L_x_177:
        /* <DEDUP_REMOVED lines=25> */
.L_x_180:
[----:B------:R-:W-:Y:S05]  /*dac0*/  BSYNC B1 ;  /* 0x0000000000017941 */ /* 0x000fea0003800000 */
.L_x_179:
        /* <DEDUP_REMOVED lines=22> */
.L_x_182:
[----:B------:R-:W-:Y:S05]  /*dc30*/  BSYNC B1 ;  /* 0x0000000000017941 */ /* 0x000fea0003800000 */
.L_x_181:
        /* <DEDUP_REMOVED lines=22> */
.L_x_184:
[----:B------:R-:W-:Y:S05]  /*dda0*/  BSYNC B1 ;  /* 0x0000000000017941 */ /* 0x000fea0003800000 */
.L_x_183:
        /* <DEDUP_REMOVED lines=12> */
[----:B-1----:R-:W-:Y:S02]  /*de70*/  PRMT R4, R5, 0x7610, R4 ;  /* 0x0000761005047816 */ /* 0x002fe40000000004 */
[----:B------:R2:W5:Y:S01]  /*de80*/  LDL.LU R5, [R1+0x4a4] ;  /* 0x0004a40001057983 */ /* 0x0005620000300800 */
[----:B------:R-:W-:Y:S02]  /*de90*/  ISETP.GT.AND P4, PT, R0, 0x108, P2 ;  /* 0x000001080000780c */ /* 0x000fe40001784270 */
[----:B---3--:R-:W-:-:S02]  /*dea0*/  PRMT R3, R4, 0x7610, R3 ;  /* 0x0000761004037816 */ /* 0x008fc40000000003 */
[----:B------:R2:W5:Y:S04]  /*deb0*/  LDL.LU R4, [R1+0x4a0] ;  /* 0x0004a00001047983 */ /* 0x0005680000300800 */
[----:B------:R1:W-:Y:S04]  /*dec0*/  @P5 STG.E.U16 desc[UR60][R236.64+0x40], R3 ;  /* 0x00004003ec005986 */ /* 0x0003e8000c10153c */
[----:B-1----:R2:W5:Y:S01]  /*ded0*/  LDL.LU R3, [R1+0x49c] ;  /* 0x00049c0001037983 */ /* 0x0025620000300800 */
[----:B------:R-:W-:Y:S04]  /*dee0*/  BSSY B1, `(.L_x_185) ;  /* 0x0000003000017945 */ /* 0x000fe80003800000 */
[----:B------:R-:W-:Y:S05]  /*def0*/  @!P4 BRA `(.L_x_186) ;  /* 0x000000000004c947 */ /* 0x000fea0003800000 */
[----:B------:R1:W5:Y:S02]  /*df00*/  LDG.E.LTC128B.U16 R17, desc[UR60][R18.64+0x42] ;  /* 0x0000423c12117981 */ /* 0x000364000c1e1520 */
.L_x_186:
[----:B------:R-:W-:Y:S05]  /*df10*/  BSYNC B1 ;  /* 0x0000000000017941 */ /* 0x000fea0003800000 */
.L_x_185:
        /* <DEDUP_REMOVED lines=22> */
.L_x_188:
[----:B------:R-:W-:Y:S05]  /*e080*/  BSYNC B1 ;  /* 0x0000000000017941 */ /* 0x000fea0003800000 */
.L_x_187:
[----:B------:R-:W-:Y:S04]  /*e090*/  STL [R1+0x4ac], R9 ;  /* 0x0004ac0901007387 */ /* 0x000fe80000100800 */
[----:B------:R2:W-:Y:S04]  /*e0a0*/  STL [R1+0x4a8], R8 ;  /* 0x0004a80801007387 */ /* 0x0005e80000100800 */
[----:B--2---:R-:W2:Y:S01]  /*e0b0*/  LDL.LU R8, [R1+0x2f0] ;  /* 0x0002f00001087983 */ /* 0x004ea20000300800 */
[----:B-----5:R-:W-:-:S03]  /*e0c0*/  IMAD.U32 R9, R17, 0x10000, RZ ;  /* 0x0001000011097824 */ /* 0x020fc600078e00ff */
        /* <DEDUP_REMOVED lines=18> */
.L_x_190:
[----:B------:R-:W-:Y:S05]  /*e1f0*/  BSYNC B1 ;  /* 0x0000000000017941 */ /* 0x000fea0003800000 */
.L_x_189:
        /* <DEDUP_REMOVED lines=22> */
.L_x_192:
[----:B------:R-:W-:Y:S05]  /*e360*/  BSYNC B1 ;  /* 0x0000000000017941 */ /* 0x000fea0003800000 */
.L_x_191:
        /* <DEDUP_REMOVED lines=22> */
.L_x_194:
[----:B------:R-:W-:Y:S05]  /*e4d0*/  BSYNC B1 ;  /* 0x0000000000017941 */ /* 0x000fea0003800000 */
.L_x_193:
        /* <DEDUP_REMOVED lines=22> */
.L_x_196:
[----:B------:R-:W-:Y:S05]  /*e640*/  BSYNC B1 ;  /* 0x0000000000017941 */ /* 0x000fea0003800000 */
.L_x_195:
        /* <DEDUP_REMOVED lines=22> */
.L_x_198:
[----:B------:R-:W-:Y:S05]  /*e7b0*/  BSYNC B1 ;  /* 0x0000000000017941 */ /* 0x000fea0003800000 */
.L_x_197:
        /* <DEDUP_REMOVED lines=22> */
.L_x_200:
[----:B------:R-:W-:Y:S05]  /*e920*/  BSYNC B1 ;  /* 0x0000000000017941 */ /* 0x000fea0003800000 */
.L_x_199:
        /* <DEDUP_REMOVED lines=22> */
.L_x_202:
[----:B------:R-:W-:Y:S05]  /*ea90*/  BSYNC B1 ;  /* 0x0000000000017941 */ /* 0x000fea0003800000 */
.L_x_201:
        /* <DEDUP_REMOVED lines=22> */
.L_x_204:
[----:B------:R-:W-:Y:S05]  /*ec00*/  BSYNC B1 ;  /* 0x0000000000017941 */ /* 0x000fea0003800000 */
.L_x_203:
        /* <DEDUP_REMOVED lines=22> */
.L_x_206:
[----:B------:R-:W-:Y:S05]  /*ed70*/  BSYNC B1 ;  /* 0x0000000000017941 */ /* 0x000fea0003800000 */
.L_x_205:
        /* <DEDUP_REMOVED lines=22> */
.L_x_208:
[----:B------:R-:W-:Y:S05]  /*eee0*/  BSYNC B1 ;  /* 0x0000000000017941 */ /* 0x000fea0003800000 */
.L_x_207:
        /* <DEDUP_REMOVED lines=22> */
.L_x_210:
[----:B------:R-:W-:Y:S05]  /*f050*/  BSYNC B1 ;  /* 0x0000000000017941 */ /* 0x000fea0003800000 */
.L_x_209:
[----:B------:R-:W-:Y:S04]  /*f060*/  STL [R1+0x4ac], R8 ;  /* 0x0004ac0801007387 */ /* 0x000fe80000100800 */
[----:B-----5:R3:W-:Y:S04]  /*f070*/  STL [R1+0x4a8], R7 ;  /* 0x0004a80701007387 */ /* 0x0207e80000100800 */
[----:B---3--:R-:W3:Y:S01]  /*f080*/  LDL.LU R7, [R1+0x2dc] ;  /* 0x0002dc0001077983 */ /* 0x008ee20000300800 */
[----:B------:R-:W-:-:S03]  /*f090*/  IMAD.U32 R8, R17, 0x10000, RZ ;  /* 0x0001000011087824 */ /* 0x000fc600078e00ff */
[----:B------:R4:W-:Y:S01]  /*f0a0*/  STL [R1+0x4a4], R6 ;  /* 0x0004a40601007387 */ /* 0x0009e20000100800 */
[----:B------:R-:W-:-:S03]  /*f0b0*/  FMUL R8, R8, R16 ;  /* 0x0000001008087220 */ /* 0x000fc60000400000 */
[----:B------:R0:W-:Y:S04]  /*f0c0*/  STL [R1+0x4a0], R5 ;  /* 0x0004a00501007387 */ /* 0x0001e80000100800 */
[----:B------:R2:W-:Y:S01]  /*f0d0*/  STL [R1+0x49c], R4 ;  /* 0x00049c0401007387 */ /* 0x0005e20000100800 */
[----:B---3--:R-:W-:-:S03]  /*f0e0*/  FFMA R7, R7, R2, R8 ;  /* 0x0000000207077223 */ /* 0x008fc60000000008 */
[----:B------:R3:W5:Y:S01]  /*f0f0*/  LDL.LU R8, [R1+0x4ac] ;  /* 0x0004ac0001087983 */ /* 0x0007620000300800 */
[----:B------:R-:W-:Y:S02]  /*f100*/  ISETP.GT.AND P3, PT, R3, 0x30, PT ;  /* 0x000000300300780c */ /* 0x000fe40003f64270 */
[----:B----4-:R-:W-:Y:S02]  /*f110*/  F2FP.BF16.F32.PACK_AB R6, RZ, R7 ;  /* 0x00000007ff06723e */ /* 0x010fe400000010ff */
[----:B------:R3:W5:Y:S02]  /*f120*/  LDL.LU R7, [R1+0x4a8] ;  /* 0x0004a80001077983 */ /* 0x0007640000300800 */
[----:B0-----:R-:W-:Y:S02]  /*f130*/  PRMT R5, R6, 0x7610, R5 ;  /* 0x0000761006057816 */ /* 0x001fe40000000005 */
[----:B------:R3:W5:Y:S01]  /*f140*/  LDL.LU R6, [R1+0x4a4] ;  /* 0x0004a40001067983 */ /* 0x0007620000300800 */
[----:B------:R-:W-:-:S02]  /*f150*/  ISETP.GT.AND P1, PT, R0, RZ, P3 ;  /* 0x000000ff0000720c */ /* 0x000fc40001f24270 */
[----:B--2---:R-:W-:Y:S02]  /*f160*/  PRMT R4, R5, 0x7610, R4 ;  /* 0x0000761005047816 */ /* 0x004fe40000000004 */
[----:B------:R3:W5:Y:S04]  /*f170*/  LDL.LU R5, [R1+0x4a0] ;  /* 0x0004a00001057983 */ /* 0x0007680000300800 */
[----:B------:R0:W-:Y:S04]  /*f180*/  @P0 STG.E.U16 desc[UR60][R22.64+0x52], R4 ;  /* 0x0000520416000986 */ /* 0x0001e8000c10153c */
[----:B0-----:R3:W5:Y:S01]  /*f190*/  LDL.LU R4, [R1+0x49c] ;  /* 0x00049c0001047983 */ /* 0x0017620000300800 */
[----:B------:R-:W-:Y:S04]  /*f1a0*/  BSSY B1, `(.L_x_211) ;  /* 0x0000006000017945 */ /* 0x000fe80003800000 */
[----:B------:R-:W-:Y:S05]  /*f1b0*/  @!P1 BRA `(.L_x_212) ;  /* 0x0000000000109947 */ /* 0x000fea0003800000 */
[----:B------:R0:W-:Y:S04]  /*f1c0*/  STL.64 [R1+0x4a0], R2 ;  /* 0x0004a00201007387 */ /* 0x0001e80000100a00 */
[----:B0-----:R-:W2:Y:S04]  /*f1d0*/  LDL.64 R2, [R1+0x440] ;  /* 0x0004400001027983 */ /* 0x001ea80000100a00 */
[----:B--2---:R0:W5:Y:S04]  /*f1e0*/  LDG.E.LTC128B.U16 R17, desc[UR60][R2.64+0x60] ;  /* 0x0000603c02117981 */ /* 0x004168000c1e1520 */
[----:B------:R0:W5:Y:S02]  /*f1f0*/  LDL.LU.64 R2, [R1+0x4a0] ;  /* 0x0004a00001027983 */ /* 0x0001640000300a00 */
.L_x_212:
[----:B------:R-:W-:Y:S05]  /*f200*/  BSYNC B1 ;  /* 0x0000000000017941 */ /* 0x000fea0003800000 */
.L_x_211:
[----:B------:R-:W-:Y:S04]  /*f210*/  STL [R1+0x4ac], R10 ;  /* 0x0004ac0a01007387 */ /* 0x000fe80000100800 */
[----:B-----5:R2:W-:Y:S04]  /*f220*/  STL [R1+0x4a8], R7 ;  /* 0x0004a80701007387 */ /* 0x0205e80000100800 */
[----:B--2---:R-:W2:Y:S01]  /*f230*/  LDL.LU R7, [R1+0x2a0] ;  /* 0x0002a00001077983 */ /* 0x004ea20000300800 */
[----:B-1----:R-:W-:-:S03]  /*f240*/  IMAD.U32 R10, R17, 0x10000, RZ ;  /* 0x00010000110a7824 */ /* 0x002fc600078e00ff */
[----:B------:R1:W-:Y:S01]  /*f250*/  STL [R1+0x4a4], R6 ;  /* 0x0004a40601007387 */ /* 0x0003e20000100800 */
[----:B------:R-:W-:-:S03]  /*f260*/  FMUL R10, R10, R16 ;  /* 0x000000100a0a7220 */ /* 0x000fc60000400000 */
[----:B------:R4:W-:Y:S04]  /*f270*/  STL [R1+0x4a0], R5 ;  /* 0x0004a00501007387 */ /* 0x0009e80000100800 */
[----:B------:R3:W-:Y:S01]  /*f280*/  STL [R1+0x49c], R4 ;  /* 0x00049c0401007387 */ /* 0x0007e20000100800 */
[----:B--2---:R-:W-:-:S03]  /*f290*/  FFMA R7, R7, R2, R10 ;  /* 0x0000000207077223 */ /* 0x004fc6000000000a */
[----:B------:R2:W5:Y:S01]  /*f2a0*/  LDL.LU R10, [R1+0x4ac] ;  /* 0x0004ac00010a7983 */ /* 0x0005620000300800 */
[----:B------:R-:W-:Y:S02]  /*f2b0*/  ISETP.GT.AND P2, PT, R3, 0x31, PT ;  /* 0x000000310300780c */ /* 0x000fe40003f44270 */
[----:B-1----:R-:W-:Y:S02]  /*f2c0*/  F2FP.BF16.F32.PACK_AB R6, RZ, R7 ;  /* 0x00000007ff06723e */ /* 0x002fe400000010ff */
[----:B------:R2:W5:Y:S02]  /*f2d0*/  LDL.LU R7, [R1+0x4a8] ;  /* 0x0004a80001077983 */ /* 0x0005640000300800 */
[----:B----4-:R-:W-:Y:S02]  /*f2e0*/  PRMT R5, R6, 0x7610, R5 ;  /* 0x0000761006057816 */ /* 0x010fe40000000005 */
[----:B------:R2:W5:Y:S01]  /*f2f0*/  LDL.LU R6, [R1+0x4a4] ;  /* 0x0004a40001067983 */ /* 0x0005620000300800 */
[----:B------:R-:W-:-:S02]  /*f300*/  ISETP.GT.AND P0, PT, R0, RZ, P2 ;  /* 0x000000ff0000720c */ /* 0x000fc40001704270 */
[----:B---3--:R-:W-:Y:S02]  /*f310*/  PRMT R4, R5, 0x7610, R4 ;  /* 0x0000761005047816 */ /* 0x008fe40000000004 */
[----:B------:R2:W5:Y:S04]  /*f320*/  LDL.LU R5, [R1+0x4a0] ;  /* 0x0004a00001057983 */ /* 0x0005680000300800 */
[----:B------:R1:W-:Y:S04]  /*f330*/  @P1 STG.E.U16 desc[UR60][R8.64+0x60], R4 ;  /* 0x0000600408001986 */ /* 0x0003e8000c10153c */
[----:B-1----:R2:W5:Y:S01]  /*f340*/  LDL.LU R4, [R1+0x49c] ;  /* 0x00049c0001047983 */ /* 0x0025620000300800 */
[----:B------:R-:W-:Y:S04]  /*f350*/  BSSY B1, `(.L_x_213) ;  /* 0x0000006000017945 */ /* 0x000fe80003800000 */
[----:B------:R-:W-:Y:S05]  /*f360*/  @!P0 BRA `(.L_x_214) ;  /* 0x0000000000108947 */ /* 0x000fea0003800000 */
[----:B------:R0:W-:Y:S04]  /*f370*/  STL.64 [R1+0x4a0], R2 ;  /* 0x0004a00201007387 */ /* 0x0001e80000100a00 */
[----:B0-----:R-:W3:Y:S04]  /*f380*/  LDL.64 R2, [R1+0x440] ;  /* 0x0004400001027983 */ /* 0x001ee80000100a00 */
[----:B---3--:R1:W5:Y:S04]  /*f390*/  LDG.E.LTC128B.U16 R17, desc[UR60][R2.64+0x62] ;  /* 0x0000623c02117981 */ /* 0x008368000c1e1520 */
[----:B------:R1:W5:Y:S02]  /*f3a0*/  LDL.LU.64 R2, [R1+0x4a0] ;  /* 0x0004a00001027983 */ /* 0x0003640000300a00 */
.L_x_214:
[----:B------:R-:W-:Y:S05]  /*f3b0*/  BSYNC B1 ;  /* 0x0000000000017941 */ /* 0x000fea0003800000 */
.L_x_213:
        /* <DEDUP_REMOVED lines=25> */
.L_x_216:
[----:B------:R-:W-:Y:S05]  /*f550*/  BSYNC B1 ;  /* 0x0000000000017941 */ /* 0x000fea0003800000 */
.L_x_215:
        /* <DEDUP_REMOVED lines=28> */
.L_x_218:
[----:B------:R-:W-:Y:S05]  /*f720*/  BSYNC B1 ;  /* 0x0000000000017941 */ /* 0x000fea0003800000 */
.L_x_217:
        /* <DEDUP_REMOVED lines=29> */
.L_x_220:
[----:B------:R-:W-:Y:S05]  /*f900*/  BSYNC B1 ;  /* 0x0000000000017941 */ /* 0x000fea0003800000 */
.L_x_219:
        /* <DEDUP_REMOVED lines=26> */
.L_x_222:
[----:B------:R-:W-:Y:S05]  /*fab0*/  BSYNC B1 ;  /* 0x0000000000017941 */ /* 0x000fea0003800000 */
.L_x_221:
        /* <DEDUP_REMOVED lines=25> */
.L_x_224:
[----:B------:R-:W-:Y:S05]  /*fc50*/  BSYNC B1 ;  /* 0x0000000000017941 */ /* 0x000fea0003800000 */
.L_x_223:
        /* <DEDUP_REMOVED lines=28> */
.L_x_226:
[----:B------:R-:W-:Y:S05]  /*fe20*/  BSYNC B1 ;  /* 0x0000000000017941 */ /* 0x000fea0003800000 */
.L_x_225:
        /* <DEDUP_REMOVED lines=25> */
.L_x_228:
[----:B------:R-:W-:Y:S05]  /*ffc0*/  BSYNC B1 ;  /* 0x0000000000017941 */ /* 0x000fea0003800000 */
.L_x_227:
        /* <DEDUP_REMOVED lines=22> */
.L_x_230:
[----:B------:R-:W-:Y:S05]  /*10130*/  BSYNC B1 ;  /* 0x0000000000017941 */ /* 0x000fea0003800000 */
.L_x_229:
        /* <DEDUP_REMOVED lines=22> */
.L_x_232:
[----:B------:R-:W-:Y:S05]  /*102a0*/  BSYNC B1 ;  /* 0x0000000000017941 */ /* 0x000fea0003800000 */
.L_x_231:
        /* <DEDUP_REMOVED lines=25> */
.L_x_234:
[----:B------:R-:W-:Y:S05]  /*10440*/  BSYNC B1 ;  /* 0x0000000000017941 */ /* 0x000fea0003800000 */
.L_x_233:
        /* <DEDUP_REMOVED lines=25> */
.L_x_236:
[----:B------:R-:W-:Y:S05]  /*105e0*/  BSYNC B1 ;  /* 0x0000000000017941 */ /* 0x000fea0003800000 */
.L_x_235:
        /* <DEDUP_REMOVED lines=22> */
.L_x_238:
[----:B------:R-:W-:Y:S05]  /*10750*/  BSYNC B1 ;  /* 0x0000000000017941 */ /* 0x000fea0003800000 */
.L_x_237:
        /* <DEDUP_REMOVED lines=22> */
.L_x_240:
[----:B------:R-:W-:Y:S05]  /*108c0*/  BSYNC B1 ;  /* 0x0000000000017941 */ /* 0x000fea0003800000 */
.L_x_239:
        /* <DEDUP_REMOVED lines=25> */
.L_x_242:
[----:B------:R-:W-:Y:S05]  /*10a60*/  BSYNC B1 ;  /* 0x0000000000017941 */ /* 0x000fea0003800000 */
.L_x_241:
        /* <DEDUP_REMOVED lines=25> */
.L_x_244:
[----:B------:R-:W-:Y:S05]  /*10c00*/  BSYNC B1 ;  /* 0x0000000000017941 */ /* 0x000fea0003800000 */
.L_x_243:
        /* <DEDUP_REMOVED lines=22> */
.L_x_246:
[----:B------:R-:W-:Y:S05]  /*10d70*/  BSYNC B1 ;  /* 0x0000000000017941 */ /* 0x000fea0003800000 */
.L_x_245:
        /* <DEDUP_REMOVED lines=22> */
.L_x_248:
[----:B------:R-:W-:Y:S05]  /*10ee0*/  BSYNC B1 ;  /* 0x0000000000017941 */ /* 0x000fea0003800000 */
.L_x_247:
        /* <DEDUP_REMOVED lines=22> */
.L_x_250:
[----:B------:R-:W-:Y:S05]  /*11050*/  BSYNC B1 ;  /* 0x0000000000017941 */ /* 0x000fea0003800000 */
.L_x_249:
        /* <DEDUP_REMOVED lines=22> */
.L_x_252:
[----:B------:R-:W-:Y:S05]  /*111c0*/  BSYNC B1 ;  /* 0x0000000000017941 */ /* 0x000fea0003800000 */
.L_x_251:
        /* <DEDUP_REMOVED lines=22> */
.L_x_254:
[----:B------:R-:W-:Y:S05]  /*11330*/  BSYNC B1 ;  /* 0x0000000000017941 */ /* 0x000fea0003800000 */
.L_x_253:
        /* <DEDUP_REMOVED lines=22> */
.L_x_256:
[----:B------:R-:W-:Y:S05]  /*114a0*/  BSYNC B1 ;  /* 0x0000000000017941 */ /* 0x000fea0003800000 */
.L_x_255:
        /* <DEDUP_REMOVED lines=22> */
.L_x_258:
[----:B------:R-:W-:Y:S05]  /*11610*/  BSYNC B1 ;  /* 0x0000000000017941 */ /* 0x000fea0003800000 */
.L_x_257:
        /* <DEDUP_REMOVED lines=22> */
.L_x_260:
[----:B------:R-:W-:Y:S05]  /*11780*/  BSYNC B1 ;  /* 0x0000000000017941 */ /* 0x000fea0003800000 */
.L_x_259:
        /* <DEDUP_REMOVED lines=22> */
.L_x_262:
[----:B------:R-:W-:Y:S05]  /*118f0*/  BSYNC B1 ;  /* 0x0000000000017941 */ /* 0x000fea0003800000 */
.L_x_261:
        /* <DEDUP_REMOVED lines=22> */
.L_x_264:
[----:B------:R-:W-:Y:S05]  /*11a60*/  BSYNC B1 ;  /* 0x0000000000017941 */ /* 0x000fea0003800000 */
.L_x_263:
        /* <DEDUP_REMOVED lines=22> */
.L_x_266:
[----:B------:R-:W-:Y:S05]  /*11bd0*/  BSYNC B1 ;  /* 0x0000000000017941 */ /* 0x000fea0003800000 */
.L_x_265:
        /* <DEDUP_REMOVED lines=22> */
.L_x_268:
[----:B------:R-:W-:Y:S05]  /*11d40*/  BSYNC B1 ;  /* 0x0000000000017941 */ /* 0x000fea0003800000 */
.L_x_267:
        /* <DEDUP_REMOVED lines=22> */
.L_x_270:
[----:B------:R-:W-:Y:S05]  /*11eb0*/  BSYNC B1 ;  /* 0x0000000000017941 */ /* 0x000fea0003800000 */
.L_x_269:
        /* <DEDUP_REMOVED lines=22> */
.L_x_272:
[----:B------:R-:W-:Y:S05]  /*12020*/  BSYNC B1 ;  /* 0x0000000000017941 */ /* 0x000fea0003800000 */
.L_x_271:
        /* <DEDUP_REMOVED lines=22> */
.L_x_274:
[----:B------:R-:W-:Y:S05]  /*12190*/  BSYNC B1 ;  /* 0x0000000000017941 */ /* 0x000fea0003800000 */
.L_x_273:
        /* <DEDUP_REMOVED lines=26> */
.L_x_276:
[----:B------:R-:W-:Y:S05]  /*12340*/  BSYNC B1 ;  /* 0x0000000000017941 */ /* 0x000fea0003800000 */
.L_x_275:
        /* <DEDUP_REMOVED lines=26> */
.L_x_278:
[----:B------:R-:W-:Y:S05]  /*124f0*/  BSYNC B1 ;  /* 0x0000000000017941 */ /* 0x000fea0003800000 */
.L_x_277:
        /* <DEDUP_REMOVED lines=25> */
.L_x_280:
[----:B------:R-:W-:Y:S05]  /*12690*/  BSYNC B1 ;  /* 0x0000000000017941 */ /* 0x000fea0003800000 */
.L_x_279:
        /* <DEDUP_REMOVED lines=28> */
.L_x_282:
[----:B------:R-:W-:Y:S05]  /*12860*/  BSYNC B1 ;  /* 0x0000000000017941 */ /* 0x000fea0003800000 */
.L_x_281:
        /* <DEDUP_REMOVED lines=29> */
.L_x_284:
[----:B------:R-:W-:Y:S05]  /*12a40*/  BSYNC B1 ;  /* 0x0000000000017941 */ /* 0x000fea0003800000 */
.L_x_283:
        /* <DEDUP_REMOVED lines=26> */
.L_x_286:
[----:B------:R-:W-:Y:S05]  /*12bf0*/  BSYNC B1 ;  /* 0x0000000000017941 */ /* 0x000fea0003800000 */
.L_x_285:
        /* <DEDUP_REMOVED lines=25> */
.L_x_288:
[----:B------:R-:W-:Y:S05]  /*12d90*/  BSYNC B1 ;  /* 0x0000000000017941 */ /* 0x000fea0003800000 */
.L_x_287:
        /* <DEDUP_REMOVED lines=28> */
.L_x_290:
[----:B------:R-:W-:Y:S05]  /*12f60*/  BSYNC B1 ;  /* 0x0000000000017941 */ /* 0x000fea0003800000 */
.L_x_289:
        /* <DEDUP_REMOVED lines=25> */
.L_x_292:
[----:B------:R-:W-:Y:S05]  /*13100*/  BSYNC B1 ;  /* 0x0000000000017941 */ /* 0x000fea0003800000 */
.L_x_291:
        /* <DEDUP_REMOVED lines=22> */
.L_x_294:
[----:B------:R-:W-:Y:S05]  /*13270*/  BSYNC B1 ;  /* 0x0000000000017941 */ /* 0x000fea0003800000 */
.L_x_293:
        /* <DEDUP_REMOVED lines=22> */
.L_x_296:
[----:B------:R-:W-:Y:S05]  /*133e0*/  BSYNC B1 ;  /* 0x0000000000017941 */ /* 0x000fea0003800000 */
.L_x_295:
        /* <DEDUP_REMOVED lines=25> */
.L_x_298:
[----:B------:R-:W-:Y:S05]  /*13580*/  BSYNC B1 ;  /* 0x0000000000017941 */ /* 0x000fea0003800000 */
.L_x_297:
        /* <DEDUP_REMOVED lines=25> */
.L_x_300:
[----:B------:R-:W-:Y:S05]  /*13720*/  BSYNC B1 ;  /* 0x0000000000017941 */ /* 0x000fea0003800000 */
.L_x_299:
        /* <DEDUP_REMOVED lines=22> */
.L_x_302:
[----:B------:R-:W-:Y:S05]  /*13890*/  BSYNC B1 ;  /* 0x0000000000017941 */ /* 0x000fea0003800000 */
.L_x_301:
        /* <DEDUP_REMOVED lines=22> */
.L_x_304:
[----:B------:R-:W-:Y:S05]  /*13a00*/  BSYNC B1 ;  /* 0x0000000000017941 */ /* 0x000fea0003800000 */
.L_x_303:
        /* <DEDUP_REMOVED lines=25> */
.L_x_306:
[----:B------:R-:W-:Y:S05]  /*13ba0*/  BSYNC B1 ;  /* 0x0000000000017941 */ /* 0x000fea0003800000 */
.L_x_305:
        /* <DEDUP_REMOVED lines=25> */
.L_x_308:
[----:B------:R-:W-:Y:S05]  /*13d40*/  BSYNC B1 ;  /* 0x0000000000017941 */ /* 0x000fea0003800000 */
.L_x_307:
        /* <DEDUP_REMOVED lines=22> */
.L_x_310:
[----:B------:R-:W-:Y:S05]  /*13eb0*/  BSYNC B1 ;  /* 0x0000000000017941 */ /* 0x000fea0003800000 */
.L_x_309:
        /* <DEDUP_REMOVED lines=22> */
.L_x_312:
[----:B------:R-:W-:Y:S05]  /*14020*/  BSYNC B1 ;  /* 0x0000000000017941 */ /* 0x000fea0003800000 */
.L_x_311:
        /* <DEDUP_REMOVED lines=22> */
.L_x_314:
[----:B------:R-:W-:Y:S05]  /*14190*/  BSYNC B1 ;  /* 0x0000000000017941 */ /* 0x000fea0003800000 */
.L_x_313:
        /* <DEDUP_REMOVED lines=22> */
.L_x_316:
[----:B------:R-:W-:Y:S05]  /*14300*/  BSYNC B1 ;  /* 0x0000000000017941 */ /* 0x000fea0003800000 */
.L_x_315:
        /* <DEDUP_REMOVED lines=22> */
.L_x_318:
[----:B------:R-:W-:Y:S05]  /*14470*/  BSYNC B1 ;  /* 0x0000000000017941 */ /* 0x000fea0003800000 */
.L_x_317:
        /* <DEDUP_REMOVED lines=22> */
.L_x_320:
[----:B------:R-:W-:Y:S05]  /*145e0*/  BSYNC B1 ;  /* 0x0000000000017941 */ /* 0x000fea0003800000 */
.L_x_319:
        /* <DEDUP_REMOVED lines=22> */
.L_x_322:
[----:B------:R-:W-:Y:S05]  /*14750*/  BSYNC B1 ;  /* 0x0000000000017941 */ /* 0x000fea0003800000 */
.L_x_321:
        /* <DEDUP_REMOVED lines=22> */
.L_x_324:
[----:B------:R-:W-:Y:S05]  /*148c0*/  BSYNC B1 ;  /* 0x0000000000017941 */ /* 0x000fea0003800000 */
.L_x_323:
        /* <DEDUP_REMOVED lines=22> */
.L_x_326:
[----:B------:R-:W-:Y:S05]  /*14a30*/  BSYNC B1 ;  /* 0x0000000000017941 */ /* 0x000fea0003800000 */
.L_x_325:
        /* <DEDUP_REMOVED lines=22> */
.L_x_328:
[----:B------:R-:W-:Y:S05]  /*14ba0*/  BSYNC B1 ;  /* 0x0000000000017941 */ /* 0x000fea0003800000 */
.L_x_327:
        /* <DEDUP_REMOVED lines=22> */
.L_x_330:
[----:B------:R-:W-:Y:S05]  /*14d10*/  BSYNC B1 ;  /* 0x0000000000017941 */ /* 0x000fea0003800000 */
.L_x_329:
        /* <DEDUP_REMOVED lines=22> */
.L_x_332:
[----:B------:R-:W-:Y:S05]  /*14e80*/  BSYNC B1 ;  /* 0x0000000000017941 */ /* 0x000fea0003800000 */
.L_x_331:
        /* <DEDUP_REMOVED lines=22> */
.L_x_334:
[----:B------:R-:W-:Y:S05]  /*14ff0*/  BSYNC B1 ;  /* 0x0000000000017941 */ /* 0x000fea0003800000 */
.L_x_333:
        /* <DEDUP_REMOVED lines=22> */
.L_x_336:
[----:B------:R-:W-:Y:S05]  /*15160*/  BSYNC B1 ;  /* 0x0000000000017941 */ /* 0x000fea0003800000 */
.L_x_335:
        /* <DEDUP_REMOVED lines=22> */
.L_x_338:
[----:B------:R-:W-:Y:S05]  /*152d0*/  BSYNC B1 ;  /* 0x0000000000017941 */ /* 0x000fea0003800000 */
.L_x_337:
        /* <DEDUP_REMOVED lines=26> */
.L_x_340:
[----:B------:R-:W-:Y:S05]  /*15480*/  BSYNC B1 ;  /* 0x0000000000017941 */ /* 0x000fea0003800000 */
.L_x_339:
        /* <DEDUP_REMOVED lines=26> */
.L_x_342:
[----:B------:R-:W-:Y:S05]  /*15630*/  BSYNC B1 ;  /* 0x0000000000017941 */ /* 0x000fea0003800000 */
.L_x_341:
        /* <DEDUP_REMOVED lines=25> */
.L_x_344:
[----:B------:R-:W-:Y:S05]  /*157d0*/  BSYNC B1 ;  /* 0x0000000000017941 */ /* 0x000fea0003800000 */
.L_x_343:
        /* <DEDUP_REMOVED lines=28> */
.L_x_346:
[----:B------:R-:W-:Y:S05]  /*159a0*/  BSYNC B1 ;  /* 0x0000000000017941 */ /* 0x000fea0003800000 */
.L_x_345:
        /* <DEDUP_REMOVED lines=29> */
.L_x_348:
[----:B------:R-:W-:Y:S05]  /*15b80*/  BSYNC B1 ;  /* 0x0000000000017941 */ /* 0x000fea0003800000 */
.L_x_347:
        /* <DEDUP_REMOVED lines=26> */
.L_x_350:
[----:B------:R-:W-:Y:S05]  /*15d30*/  BSYNC B1 ;  /* 0x0000000000017941 */ /* 0x000fea0003800000 */
.L_x_349:
        /* <DEDUP_REMOVED lines=25> */
.L_x_352:
[----:B------:R-:W-:Y:S05]  /*15ed0*/  BSYNC B1 ;  /* 0x0000000000017941 */ /* 0x000fea0003800000 */
.L_x_351:
        /* <DEDUP_REMOVED lines=28> */
.L_x_354:
[----:B------:R-:W-:Y:S05]  /*160a0*/  BSYNC B1 ;  /* 0x0000000000017941 */ /* 0x000fea0003800000 */
.L_x_353:
        /* <DEDUP_REMOVED lines=25> */
.L_x_356:
[----:B------:R-:W-:Y:S05]  /*16240*/  BSYNC B1 ;  /* 0x0000000000017941 */ /* 0x000fea0003800000 */
.L_x_355:
        /* <DEDUP_REMOVED lines=22> */
.L_x_358:
[----:B------:R-:W-:Y:S05]  /*163b0*/  BSYNC B1 ;  /* 0x0000000000017941 */ /* 0x000fea0003800000 */
.L_x_357:
        /* <DEDUP_REMOVED lines=22> */
.L_x_360:
[----:B------:R-:W-:Y:S05]  /*16520*/  BSYNC B1 ;  /* 0x0000000000017941 */ /* 0x000fea0003800000 */
.L_x_359:
        /* <DEDUP_REMOVED lines=25> */
.L_x_362:
[----:B------:R-:W-:Y:S05]  /*166c0*/  BSYNC B1 ;  /* 0x0000000000017941 */ /* 0x000fea0003800000 */
.L_x_361:
        /* <DEDUP_REMOVED lines=25> */
.L_x_364:
[----:B------:R-:W-:Y:S05]  /*16860*/  BSYNC B1 ;  /* 0x0000000000017941 */ /* 0x000fea0003800000 */
.L_x_363:
        /* <DEDUP_REMOVED lines=22> */
.L_x_366:
[----:B------:R-:W-:Y:S05]  /*169d0*/  BSYNC B1 ;  /* 0x0000000000017941 */ /* 0x000fea0003800000 */
.L_x_365:
        /* <DEDUP_REMOVED lines=22> */
.L_x_368:
[----:B------:R-:W-:Y:S05]  /*16b40*/  BSYNC B1 ;  /* 0x0000000000017941 */ /* 0x000fea0003800000 */
.L_x_367:
        /* <DEDUP_REMOVED lines=25> */
.L_x_370:
[----:B------:R-:W-:Y:S05]  /*16ce0*/  BSYNC B1 ;  /* 0x0000000000017941 */ /* 0x000fea0003800000 */
.L_x_369:
        /* <DEDUP_REMOVED lines=25> */
.L_x_372:
[----:B------:R-:W-:Y:S05]  /*16e80*/  BSYNC B1 ;  /* 0x0000000000017941 */ /* 0x000fea0003800000 */
.L_x_371:
        /* <DEDUP_REMOVED lines=22> */
.L_x_374:
[----:B------:R-:W-:Y:S05]  /*16ff0*/  BSYNC B1 ;  /* 0x0000000000017941 */ /* 0x000fea0003800000 */
.L_x_373:
        /* <DEDUP_REMOVED lines=22> */
.L_x_376:
[----:B------:R-:W-:Y:S05]  /*17160*/  BSYNC B1 ;  /* 0x0000000000017941 */ /* 0x000fea0003800000 */
.L_x_375:
        /* <DEDUP_REMOVED lines=22> */
.L_x_378:
[----:B------:R-:W-:Y:S05]  /*172d0*/  BSYNC B1 ;  /* 0x0000000000017941 */ /* 0x000fea0003800000 */
.L_x_377:
        /* <DEDUP_REMOVED lines=22> */
.L_x_380:
[----:B------:R-:W-:Y:S05]  /*17440*/  BSYNC B1 ;  /* 0x0000000000017941 */ /* 0x000fea0003800000 */
.L_x_379:
        /* <DEDUP_REMOVED lines=22> */
.L_x_382:
[----:B------:R-:W-:Y:S05]  /*175b0*/  BSYNC B1 ;  /* 0x0000000000017941 */ /* 0x000fea0003800000 */
.L_x_381:
        /* <DEDUP_REMOVED lines=22> */
.L_x_384:
[----:B------:R-:W-:Y:S05]  /*17720*/  BSYNC B1 ;  /* 0x0000000000017941 */ /* 0x000fea0003800000 */
.L_x_383:
        /* <DEDUP_REMOVED lines=22> */
.L_x_386:
[----:B------:R-:W-:Y:S05]  /*17890*/  BSYNC B1 ;  /* 0x0000000000017941 */ /* 0x000fea0003800000 */
.L_x_385:
        /* <DEDUP_REMOVED lines=22> */
.L_x_388:
[----:B------:R-:W-:Y:S05]  /*17a00*/  BSYNC B1 ;  /* 0x0000000000017941 */ /* 0x000fea0003800000 */
.L_x_387:
        /* <DEDUP_REMOVED lines=22> */
.L_x_390:
[----:B------:R-:W-:Y:S05]  /*17b70*/  BSYNC B1 ;  /* 0x0000000000017941 */ /* 0x000fea0003800000 */
.L_x_389:
        /* <DEDUP_REMOVED lines=22> */
.L_x_392:
[----:B------:R-:W-:Y:S05]  /*17ce0*/  BSYNC B1 ;  /* 0x0000000000017941 */ /* 0x000fea0003800000 */
.L_x_391:
        /* <DEDUP_REMOVED lines=22> */
.L_x_394:
[----:B------:R-:W-:Y:S05]  /*17e50*/  BSYNC B1 ;  /* 0x0000000000017941 */ /* 0x000fea0003800000 */
.L_x_393:
        /* <DEDUP_REMOVED lines=22> */
.L_x_396:
[----:B------:R-:W-:Y:S05]  /*17fc0*/  BSYNC B1 ;  /* 0x0000000000017941 */ /* 0x000fea0003800000 */
.L_x_395:
        /* <DEDUP_REMOVED lines=22> */
.L_x_398:
[----:B------:R-:W-:Y:S05]  /*18130*/  BSYNC B1 ;  /* 0x0000000000017941 */ /* 0x000fea0003800000 */
.L_x_397:
        /* <DEDUP_REMOVED lines=22> */
.L_x_400:
[----:B------:R-:W-:Y:S05]  /*182a0*/  BSYNC B1 ;  /* 0x0000000000017941 */ /* 0x000fea0003800000 */
.L_x_399:
        /* <DEDUP_REMOVED lines=22> */
.L_x_402:
[----:B------:R-:W-:Y:S05]  /*18410*/  BSYNC B1 ;  /* 0x0000000000017941 */ /* 0x000fea0003800000 */
.L_x_401:
        /* <DEDUP_REMOVED lines=26> */
.L_x_404:
[----:B------:R-:W-:Y:S05]  /*185c0*/  BSYNC B1 ;  /* 0x0000000000017941 */ /* 0x000fea0003800000 */
.L_x_403:
        /* <DEDUP_REMOVED lines=26> */
.L_x_406:
[----:B------:R-:W-:Y:S05]  /*18770*/  BSYNC B1 ;  /* 0x0000000000017941 */ /* 0x000fea0003800000 */
.L_x_405:
        /* <DEDUP_REMOVED lines=25> */
.L_x_408:
[----:B------:R-:W-:Y:S05]  /*18910*/  BSYNC B1 ;  /* 0x0000000000017941 */ /* 0x000fea0003800000 */
.L_x_407:
        /* <DEDUP_REMOVED lines=28> */
.L_x_410:
[----:B------:R-:W-:Y:S05]  /*18ae0*/  BSYNC B1 ;  /* 0x0000000000017941 */ /* 0x000fea0003800000 */
.L_x_409:
        /* <DEDUP_REMOVED lines=29> */
.L_x_412:
[----:B------:R-:W-:Y:S05]  /*18cc0*/  BSYNC B1 ;  /* 0x0000000000017941 */ /* 0x000fea0003800000 */
.L_x_411:
        /* <DEDUP_REMOVED lines=26> */
.L_x_414:
[----:B------:R-:W-:Y:S05]  /*18e70*/  BSYNC B1 ;  /* 0x0000000000017941 */ /* 0x000fea0003800000 */
.L_x_413:
        /* <DEDUP_REMOVED lines=25> */
.L_x_416:
[----:B------:R-:W-:Y:S05]  /*19010*/  BSYNC B1 ;  /* 0x0000000000017941 */ /* 0x000fea0003800000 */
.L_x_415:
        /* <DEDUP_REMOVED lines=28> */
.L_x_418:
[----:B------:R-:W-:Y:S05]  /*191e0*/  BSYNC B1 ;  /* 0x0000000000017941 */ /* 0x000fea0003800000 */
.L_x_417:
        /* <DEDUP_REMOVED lines=25> */
.L_x_420:
[----:B------:R-:W-:Y:S05]  /*19380*/  BSYNC B1 ;  /* 0x0000000000017941 */ /* 0x000fea0003800000 */
.L_x_419:
        /* <DEDUP_REMOVED lines=22> */
.L_x_422:
[----:B------:R-:W-:Y:S05]  /*194f0*/  BSYNC B1 ;  /* 0x0000000000017941 */ /* 0x000fea0003800000 */
.L_x_421:
        /* <DEDUP_REMOVED lines=22> */
.L_x_424:
[----:B------:R-:W-:Y:S05]  /*19660*/  BSYNC B1 ;  /* 0x0000000000017941 */ /* 0x000fea0003800000 */
.L_x_423:
        /* <DEDUP_REMOVED lines=25> */
.L_x_426:
[----:B------:R-:W-:Y:S05]  /*19800*/  BSYNC B1 ;  /* 0x0000000000017941 */ /* 0x000fea0003800000 */
.L_x_425:
        /* <DEDUP_REMOVED lines=25> */
.L_x_428:
[----:B------:R-:W-:Y:S05]  /*199a0*/  BSYNC B1 ;  /* 0x0000000000017941 */ /* 0x000fea0003800000 */
.L_x_427:
        /* <DEDUP_REMOVED lines=22> */
.L_x_430:
[----:B------:R-:W-:Y:S05]  /*19b10*/  BSYNC B1 ;  /* 0x0000000000017941 */ /* 0x000fea0003800000 */
.L_x_429:
        /* <DEDUP_REMOVED lines=22> */
.L_x_432:
[----:B------:R-:W-:Y:S05]  /*19c80*/  BSYNC B1 ;  /* 0x0000000000017941 */ /* 0x000fea0003800000 */
.L_x_431:
        /* <DEDUP_REMOVED lines=25> */
.L_x_434:
[----:B------:R-:W-:Y:S05]  /*19e20*/  BSYNC B1 ;  /* 0x0000000000017941 */ /* 0x000fea0003800000 */
.L_x_433:
        /* <DEDUP_REMOVED lines=25> */
.L_x_436:
[----:B------:R-:W-:Y:S05]  /*19fc0*/  BSYNC B1 ;  /* 0x0000000000017941 */ /* 0x000fea0003800000 */
.L_x_435:
        /* <DEDUP_REMOVED lines=22> */
.L_x_438:
[----:B------:R-:W-:Y:S05]  /*1a130*/  BSYNC B1 ;  /* 0x0000000000017941 */ /* 0x000fea0003800000 */
.L_x_437:
        /* <DEDUP_REMOVED lines=22> */
.L_x_440:
[----:B------:R-:W-:Y:S05]  /*1a2a0*/  BSYNC B1 ;  /* 0x0000000000017941 */ /* 0x000fea0003800000 */
.L_x_439:
        /* <DEDUP_REMOVED lines=22> */
.L_x_442:
[----:B------:R-:W-:Y:S05]  /*1a410*/  BSYNC B1 ;  /* 0x0000000000017941 */ /* 0x000fea0003800000 */
.L_x_441:
        /* <DEDUP_REMOVED lines=22> */
.L_x_444:
[----:B------:R-:W-:Y:S05]  /*1a580*/  BSYNC B1 ;  /* 0x0000000000017941 */ /* 0x000fea0003800000 */
.L_x_443:
        /* <DEDUP_REMOVED lines=22> */
.L_x_446:
[----:B------:R-:W-:Y:S05]  /*1a6f0*/  BSYNC B1 ;  /* 0x0000000000017941 */ /* 0x000fea0003800000 */
.L_x_445:
        /* <DEDUP_REMOVED lines=22> */
.L_x_448:
[----:B------:R-:W-:Y:S05]  /*1a860*/  BSYNC B1 ;  /* 0x0000000000017941 */ /* 0x000fea0003800000 */
.L_x_447:
        /* <DEDUP_REMOVED lines=22> */
.L_x_450:
[----:B------:R-:W-:Y:S05]  /*1a9d0*/  BSYNC B1 ;  /* 0x0000000000017941 */ /* 0x000fea0003800000 */
.L_x_449:
        /* <DEDUP_REMOVED lines=22> */
.L_x_452:
[----:B------:R-:W-:Y:S05]  /*1ab40*/  BSYNC B1 ;  /* 0x0000000000017941 */ /* 0x000fea0003800000 */
.L_x_451:
        /* <DEDUP_REMOVED lines=22> */
.L_x_454:
[----:B------:R-:W-:Y:S05]  /*1acb0*/  BSYNC B1 ;  /* 0x0000000000017941 */ /* 0x000fea0003800000 */
.L_x_453:
        /* <DEDUP_REMOVED lines=22> */
.L_x_456:
[----:B------:R-:W-:Y:S05]  /*1ae20*/  BSYNC B1 ;  /* 0x0000000000017941 */ /* 0x000fea0003800000 */
.L_x_455:
        /* <DEDUP_REMOVED lines=22> */
.L_x_458:
[----:B------:R-:W-:Y:S05]  /*1af90*/  BSYNC B1 ;  /* 0x0000000000017941 */ /* 0x000fea0003800000 */
.L_x_457:
        /* <DEDUP_REMOVED lines=22> */
.L_x_460:
[----:B------:R-:W-:Y:S05]  /*1b100*/  BSYNC B1 ;  /* 0x0000000000017941 */ /* 0x000fea0003800000 */
.L_x_459:
        /* <DEDUP_REMOVED lines=22> */
.L_x_462:
[----:B------:R-:W-:Y:S05]  /*1b270*/  BSYNC B1 ;  /* 0x0000000000017941 */ /* 0x000fea0003800000 */
.L_x_461:
        /* <DEDUP_REMOVED lines=22> */
.L_x_464:
[----:B------:R-:W-:Y:S05]  /*1b3e0*/  BSYNC B1 ;  /* 0x0000000000017941 */ /* 0x000fea0003800000 */
.L_x_463:
        /* <DEDUP_REMOVED lines=22> */
.L_x_466:
[----:B------:R-:W-:Y:S05]  /*1b550*/  BSYNC B1 ;  /* 0x0000000000017941 */ /* 0x000fea0003800000 */
.L_x_465:
        /* <DEDUP_REMOVED lines=26> */
.L_x_468:
[----:B------:R-:W-:Y:S05]  /*1b700*/  BSYNC B1 ;  /* 0x0000000000017941 */ /* 0x000fea0003800000 */
.L_x_467:
        /* <DEDUP_REMOVED lines=26> */
.L_x_470:
[----:B------:R-:W-:Y:S05]  /*1b8b0*/  BSYNC B1 ;  /* 0x0000000000017941 */ /* 0x000fea0003800000 */
.L_x_469:
        /* <DEDUP_REMOVED lines=25> */
.L_x_472:
[----:B------:R-:W-:Y:S05]  /*1ba50*/  BSYNC B1 ;  /* 0x0000000000017941 */ /* 0x000fea0003800000 */
.L_x_471:
        /* <DEDUP_REMOVED lines=28> */
.L_x_474:
[----:B------:R-:W-:Y:S05]  /*1bc20*/  BSYNC B1 ;  /* 0x0000000000017941 */ /* 0x000fea0003800000 */
.L_x_473:
        /* <DEDUP_REMOVED lines=29> */
.L_x_476:
[----:B------:R-:W-:Y:S05]  /*1be00*/  BSYNC B1 ;  /* 0x0000000000017941 */ /* 0x000fea0003800000 */
.L_x_475:
        /* <DEDUP_REMOVED lines=26> */
.L_x_478:
[----:B------:R-:W-:Y:S05]  /*1bfb0*/  BSYNC B1 ;  /* 0x0000000000017941 */ /* 0x000fea0003800000 */
.L_x_477:
        /* <DEDUP_REMOVED lines=25> */
.L_x_480:
[----:B------:R-:W-:Y:S05]  /*1c150*/  BSYNC B1 ;  /* 0x0000000000017941 */ /* 0x000fea0003800000 */
.L_x_479:
        /* <DEDUP_REMOVED lines=28> */
.L_x_482:
[----:B------:R-:W-:Y:S05]  /*1c320*/  BSYNC B1 ;  /* 0x0000000000017941 */ /* 0x000fea0003800000 */
.L_x_481:
        /* <DEDUP_REMOVED lines=25> */
.L_x_484:
[----:B------:R-:W-:Y:S05]  /*1c4c0*/  BSYNC B1 ;  /* 0x0000000000017941 */ /* 0x000fea0003800000 */
.L_x_483:
        /* <DEDUP_REMOVED lines=22> */
.L_x_486:
[----:B------:R-:W-:Y:S05]  /*1c630*/  BSYNC B1 ;  /* 0x0000000000017941 */ /* 0x000fea0003800000 */
.L_x_485:
        /* <DEDUP_REMOVED lines=22> */
.L_x_488:
[----:B------:R-:W-:Y:S05]  /*1c7a0*/  BSYNC B1 ;  /* 0x0000000000017941 */ /* 0x000fea0003800000 */
.L_x_487:
        /* <DEDUP_REMOVED lines=25> */
.L_x_490:
[----:B------:R-:W-:Y:S05]  /*1c940*/  BSYNC B1 ;  /* 0x0000000000017941 */ /* 0x000fea0003800000 */
.L_x_489:
        /* <DEDUP_REMOVED lines=25> */
.L_x_492:
[----:B------:R-:W-:Y:S05]  /*1cae0*/  BSYNC B1 ;  /* 0x0000000000017941 */ /* 0x000fea0003800000 */
.L_x_491:
        /* <DEDUP_REMOVED lines=22> */
.L_x_494:
[----:B------:R-:W-:Y:S05]  /*1cc50*/  BSYNC B1 ;  /* 0x0000000000017941 */ /* 0x000fea0003800000 */
.L_x_493:
        /* <DEDUP_REMOVED lines=22> */
.L_x_496:
[----:B------:R-:W-:Y:S05]  /*1cdc0*/  BSYNC B1 ;  /* 0x0000000000017941 */ /* 0x000fea0003800000 */
.L_x_495:
        /* <DEDUP_REMOVED lines=25> */
.L_x_498:
[----:B------:R-:W-:Y:S05]  /*1cf60*/  BSYNC B1 ;  /* 0x0000000000017941 */ /* 0x000fea0003800000 */
.L_x_497:
        /* <DEDUP_REMOVED lines=25> */
.L_x_500:
[----:B------:R-:W-:Y:S05]  /*1d100*/  BSYNC B1 ;  /* 0x0000000000017941 */ /* 0x000fea0003800000 */
.L_x_499:
        /* <DEDUP_REMOVED lines=22> */
.L_x_502:
[----:B------:R-:W-:Y:S05]  /*1d270*/  BSYNC B1 ;  /* 0x0000000000017941 */ /* 0x000fea0003800000 */
.L_x_501:
        /* <DEDUP_REMOVED lines=22> */
.L_x_504:
[----:B------:R-:W-:Y:S05]  /*1d3e0*/  BSYNC B1 ;  /* 0x0000000000017941 */ /* 0x000fea0003800000 */
.L_x_503:
        /* <DEDUP_REMOVED lines=22> */
.L_x_506:
[----:B------:R-:W-:Y:S05]  /*1d550*/  BSYNC B1 ;  /* 0x0000000000017941 */ /* 0x000fea0003800000 */
.L_x_505:
        /* <DEDUP_REMOVED lines=22> */
.L_x_508:
[----:B------:R-:W-:Y:S05]  /*1d6c0*/  BSYNC B1 ;  /* 0x0000000000017941 */ /* 0x000fea0003800000 */
.L_x_507:
        /* <DEDUP_REMOVED lines=22> */
.L_x_510:
[----:B------:R-:W-:Y:S05]  /*1d830*/  BSYNC B1 ;  /* 0x0000000000017941 */ /* 0x000fea0003800000 */
.L_x_509:
        /* <DEDUP_REMOVED lines=22> */
.L_x_512:
[----:B------:R-:W-:Y:S05]  /*1d9a0*/  BSYNC B1 ;  /* 0x0000000000017941 */ /* 0x000fea0003800000 */
.L_x_511:
        /* <DEDUP_REMOVED lines=22> */
.L_x_514:
[----:B------:R-:W-:Y:S05]  /*1db10*/  BSYNC B1 ;  /* 0x0000000000017941 */ /* 0x000fea0003800000 */
.L_x_513:
        /* <DEDUP_REMOVED lines=22> */
.L_x_516:
[----:B------:R-:W-:Y:S05]  /*1dc80*/  BSYNC B1 ;  /* 0x0000000000017941 */ /* 0x000fea0003800000 */
.L_x_515:
        /* <DEDUP_REMOVED lines=22> */
.L_x_518:
[----:B------:R-:W-:Y:S05]  /*1ddf0*/  BSYNC B1 ;  /* 0x0000000000017941 */ /* 0x000fea0003800000 */
.L_x_517:
        /* <DEDUP_REMOVED lines=22> */
.L_x_520:
[----:B------:R-:W-:Y:S05]  /*1df60*/  BSYNC B1 ;  /* 0x0000000000017941 */ /* 0x000fea0003800000 */
.L_x_519:
        /* <DEDUP_REMOVED lines=22> */
.L_x_522:
[----:B------:R-:W-:Y:S05]  /*1e0d0*/  BSYNC B1 ;  /* 0x0000000000017941 */ /* 0x000fea0003800000 */
.L_x_521:
        /* <DEDUP_REMOVED lines=22> */
.L_x_524:
[----:B------:R-:W-:Y:S05]  /*1e240*/  BSYNC B1 ;  /* 0x0000000000017941 */ /* 0x000fea0003800000 */
.L_x_523:
        /* <DEDUP_REMOVED lines=22> */
.L_x_526:
[----:B------:R-:W-:Y:S05]  /*1e3b0*/  BSYNC B1 ;  /* 0x0000000000017941 */ /* 0x000fea0003800000 */
.L_x_525:
        /* <DEDUP_REMOVED lines=22> */
.L_x_528:
[----:B------:R-:W-:Y:S05]  /*1e520*/  BSYNC B1 ;  /* 0x0000000000017941 */ /* 0x000fea0003800000 */
.L_x_527:
        /* <DEDUP_REMOVED lines=22> */
.L_x_530:
[----:B------:R-:W-:Y:S05]  /*1e690*/  BSYNC B1 ;  /* 0x0000000000017941 */ /* 0x000fea0003800000 */
.L_x_529:
        /* <DEDUP_REMOVED lines=26> */
.L_x_532:
[----:B------:R-:W-:Y:S05]  /*1e840*/  BSYNC B1 ;  /* 0x0000000000017941 */ /* 0x000fea0003800000 */
.L_x_531:
        /* <DEDUP_REMOVED lines=26> */
.L_x_534:
[----:B------:R-:W-:Y:S05]  /*1e9f0*/  BSYNC B1 ;  /* 0x0000000000017941 */ /* 0x000fea0003800000 */
.L_x_533:
        /* <DEDUP_REMOVED lines=25> */
.L_x_536:
[----:B------:R-:W-:Y:S05]  /*1eb90*/  BSYNC B1 ;  /* 0x0000000000017941 */ /* 0x000fea0003800000 */
.L_x_535:
        /* <DEDUP_REMOVED lines=28> */
.L_x_538:
[----:B------:R-:W-:Y:S05]  /*1ed60*/  BSYNC B1 ;  /* 0x0000000000017941 */ /* 0x000fea0003800000 */
.L_x_537:
        /* <DEDUP_REMOVED lines=29> */
.L_x_540:
[----:B------:R-:W-:Y:S05]  /*1ef40*/  BSYNC B1 ;  /* 0x0000000000017941 */ /* 0x000fea0003800000 */
.L_x_539:
        /* <DEDUP_REMOVED lines=26> */
.L_x_542:
[----:B------:R-:W-:Y:S05]  /*1f0f0*/  BSYNC B1 ;  /* 0x0000000000017941 */ /* 0x000fea0003800000 */
.L_x_541:
        /* <DEDUP_REMOVED lines=25> */
.L_x_544:
[----:B------:R-:W-:Y:S05]  /*1f290*/  BSYNC B1 ;  /* 0x0000000000017941 */ /* 0x000fea0003800000 */
.L_x_543:
        /* <DEDUP_REMOVED lines=28> */
.L_x_546:
[----:B------:R-:W-:Y:S05]  /*1f460*/  BSYNC B1 ;  /* 0x0000000000017941 */ /* 0x000fea0003800000 */
.L_x_545:
        /* <DEDUP_REMOVED lines=25> */
.L_x_548:
[----:B------:R-:W-:Y:S05]  /*1f600*/  BSYNC B1 ;  /* 0x0000000000017941 */ /* 0x000fea0003800000 */
.L_x_547:
[----:B-----5:R-:W-:Y:S04]  /*1f610*/  STL [R1+0x4ac], R7 ;  /* 0x0004ac0701007387 */ /* 0x020fe80000100800 */
[----:B------:R3:W-:Y:S04]  /*1f620*/  STL [R1+0x4a8], R6 ;  /* 0x0004a80601007387 */ /* 0x0007e80000100800 */
[----:B---3--:R-:W3:Y:S01]  /*1f630*/  LDL.LU R6, [R1] ;  /* 0x0000000001067983 */ /* 0x008ee20000300800 */
        /* <DEDUP_REMOVED lines=19> */
.L_x_550:
[----:B------:R-:W-:Y:S05]  /*1f770*/  BSYNC B1 ;  /* 0x0000000000017941 */ /* 0x000fea0003800000 */
.L_x_549:
        /* <DEDUP_REMOVED lines=22> */
.L_x_552:
[----:B------:R-:W-:Y:S05]  /*1f8e0*/  BSYNC B1 ;  /* 0x0000000000017941 */ /* 0x000fea0003800000 */
.L_x_551:
        /* <DEDUP_REMOVED lines=25> */
.L_x_554:
[----:B------:R-:W-:Y:S05]  /*1fa80*/  BSYNC B1 ;  /* 0x0000000000017941 */ /* 0x000fea0003800000 */
.L_x_553:
        /* <DEDUP_REMOVED lines=25> */
.L_x_556:
[----:B------:R-:W-:Y:S05]  /*1fc20*/  BSYNC B1 ;  /* 0x0000000000017941 */ /* 0x000fea0003800000 */
.L_x_555:
        /* <DEDUP_REMOVED lines=22> */
.L_x_558:
[----:B------:R-:W-:Y:S05]  /*1fd90*/  BSYNC B1 ;  /* 0x0000000000017941 */ /* 0x000fea0003800000 */
.L_x_557:
        /* <DEDUP_REMOVED lines=22> */
.L_x_560:
[----:B------:R-:W-:Y:S05]  /*1ff00*/  BSYNC B1 ;  /* 0x0000000000017941 */ /* 0x000fea0003800000 */
.L_x_559:
        /* <DEDUP_REMOVED lines=25> */
.L_x_562:
[----:B------:R-:W-:Y:S05]  /*200a0*/  BSYNC B1 ;  /* 0x0000000000017941 */ /* 0x000fea0003800000 */
.L_x_561:
        /* <DEDUP_REMOVED lines=25> */
.L_x_564:
[----:B------:R-:W-:Y:S05]  /*20240*/  BSYNC B1 ;  /* 0x0000000000017941 */ /* 0x000fea0003800000 */
.L_x_563:
[----:B-----5:R2:W-:Y:S02]  /*20250*/  STL [R1+0x49c], R3 ;  /* 0x00049c0301007387 */ /* 0x0205e40000100800 */
[----:B--2---:R-:W-:-:S04]  /*20260*/  IMAD.U32 R3, R17, 0x10000, RZ ;  /* 0x0001000011037824 */ /* 0x004fc800078e00ff */
[----:B------:R-:W-:-:S04]  /*20270*/  FMUL R3, R3, R16 ;  /* 0x0000001003037220 */ /* 0x000fc80000400000 */
[----:B------:R-:W-:Y:S02]  /*20280*/  FFMA R224, R224, R2, R3 ;  /* 0x00000002e0e07223 */ /* 0x000fe40000000003 */
[----:B------:R2:W5:Y:S01]  /*20290*/  LDL.LU R3, [R1+0x49c] ;  /* 0x00049c0001037983 */ /* 0x0005620000300800 */
[----:B------:R-:W-:Y:S01]  /*202a0*/  ISETP.GT.AND P4, PT, R0, 0x100, P2 ;  /* 0x000001000000780c */ /* 0x000fe20001784270 */
[----:B------:R-:W-:Y:S01]  /*202b0*/  BSSY B1, `(.L_x_565) ;  /* 0x0000005000017945 */ /* 0x000fe20003800000 */
[----:B------:R-:W-:-:S05]  /*202c0*/  F2FP.BF16.F32.PACK_AB R224, RZ, R224 ;  /* 0x000000e0ffe0723e */ /* 0x000fca00000010ff */
[----:B------:R2:W-:Y:S06]  /*202d0*/  @P5 STG.E.U16 desc[UR60][R4.64+0x100], R224 ;  /* 0x000100e004005986 */ /* 0x0005ec000c10153c */
[----:B------:R-:W-:Y:S05]  /*202e0*/  @!P4 BRA `(.L_x_566) ;  /* 0x000000000004c947 */ /* 0x000fea0003800000 */
[----:B------:R0:W5:Y:S02]  /*202f0*/  LDG.E.LTC128B.U16 R17, desc[UR60][R20.64+0x102] ;  /* 0x0001023c14117981 */ /* 0x000164000c1e1520 */
.L_x_566:
[----:B------:R-:W-:Y:S05]  /*20300*/  BSYNC B1 ;  /* 0x0000000000017941 */ /* 0x000fea0003800000 */
.L_x_565:
[----:B--2--5:R-:W-:Y:S01]  /*20310*/  IMAD.U32 R224, R17, 0x10000, RZ ;  /* 0x0001000011e07824 */ /* 0x024fe200078e00ff */
[----:B------:R-:W-:Y:S01]  /*20320*/  ISETP.GT.AND P5, PT, R0, 0x108, P3 ;  /* 0x000001080000780c */ /* 0x000fe20001fa4270 */
[----:B------:R-:W-:Y:S02]  /*20330*/  BSSY B1, `(.L_x_567) ;  /* 0x0000007000017945 */ /* 0x000fe40003800000 */
[----:B------:R-:W-:-:S04]  /*20340*/  FMUL R224, R224, R16 ;  /* 0x00000010e0e07220 */ /* 0x000fc80000400000 */
[----:B------:R-:W-:-:S05]  /*20350*/  FFMA R224, R225, R2, R224 ;  /* 0x00000002e1e07223 */ /* 0x000fca00000000e0 */
[----:B------:R-:W-:-:S05]  /*20360*/  F2FP.BF16.F32.PACK_AB R224, RZ, R224 ;  /* 0x000000e0ffe0723e */ /* 0x000fca00000010ff */
[----:B------:R2:W-:Y:S01]  /*20370*/  @P4 STG.E.U16 desc[UR60][R4.64+0x102], R224 ;  /* 0x000102e004004986 */ /* 0x0005e2000c10153c */
[----:B------:R-:W-:Y:S05]  /*20380*/  @!P5 BRA `(.L_x_568) ;  /* 0x000000000004d947 */ /* 0x000fea0003800000 */
[----:B------:R0:W5:Y:S02]  /*20390*/  LDG.E.LTC128B.U16 R17, desc[UR60][R18.64+0x100] ;  /* 0x0001003c12117981 */ /* 0x000164000c1e1520 */
.L_x_568:
[----:B------:R-:W-:Y:S05]  /*203a0*/  BSYNC B1 ;  /* 0x0000000000017941 */ /* 0x000fea0003800000 */
.L_x_567:
        /* <DEDUP_REMOVED lines=9> */
.L_x_570:
[----:B------:R-:W-:Y:S05]  /*20440*/  BSYNC B1 ;  /* 0x0000000000017941 */ /* 0x000fea0003800000 */
.L_x_569:
        /* <DEDUP_REMOVED lines=9> */
.L_x_572:
[----:B------:R-:W-:Y:S05]  /*204e0*/  BSYNC B1 ;  /* 0x0000000000017941 */ /* 0x000fea0003800000 */
.L_x_571:
        /* <DEDUP_REMOVED lines=9> */
.L_x_574:
[----:B------:R-:W-:Y:S05]  /*20580*/  BSYNC B1 ;  /* 0x0000000000017941 */ /* 0x000fea0003800000 */
.L_x_573:
        /* <DEDUP_REMOVED lines=9> */
.L_x_576:
[----:B------:R-:W-:Y:S05]  /*20620*/  BSYNC B1 ;  /* 0x0000000000017941 */ /* 0x000fea0003800000 */
.L_x_575:
        /* <DEDUP_REMOVED lines=9> */
.L_x_578:
[----:B------:R-:W-:Y:S05]  /*206c0*/  BSYNC B1 ;  /* 0x0000000000017941 */ /* 0x000fea0003800000 */
.L_x_577:
        /* <DEDUP_REMOVED lines=9> */
.L_x_580:
[----:B------:R-:W-:Y:S05]  /*20760*/  BSYNC B1 ;  /* 0x0000000000017941 */ /* 0x000fea0003800000 */
.L_x_579:
        /* <DEDUP_REMOVED lines=9> */
.L_x_582:
[----:B------:R-:W-:Y:S05]  /*20800*/  BSYNC B1 ;  /* 0x0000000000017941 */ /* 0x000fea0003800000 */
.L_x_581:
        /* <DEDUP_REMOVED lines=9> */
.L_x_584:
[----:B------:R-:W-:Y:S05]  /*208a0*/  BSYNC B1 ;  /* 0x0000000000017941 */ /* 0x000fea0003800000 */
.L_x_583:
        /* <DEDUP_REMOVED lines=9> */
.L_x_586:
[----:B------:R-:W-:Y:S05]  /*20940*/  BSYNC B1 ;  /* 0x0000000000017941 */ /* 0x000fea0003800000 */
.L_x_585:
        /* <DEDUP_REMOVED lines=9> */
.L_x_588:
[----:B------:R-:W-:Y:S05]  /*209e0*/  BSYNC B1 ;  /* 0x0000000000017941 */ /* 0x000fea0003800000 */
.L_x_587:
        /* <DEDUP_REMOVED lines=9> */
.L_x_590:
[----:B------:R-:W-:Y:S05]  /*20a80*/  BSYNC B1 ;  /* 0x0000000000017941 */ /* 0x000fea0003800000 */
.L_x_589:
        /* <DEDUP_REMOVED lines=9> */
.L_x_592:
[----:B------:R-:W-:Y:S05]  /*20b20*/  BSYNC B1 ;  /* 0x0000000000017941 */ /* 0x000fea0003800000 */
.L_x_591:
        /* <DEDUP_REMOVED lines=9> */
.L_x_594:
[----:B------:R-:W-:Y:S05]  /*20bc0*/  BSYNC B1 ;  /* 0x0000000000017941 */ /* 0x000fea0003800000 */
.L_x_593:
[----:B------:R0:W5:Y:S02]  /*20bd0*/  LDL.64 R220, [R1+0x440] ;  /* 0x0004400001dc7983 */ /* 0x0001640000100a00 */
[----:B--2--5:R-:W-:Y:S01]  /*20be0*/  IMAD.U32 R216, R17, 0x10000, RZ ;  /* 0x0001000011d87824 */ /* 0x024fe200078e00ff */
[----:B------:R-:W-:Y:S01]  /*20bf0*/  ISETP.GT.AND P3, PT, R3, 0x90, PT ;  /* 0x000000900300780c */ /* 0x000fe20003f64270 */
[----:B------:R-:W-:Y:S02]  /*20c00*/  BSSY B1, `(.L_x_595) ;  /* 0x0000008000017945 */ /* 0x000fe40003800000 */
[----:B------:R-:W-:Y:S01]  /*20c10*/  FMUL R216, R216, R16 ;  /* 0x00000010d8d87220 */ /* 0x000fe20000400000 */
[----:B------:R-:W-:-:S03]  /*20c20*/  ISETP.GT.AND P1, PT, R0, RZ, P3 ;  /* 0x000000ff0000720c */ /* 0x000fc60001f24270 */
[----:B------:R-:W-:-:S05]  /*20c30*/  FFMA R216, R223, R2, R216 ;  /* 0x00000002dfd87223 */ /* 0x000fca00000000d8 */
[----:B------:R-:W-:-:S05]  /*20c40*/  F2FP.BF16.F32.PACK_AB R216, RZ, R216 ;  /* 0x000000d8ffd8723e */ /* 0x000fca00000010ff */
[----:B------:R0:W-:Y:S01]  /*20c50*/  @P0 STG.E.U16 desc[UR60][R22.64+0x112], R216 ;  /* 0x000112d816000986 */ /* 0x0001e2000c10153c */
[----:B------:R-:W-:Y:S05]  /*20c60*/  @!P1 BRA `(.L_x_596) ;  /* 0x0000000000049947 */ /* 0x000fea0003800000 */
[----:B------:R2:W5:Y:S02]  /*20c70*/  LDG.E.LTC128B.U16 R17, desc[UR60][R220.64+0x120] ;  /* 0x0001203cdc117981 */ /* 0x000564000c1e1520 */
.L_x_596:
[----:B------:R-:W-:Y:S05]  /*20c80*/  BSYNC B1 ;  /* 0x0000000000017941 */ /* 0x000fea0003800000 */
.L_x_595:
[----:B0----5:R-:W-:Y:S01]  /*20c90*/  IMAD.U32 R216, R17, 0x10000, RZ ;  /* 0x0001000011d87824 */ /* 0x021fe200078e00ff */
        /* <DEDUP_REMOVED lines=9> */
.L_x_598:
[----:B------:R-:W-:Y:S05]  /*20d30*/  BSYNC B1 ;  /* 0x0000000000017941 */ /* 0x000fea0003800000 */
.L_x_597:
[----:B------:R1:W5:Y:S02]  /*20d40*/  LDL.64 R218, [R1+0x420] ;  /* 0x0004200001da7983 */ /* 0x0003640000100a00 */
[----:B0----5:R-:W-:Y:S01]  /*20d50*/  IMAD.U32 R208, R17, 0x10000, RZ ;  /* 0x0001000011d07824 */ /* 0x021fe200078e00ff */
        /* <DEDUP_REMOVED lines=8> */
.L_x_600:
[----:B------:R-:W-:Y:S05]  /*20de0*/  BSYNC B1 ;  /* 0x0000000000017941 */ /* 0x000fea0003800000 */
.L_x_599:
[----:B------:R-:W2:Y:S01]  /*20df0*/  LDL.64 R216, [R1+0x428] ;  /* 0x0004280001d87983 */ /* 0x000ea20000100a00 */
[----:B-1---5:R-:W-:Y:S01]  /*20e00*/  IMAD.U32 R208, R17, 0x10000, RZ ;  /* 0x0001000011d07824 */ /* 0x022fe200078e00ff */
[----:B------:R-:W-:Y:S01]  /*20e10*/  ISETP.GT.AND P0, PT, R0, 0x8, P2 ;  /* 0x000000080000780c */ /* 0x000fe20001704270 */
[----:B------:R-:W-:Y:S02]  /*20e20*/  BSSY B1, `(.L_x_601) ;  /* 0x0000007000017945 */ /* 0x000fe40003800000 */
[----:B------:R-:W-:-:S04]  /*20e30*/  FMUL R208, R208, R16 ;  /* 0x00000010d0d07220 */ /* 0x000fc80000400000 */
[----:B------:R-:W-:-:S05]  /*20e40*/  FFMA R208, R210, R2, R208 ;  /* 0x00000002d2d07223 */ /* 0x000fca00000000d0 */
[----:B------:R-:W-:-:S05]  /*20e50*/  F2FP.BF16.F32.PACK_AB R208, RZ, R208 ;  /* 0x000000d0ffd0723e */ /* 0x000fca00000010ff */
[----:B--2---:R1:W-:Y:S01]  /*20e60*/  @P1 STG.E.U16 desc[UR60][R216.64+0x120], R208 ;  /* 0x000120d0d8001986 */ /* 0x0043e2000c10153c */
[----:B------:R-:W-:Y:S05]  /*20e70*/  @!P0 BRA `(.L_x_602) ;  /* 0x0000000000048947 */ /* 0x000fea0003800000 */
[----:B------:R2:W5:Y:S02]  /*20e80*/  LDG.E.LTC128B.U16 R17, desc[UR60][R218.64+0x122] ;  /* 0x0001223cda117981 */ /* 0x000564000c1e1520 */
.L_x_602:
[----:B------:R-:W-:Y:S05]  /*20e90*/  BSYNC B1 ;  /* 0x0000000000017941 */ /* 0x000fea0003800000 */
.L_x_601:
[----:B-1---5:R-:W-:Y:S01]  /*20ea0*/  IMAD.U32 R208, R17, 0x10000, RZ ;  /* 0x0001000011d07824 */ /* 0x022fe200078e00ff */
        /* <DEDUP_REMOVED lines=9> */
.L_x_604:
[----:B------:R-:W-:Y:S05]  /*20f40*/  BSYNC B1 ;  /* 0x0000000000017941 */ /* 0x000fea0003800000 */
.L_x_603:
[----:B-----5:R-:W-:Y:S01]  /*20f50*/  IMAD.U32 R209, R17, 0x10000, RZ ;  /* 0x0001000011d17824 */ /* 0x020fe200078e00ff */
        /* <DEDUP_REMOVED lines=9> */
.L_x_606:
[----:B------:R-:W-:Y:S05]  /*20ff0*/  BSYNC B1 ;  /* 0x0000000000017941 */ /* 0x000fea0003800000 */
.L_x_605:
[----:B0----5:R-:W-:Y:S01]  /*21000*/  IMAD.U32 R209, R17, 0x10000, RZ ;  /* 0x0001000011d17824 */ /* 0x021fe200078e00ff */
[----:B------:R-:W-:Y:S01]  /*21010*/  ISETP.GT.AND P5, PT, R0, 0x8, P1 ;  /* 0x000000080000780c */ /* 0x000fe20000fa4270 */
[----:B------:R-:W-:Y:S02]  /*21020*/  BSSY B1, `(.L_x_607) ;  /* 0x0000007000017945 */ /* 0x000fe40003800000 */
[----:B-1----:R-:W-:-:S04]  /*21030*/  FMUL R208, R209, R16 ;  /* 0x00000010d1d07220 */ /* 0x002fc80000400000 */
[----:B------:R-:W-:-:S05]  /*21040*/  FFMA R208, R213, R2, R208 ;  /* 0x00000002d5d07223 */ /* 0x000fca00000000d0 */
[----:B------:R-:W-:-:S05]  /*21050*/  F2FP.BF16.F32.PACK_AB R208, RZ, R208 ;  /* 0x000000d0ffd0723e */ /* 0x000fca00000010ff */
[----:B------:R0:W-:Y:S01]  /*21060*/  @P4 STG.E.U16 desc[UR60][R8.64+0x132], R208 ;  /* 0x000132d008004986 */ /* 0x0001e2000c10153c */
[----:B------:R-:W-:Y:S05]  /*21070*/  @!P5 BRA `(.L_x_608) ;  /* 0x000000000004d947 */ /* 0x000fea0003800000 */
[----:B------:R1:W5:Y:S02]  /*21080*/  LDG.E.LTC128B.U16 R17, desc[UR60][R218.64+0x130] ;  /* 0x0001303cda117981 */ /* 0x000364000c1e1520 */
.L_x_608:
[----:B------:R-:W-:Y:S05]  /*21090*/  BSYNC B1 ;  /* 0x0000000000017941 */ /* 0x000fea0003800000 */
.L_x_607:
[----:B-----5:R-:W-:Y:S01]  /*210a0*/  IMAD.U32 R209, R17, 0x10000, RZ ;  /* 0x0001000011d17824 */ /* 0x020fe200078e00ff */
        /* <DEDUP_REMOVED lines=8> */
.L_x_610:
[----:B------:R-:W-:Y:S05]  /*21130*/  BSYNC B1 ;  /* 0x0000000000017941 */ /* 0x000fea0003800000 */
.L_x_609:
        /* <DEDUP_REMOVED lines=9> */
.L_x_612:
[----:B------:R-:W-:Y:S05]  /*211d0*/  BSYNC B1 ;  /* 0x0000000000017941 */ /* 0x000fea0003800000 */
.L_x_611:
        /* <DEDUP_REMOVED lines=9> */
.L_x_614:
[----:B------:R-:W-:Y:S05]  /*21270*/  BSYNC B1 ;  /* 0x0000000000017941 */ /* 0x000fea0003800000 */
.L_x_613:
        /* <DEDUP_REMOVED lines=9> */
.L_x_616:
[----:B------:R-:W-:Y:S05]  /*21310*/  BSYNC B1 ;  /* 0x0000000000017941 */ /* 0x000fea0003800000 */
.L_x_615:
[----:B------:R-:W2:Y:S01]  /*21320*/  LDL.64 R208, [R1+0x400] ;  /* 0x0004000001d07983 */ /* 0x000ea20000100a00 */
[----:B-----5:R-:W-:Y:S01]  /*21330*/  IMAD.U32 R201, R17, 0x10000, RZ ;  /* 0x0001000011c97824 */ /* 0x020fe200078e00ff */
        /* <DEDUP_REMOVED lines=8> */
.L_x_618:
[----:B------:R-:W-:Y:S05]  /*213c0*/  BSYNC B1 ;  /* 0x0000000000017941 */ /* 0x000fea0003800000 */
.L_x_617:
[----:B--2--5:R-:W-:Y:S01]  /*213d0*/  IMAD.U32 R201, R17, 0x10000, RZ ;  /* 0x0001000011c97824 */ /* 0x024fe200078e00ff */
[----:B------:R-:W-:Y:S01]  /*213e0*/  ISETP.GT.AND P5, PT, R0, 0x80, P1 ;  /* 0x000000800000780c */ /* 0x000fe20000fa4270 */
[----:B------:R-:W-:Y:S02]  /*213f0*/  BSSY B1, `(.L_x_619) ;  /* 0x0000007000017945 */ /* 0x000fe40003800000 */
[----:B0-----:R-:W-:-:S04]  /*21400*/  FMUL R200, R201, R16 ;  /* 0x00000010c9c87220 */ /* 0x001fc80000400000 */
[----:B------:R-:W-:-:S05]  /*21410*/  FFMA R200, R203, R2, R200 ;  /* 0x00000002cbc87223 */ /* 0x000fca00000000c8 */
[----:B------:R-:W-:-:S05]  /*21420*/  F2FP.BF16.F32.PACK_AB R200, RZ, R200 ;  /* 0x000000c8ffc8723e */ /* 0x000fca00000010ff */
[----:B------:R0:W-:Y:S01]  /*21430*/  @P4 STG.E.U16 desc[UR60][R208.64+0x122], R200 ;  /* 0x000122c8d0004986 */ /* 0x0001e2000c10153c */
[----:B------:R-:W-:Y:S05]  /*21440*/  @!P5 BRA `(.L_x_620) ;  /* 0x000000000004d947 */ /* 0x000fea0003800000 */
[----:B------:R2:W5:Y:S02]  /*21450*/  LDG.E.LTC128B.U16 R17, desc[UR60][R234.64+0x130] ;  /* 0x0001303cea117981 */ /* 0x000564000c1e1520 */
.L_x_620:
[----:B------:R-:W-:Y:S05]  /*21460*/  BSYNC B1 ;  /* 0x0000000000017941 */ /* 0x000fea0003800000 */
.L_x_619:
        /* <DEDUP_REMOVED lines=9> */
.L_x_622:
[----:B------:R-:W-:Y:S05]  /*21500*/  BSYNC B1 ;  /* 0x0000000000017941 */ /* 0x000fea0003800000 */
.L_x_621:
        /* <DEDUP_REMOVED lines=9> */
.L_x_624:
[----:B------:R-:W-:Y:S05]  /*215a0*/  BSYNC B1 ;  /* 0x0000000000017941 */ /* 0x000fea0003800000 */
.L_x_623:
        /* <DEDUP_REMOVED lines=9> */
.L_x_626:
[----:B------:R-:W-:Y:S05]  /*21640*/  BSYNC B1 ;  /* 0x0000000000017941 */ /* 0x000fea0003800000 */
.L_x_625:
        /* <DEDUP_REMOVED lines=9> */
.L_x_628:
[----:B------:R-:W-:Y:S05]  /*216e0*/  BSYNC B1 ;  /* 0x0000000000017941 */ /* 0x000fea0003800000 */
.L_x_627:
        /* <DEDUP_REMOVED lines=9> */
.L_x_630:
[----:B------:R-:W-:Y:S05]  /*21780*/  BSYNC B1 ;  /* 0x0000000000017941 */ /* 0x000fea0003800000 */
.L_x_629:
        /* <DEDUP_REMOVED lines=9> */
.L_x_632:
[----:B------:R-:W-:Y:S05]  /*21820*/  BSYNC B1 ;  /* 0x0000000000017941 */ /* 0x000fea0003800000 */
.L_x_631:
        /* <DEDUP_REMOVED lines=9> */
.L_x_634:
[----:B------:R-:W-:Y:S05]  /*218c0*/  BSYNC B1 ;  /* 0x0000000000017941 */ /* 0x000fea0003800000 */
.L_x_633:
        /* <DEDUP_REMOVED lines=9> */
.L_x_636:
[----:B------:R-:W-:Y:S05]  /*21960*/  BSYNC B1 ;  /* 0x0000000000017941 */ /* 0x000fea0003800000 */
.L_x_635:
        /* <DEDUP_REMOVED lines=9> */
.L_x_638:
[----:B------:R-:W-:Y:S05]  /*21a00*/  BSYNC B1 ;  /* 0x0000000000017941 */ /* 0x000fea0003800000 */
.L_x_637:
        /* <DEDUP_REMOVED lines=9> */
.L_x_640:
[----:B------:R-:W-:Y:S05]  /*21aa0*/  BSYNC B1 ;  /* 0x0000000000017941 */ /* 0x000fea0003800000 */
.L_x_639:
        /* <DEDUP_REMOVED lines=9> */
.L_x_642:
[----:B------:R-:W-:Y:S05]  /*21b40*/  BSYNC B1 ;  /* 0x0000000000017941 */ /* 0x000fea0003800000 */
.L_x_641:
        /* <DEDUP_REMOVED lines=9> */
.L_x_644:
[----:B------:R-:W-:Y:S05]  /*21be0*/  BSYNC B1 ;  /* 0x0000000000017941 */ /* 0x000fea0003800000 */
.L_x_643:
        /* <DEDUP_REMOVED lines=9> */
.L_x_646:
[----:B------:R-:W-:Y:S05]  /*21c80*/  BSYNC B1 ;  /* 0x0000000000017941 */ /* 0x000fea0003800000 */
.L_x_645:
        /* <DEDUP_REMOVED lines=9> */
.L_x_648:
[----:B------:R-:W-:Y:S05]  /*21d20*/  BSYNC B1 ;  /* 0x0000000000017941 */ /* 0x000fea0003800000 */
.L_x_647:
        /* <DEDUP_REMOVED lines=9> */
.L_x_650:
[----:B------:R-:W-:Y:S05]  /*21dc0*/  BSYNC B1 ;  /* 0x0000000000017941 */ /* 0x000fea0003800000 */
.L_x_649:
        /* <DEDUP_REMOVED lines=9> */
.L_x_652:
[----:B------:R-:W-:Y:S05]  /*21e60*/  BSYNC B1 ;  /* 0x0000000000017941 */ /* 0x000fea0003800000 */
.L_x_651:
        /* <DEDUP_REMOVED lines=9> */
.L_x_654:
[----:B------:R-:W-:Y:S05]  /*21f00*/  BSYNC B1 ;  /* 0x0000000000017941 */ /* 0x000fea0003800000 */
.L_x_653:
        /* <DEDUP_REMOVED lines=9> */
.L_x_656:
[----:B------:R-:W-:Y:S05]  /*21fa0*/  BSYNC B1 ;  /* 0x0000000000017941 */ /* 0x000fea0003800000 */
.L_x_655:
        /* <DEDUP_REMOVED lines=9> */
.L_x_658:
[----:B------:R-:W-:Y:S05]  /*22040*/  BSYNC B1 ;  /* 0x0000000000017941 */ /* 0x000fea0003800000 */
.L_x_657:
        /* <DEDUP_REMOVED lines=10> */
.L_x_660:
[----:B------:R-:W-:Y:S05]  /*220f0*/  BSYNC B1 ;  /* 0x0000000000017941 */ /* 0x000fea0003800000 */
.L_x_659:
        /* <DEDUP_REMOVED lines=10> */
.L_x_662:
[----:B------:R-:W-:Y:S05]  /*221a0*/  BSYNC B1 ;  /* 0x0000000000017941 */ /* 0x000fea0003800000 */
.L_x_661:
        /* <DEDUP_REMOVED lines=9> */
.L_x_664:
[----:B------:R-:W-:Y:S05]  /*22240*/  BSYNC B1 ;  /* 0x0000000000017941 */ /* 0x000fea0003800000 */
.L_x_663:
        /* <DEDUP_REMOVED lines=9> */
.L_x_666:
[----:B------:R-:W-:Y:S05]  /*222e0*/  BSYNC B1 ;  /* 0x0000000000017941 */ /* 0x000fea0003800000 */
.L_x_665:
        /* <DEDUP_REMOVED lines=10> */
.L_x_668:
[----:B------:R-:W-:Y:S05]  /*22390*/  BSYNC B1 ;  /* 0x0000000000017941 */ /* 0x000fea0003800000 */
.L_x_667:
        /* <DEDUP_REMOVED lines=10> */
.L_x_670:
[----:B------:R-:W-:Y:S05]  /*22440*/  BSYNC B1 ;  /* 0x0000000000017941 */ /* 0x000fea0003800000 */
.L_x_669:
        /* <DEDUP_REMOVED lines=9> */
.L_x_672:
[----:B------:R-:W-:Y:S05]  /*224e0*/  BSYNC B1 ;  /* 0x0000000000017941 */ /* 0x000fea0003800000 */
.L_x_671:
        /* <DEDUP_REMOVED lines=9> */
.L_x_674:
[----:B------:R-:W-:Y:S05]  /*22580*/  BSYNC B1 ;  /* 0x0000000000017941 */ /* 0x000fea0003800000 */
.L_x_673:
        /* <DEDUP_REMOVED lines=9> */
.L_x_676:
[----:B------:R-:W-:Y:S05]  /*22620*/  BSYNC B1 ;  /* 0x0000000000017941 */ /* 0x000fea0003800000 */
.L_x_675:
        /* <DEDUP_REMOVED lines=9> */
.L_x_678:
[----:B------:R-:W-:Y:S05]  /*226c0*/  BSYNC B1 ;  /* 0x0000000000017941 */ /* 0x000fea0003800000 */
.L_x_677:
        /* <DEDUP_REMOVED lines=9> */
.L_x_680:
[----:B------:R-:W-:Y:S05]  /*22760*/  BSYNC B1 ;  /* 0x0000000000017941 */ /* 0x000fea0003800000 */
.L_x_679:
        /* <DEDUP_REMOVED lines=9> */
.L_x_682:
[----:B------:R-:W-:Y:S05]  /*22800*/  BSYNC B1 ;  /* 0x0000000000017941 */ /* 0x000fea0003800000 */
.L_x_681:
        /* <DEDUP_REMOVED lines=9> */
.L_x_684:
[----:B------:R-:W-:Y:S05]  /*228a0*/  BSYNC B1 ;  /* 0x0000000000017941 */ /* 0x000fea0003800000 */
.L_x_683:
        /* <DEDUP_REMOVED lines=9> */
.L_x_686:
[----:B------:R-:W-:Y:S05]  /*22940*/  BSYNC B1 ;  /* 0x0000000000017941 */ /* 0x000fea0003800000 */
.L_x_685:
        /* <DEDUP_REMOVED lines=9> */
.L_x_688:
[----:B------:R-:W-:Y:S05]  /*229e0*/  BSYNC B1 ;  /* 0x0000000000017941 */ /* 0x000fea0003800000 */
.L_x_687:
        /* <DEDUP_REMOVED lines=9> */
.L_x_690:
[----:B------:R-:W-:Y:S05]  /*22a80*/  BSYNC B1 ;  /* 0x0000000000017941 */ /* 0x000fea0003800000 */
.L_x_689:
        /* <DEDUP_REMOVED lines=9> */
.L_x_692:
[----:B------:R-:W-:Y:S05]  /*22b20*/  BSYNC B1 ;  /* 0x0000000000017941 */ /* 0x000fea0003800000 */
.L_x_691:
        /* <DEDUP_REMOVED lines=9> */
.L_x_694:
[----:B------:R-:W-:Y:S05]  /*22bc0*/  BSYNC B1 ;  /* 0x0000000000017941 */ /* 0x000fea0003800000 */
.L_x_693:
        /* <DEDUP_REMOVED lines=9> */
.L_x_696:
[----:B------:R-:W-:Y:S05]  /*22c60*/  BSYNC B1 ;  /* 0x0000000000017941 */ /* 0x000fea0003800000 */
.L_x_695:
        /* <DEDUP_REMOVED lines=9> */
.L_x_698:
[----:B------:R-:W-:Y:S05]  /*22d00*/  BSYNC B1 ;  /* 0x0000000000017941 */ /* 0x000fea0003800000 */
.L_x_697:
        /* <DEDUP_REMOVED lines=9> */
.L_x_700:
[----:B------:R-:W-:Y:S05]  /*22da0*/  BSYNC B1 ;  /* 0x0000000000017941 */ /* 0x000fea0003800000 */
.L_x_699:
        /* <DEDUP_REMOVED lines=9> */
.L_x_702:
[----:B------:R-:W-:Y:S05]  /*22e40*/  BSYNC B1 ;  /* 0x0000000000017941 */ /* 0x000fea0003800000 */
.L_x_701:
        /* <DEDUP_REMOVED lines=9> */
.L_x_704:
[----:B------:R-:W-:Y:S05]  /*22ee0*/  BSYNC B1 ;  /* 0x0000000000017941 */ /* 0x000fea0003800000 */
.L_x_703:
        /* <DEDUP_REMOVED lines=9> */
.L_x_706:
[----:B------:R-:W-:Y:S05]  /*22f80*/  BSYNC B1 ;  /* 0x0000000000017941 */ /* 0x000fea0003800000 */
.L_x_705:
        /* <DEDUP_REMOVED lines=9> */
.L_x_708:
[----:B------:R-:W-:Y:S05]  /*23020*/  BSYNC B1 ;  /* 0x0000000000017941 */ /* 0x000fea0003800000 */
.L_x_707:
        /* <DEDUP_REMOVED lines=9> */
.L_x_710:
[----:B------:R-:W-:Y:S05]  /*230c0*/  BSYNC B1 ;  /* 0x0000000000017941 */ /* 0x000fea0003800000 */
.L_x_709:
        /* <DEDUP_REMOVED lines=9> */
.L_x_712:
[----:B------:R-:W-:Y:S05]  /*23160*/  BSYNC B1 ;  /* 0x0000000000017941 */ /* 0x000fea0003800000 */
.L_x_711:
        /* <DEDUP_REMOVED lines=9> */
.L_x_714:
[----:B------:R-:W-:Y:S05]  /*23200*/  BSYNC B1 ;  /* 0x0000000000017941 */ /* 0x000fea0003800000 */
.L_x_713:
        /* <DEDUP_REMOVED lines=9> */
.L_x_716:
[----:B------:R-:W-:Y:S05]  /*232a0*/  BSYNC B1 ;  /* 0x0000000000017941 */ /* 0x000fea0003800000 */
.L_x_715:
        /* <DEDUP_REMOVED lines=9> */
.L_x_718:
[----:B------:R-:W-:Y:S05]  /*23340*/  BSYNC B1 ;  /* 0x0000000000017941 */ /* 0x000fea0003800000 */
.L_x_717:
        /* <DEDUP_REMOVED lines=9> */
.L_x_720:
[----:B------:R-:W-:Y:S05]  /*233e0*/  BSYNC B1 ;  /* 0x0000000000017941 */ /* 0x000fea0003800000 */
.L_x_719:
        /* <DEDUP_REMOVED lines=9> */
.L_x_722:
[----:B------:R-:W-:Y:S05]  /*23480*/  BSYNC B1 ;  /* 0x0000000000017941 */ /* 0x000fea0003800000 */
.L_x_721:
        /* <DEDUP_REMOVED lines=10> */
.L_x_724:
[----:B------:R-:W-:Y:S05]  /*23530*/  BSYNC B1 ;  /* 0x0000000000017941 */ /* 0x000fea0003800000 */
.L_x_723:
        /* <DEDUP_REMOVED lines=10> */
.L_x_726:
[----:B------:R-:W-:Y:S05]  /*235e0*/  BSYNC B1 ;  /* 0x0000000000017941 */ /* 0x000fea0003800000 */
.L_x_725:
        /* <DEDUP_REMOVED lines=9> */
.L_x_728:
[----:B------:R-:W-:Y:S05]  /*23680*/  BSYNC B1 ;  /* 0x0000000000017941 */ /* 0x000fea0003800000 */
.L_x_727:
        /* <DEDUP_REMOVED lines=9> */
.L_x_730:
[----:B------:R-:W-:Y:S05]  /*23720*/  BSYNC B1 ;  /* 0x0000000000017941 */ /* 0x000fea0003800000 */
.L_x_729:
        /* <DEDUP_REMOVED lines=10> */
.L_x_732:
[----:B------:R-:W-:Y:S05]  /*237d0*/  BSYNC B1 ;  /* 0x0000000000017941 */ /* 0x000fea0003800000 */
.L_x_731:
        /* <DEDUP_REMOVED lines=10> */
.L_x_734:
[----:B------:R-:W-:Y:S05]  /*23880*/  BSYNC B1 ;  /* 0x0000000000017941 */ /* 0x000fea0003800000 */
.L_x_733:
        /* <DEDUP_REMOVED lines=9> */
.L_x_736:
[----:B------:R-:W-:Y:S05]  /*23920*/  BSYNC B1 ;  /* 0x0000000000017941 */ /* 0x000fea0003800000 */
.L_x_735:
        /* <DEDUP_REMOVED lines=9> */
.L_x_738:
[----:B------:R-:W-:Y:S05]  /*239c0*/  BSYNC B1 ;  /* 0x0000000000017941 */ /* 0x000fea0003800000 */
.L_x_737:
        /* <DEDUP_REMOVED lines=9> */
.L_x_740:
[----:B------:R-:W-:Y:S05]  /*23a60*/  BSYNC B1 ;  /* 0x0000000000017941 */ /* 0x000fea0003800000 */
.L_x_739:
        /* <DEDUP_REMOVED lines=9> */
.L_x_742:
[----:B------:R-:W-:Y:S05]  /*23b00*/  BSYNC B1 ;  /* 0x0000000000017941 */ /* 0x000fea0003800000 */
.L_x_741:
        /* <DEDUP_REMOVED lines=9> */
.L_x_744:
[----:B------:R-:W-:Y:S05]  /*23ba0*/  BSYNC B1 ;  /* 0x0000000000017941 */ /* 0x000fea0003800000 */
.L_x_743:
        /* <DEDUP_REMOVED lines=9> */
.L_x_746:
[----:B------:R-:W-:Y:S05]  /*23c40*/  BSYNC B1 ;  /* 0x0000000000017941 */ /* 0x000fea0003800000 */
.L_x_745:
        /* <DEDUP_REMOVED lines=9> */
.L_x_748:
[----:B------:R-:W-:Y:S05]  /*23ce0*/  BSYNC B1 ;  /* 0x0000000000017941 */ /* 0x000fea0003800000 */
.L_x_747:
        /* <DEDUP_REMOVED lines=9> */
.L_x_750:
[----:B------:R-:W-:Y:S05]  /*23d80*/  BSYNC B1 ;  /* 0x0000000000017941 */ /* 0x000fea0003800000 */
.L_x_749:
        /* <DEDUP_REMOVED lines=9> */
.L_x_752:
[----:B------:R-:W-:Y:S05]  /*23e20*/  BSYNC B1 ;  /* 0x0000000000017941 */ /* 0x000fea0003800000 */
.L_x_751:
        /* <DEDUP_REMOVED lines=9> */
.L_x_754:
[----:B------:R-:W-:Y:S05]  /*23ec0*/  BSYNC B1 ;  /* 0x0000000000017941 */ /* 0x000fea0003800000 */
.L_x_753:
        /* <DEDUP_REMOVED lines=9> */
.L_x_756:
[----:B------:R-:W-:Y:S05]  /*23f60*/  BSYNC B1 ;  /* 0x0000000000017941 */ /* 0x000fea0003800000 */
.L_x_755:
        /* <DEDUP_REMOVED lines=9> */
.L_x_758:
[----:B------:R-:W-:Y:S05]  /*24000*/  BSYNC B1 ;  /* 0x0000000000017941 */ /* 0x000fea0003800000 */
.L_x_757:
        /* <DEDUP_REMOVED lines=9> */
.L_x_760:
[----:B------:R-:W-:Y:S05]  /*240a0*/  BSYNC B1 ;  /* 0x0000000000017941 */ /* 0x000fea0003800000 */
.L_x_759:
        /* <DEDUP_REMOVED lines=9> */
.L_x_762:
[----:B------:R-:W-:Y:S05]  /*24140*/  BSYNC B1 ;  /* 0x0000000000017941 */ /* 0x000fea0003800000 */
.L_x_761:
        /* <DEDUP_REMOVED lines=9> */
.L_x_764:
[----:B------:R-:W-:Y:S05]  /*241e0*/  BSYNC B1 ;  /* 0x0000000000017941 */ /* 0x000fea0003800000 */
.L_x_763:
        /* <DEDUP_REMOVED lines=9> */
.L_x_766:
[----:B------:R-:W-:Y:S05]  /*24280*/  BSYNC B1 ;  /* 0x0000000000017941 */ /* 0x000fea0003800000 */
.L_x_765:
        /* <DEDUP_REMOVED lines=9> */
.L_x_768:
[----:B------:R-:W-:Y:S05]  /*24320*/  BSYNC B1 ;  /* 0x0000000000017941 */ /* 0x000fea0003800000 */
.L_x_767:
        /* <DEDUP_REMOVED lines=9> */
.L_x_770:
[----:B------:R-:W-:Y:S05]  /*243c0*/  BSYNC B1 ;  /* 0x0000000000017941 */ /* 0x000fea0003800000 */
.L_x_769:
        /* <DEDUP_REMOVED lines=9> */
.L_x_772:
[----:B------:R-:W-:Y:S05]  /*24460*/  BSYNC B1 ;  /* 0x0000000000017941 */ /* 0x000fea0003800000 */
.L_x_771:
        /* <DEDUP_REMOVED lines=9> */
.L_x_774:
[----:B------:R-:W-:Y:S05]  /*24500*/  BSYNC B1 ;  /* 0x0000000000017941 */ /* 0x000fea0003800000 */
.L_x_773:
        /* <DEDUP_REMOVED lines=9> */
.L_x_776:
[----:B------:R-:W-:Y:S05]  /*245a0*/  BSYNC B1 ;  /* 0x0000000000017941 */ /* 0x000fea0003800000 */
.L_x_775:
        /* <DEDUP_REMOVED lines=9> */
.L_x_778:
[----:B------:R-:W-:Y:S05]  /*24640*/  BSYNC B1 ;  /* 0x0000000000017941 */ /* 0x000fea0003800000 */
.L_x_777:
        /* <DEDUP_REMOVED lines=9> */
.L_x_780:
[----:B------:R-:W-:Y:S05]  /*246e0*/  BSYNC B1 ;  /* 0x0000000000017941 */ /* 0x000fea0003800000 */
.L_x_779:
        /* <DEDUP_REMOVED lines=9> */
.L_x_782:
[----:B------:R-:W-:Y:S05]  /*24780*/  BSYNC B1 ;  /* 0x0000000000017941 */ /* 0x000fea0003800000 */
.L_x_781:
        /* <DEDUP_REMOVED lines=9> */
.L_x_784:
[----:B------:R-:W-:Y:S05]  /*24820*/  BSYNC B1 ;  /* 0x0000000000017941 */ /* 0x000fea0003800000 */
.L_x_783:
        /* <DEDUP_REMOVED lines=9> */
.L_x_786:
[----:B------:R-:W-:Y:S05]  /*248c0*/  BSYNC B1 ;  /* 0x0000000000017941 */ /* 0x000fea0003800000 */
.L_x_785:
        /* <DEDUP_REMOVED lines=10> */
.L_x_788:
[----:B------:R-:W-:Y:S05]  /*24970*/  BSYNC B1 ;  /* 0x0000000000017941 */ /* 0x000fea0003800000 */
.L_x_787:
        /* <DEDUP_REMOVED lines=10> */
.L_x_790:
[----:B------:R-:W-:Y:S05]  /*24a20*/  BSYNC B1 ;  /* 0x0000000000017941 */ /* 0x000fea0003800000 */
.L_x_789:
        /* <DEDUP_REMOVED lines=9> */
.L_x_792:
[----:B------:R-:W-:Y:S05]  /*24ac0*/  BSYNC B1 ;  /* 0x0000000000017941 */ /* 0x000fea0003800000 */
.L_x_791:
        /* <DEDUP_REMOVED lines=9> */
.L_x_794:
[----:B------:R-:W-:Y:S05]  /*24b60*/  BSYNC B1 ;  /* 0x0000000000017941 */ /* 0x000fea0003800000 */
.L_x_793:
        /* <DEDUP_REMOVED lines=10> */
.L_x_796:
[----:B------:R-:W-:Y:S05]  /*24c10*/  BSYNC B1 ;  /* 0x0000000000017941 */ /* 0x000fea0003800000 */
.L_x_795:
        /* <DEDUP_REMOVED lines=10> */
.L_x_798:
[----:B------:R-:W-:Y:S05]  /*24cc0*/  BSYNC B1 ;  /* 0x0000000000017941 */ /* 0x000fea0003800000 */
.L_x_797:
        /* <DEDUP_REMOVED lines=9> */
.L_x_800:
[----:B------:R-:W-:Y:S05]  /*24d60*/  BSYNC B1 ;  /* 0x0000000000017941 */ /* 0x000fea0003800000 */
.L_x_799:
        /* <DEDUP_REMOVED lines=9> */
.L_x_802:
[----:B------:R-:W-:Y:S05]  /*24e00*/  BSYNC B1 ;  /* 0x0000000000017941 */ /* 0x000fea0003800000 */
.L_x_801:
        /* <DEDUP_REMOVED lines=9> */
.L_x_804:
[----:B------:R-:W-:Y:S05]  /*24ea0*/  BSYNC B1 ;  /* 0x0000000000017941 */ /* 0x000fea0003800000 */
.L_x_803:
        /* <DEDUP_REMOVED lines=9> */
.L_x_806:
[----:B------:R-:W-:Y:S05]  /*24f40*/  BSYNC B1 ;  /* 0x0000000000017941 */ /* 0x000fea0003800000 */
.L_x_805:
        /* <DEDUP_REMOVED lines=9> */
.L_x_808:
[----:B------:R-:W-:Y:S05]  /*24fe0*/  BSYNC B1 ;  /* 0x0000000000017941 */ /* 0x000fea0003800000 */
.L_x_807:
        /* <DEDUP_REMOVED lines=9> */
.L_x_810:
[----:B------:R-:W-:Y:S05]  /*25080*/  BSYNC B1 ;  /* 0x0000000000017941 */ /* 0x000fea0003800000 */
.L_x_809:
        /* <DEDUP_REMOVED lines=9> */
.L_x_812:
[----:B------:R-:W-:Y:S05]  /*25120*/  BSYNC B1 ;  /* 0x0000000000017941 */ /* 0x000fea0003800000 */
.L_x_811:
        /* <DEDUP_REMOVED lines=9> */
.L_x_814:
[----:B------:R-:W-:Y:S05]  /*251c0*/  BSYNC B1 ;  /* 0x0000000000017941 */ /* 0x000fea0003800000 */
.L_x_813:
        /* <DEDUP_REMOVED lines=9> */
.L_x_816:
[----:B------:R-:W-:Y:S05]  /*25260*/  BSYNC B1 ;  /* 0x0000000000017941 */ /* 0x000fea0003800000 */
.L_x_815:
        /* <DEDUP_REMOVED lines=9> */
.L_x_818:
[----:B------:R-:W-:Y:S05]  /*25300*/  BSYNC B1 ;  /* 0x0000000000017941 */ /* 0x000fea0003800000 */
.L_x_817:
        /* <DEDUP_REMOVED lines=9> */
.L_x_820:
[----:B------:R-:W-:Y:S05]  /*253a0*/  BSYNC B1 ;  /* 0x0000000000017941 */ /* 0x000fea0003800000 */
.L_x_819:
        /* <DEDUP_REMOVED lines=9> */
.L_x_822:
[----:B------:R-:W-:Y:S05]  /*25440*/  BSYNC B1 ;  /* 0x0000000000017941 */ /* 0x000fea0003800000 */
.L_x_821:
        /* <DEDUP_REMOVED lines=9> */
.L_x_824:
[----:B------:R-:W-:Y:S05]  /*254e0*/  BSYNC B1 ;  /* 0x0000000000017941 */ /* 0x000fea0003800000 */
.L_x_823:
        /* <DEDUP_REMOVED lines=9> */
.L_x_826:
[----:B------:R-:W-:Y:S05]  /*25580*/  BSYNC B1 ;  /* 0x0000000000017941 */ /* 0x000fea0003800000 */
.L_x_825:
        /* <DEDUP_REMOVED lines=9> */
.L_x_828:
[----:B------:R-:W-:Y:S05]  /*25620*/  BSYNC B1 ;  /* 0x0000000000017941 */ /* 0x000fea0003800000 */
.L_x_827:
        /* <DEDUP_REMOVED lines=9> */
.L_x_830:
[----:B------:R-:W-:Y:S05]  /*256c0*/  BSYNC B1 ;  /* 0x0000000000017941 */ /* 0x000fea0003800000 */
.L_x_829:
        /* <DEDUP_REMOVED lines=9> */
.L_x_832:
[----:B------:R-:W-:Y:S05]  /*25760*/  BSYNC B1 ;  /* 0x0000000000017941 */ /* 0x000fea0003800000 */
.L_x_831:
        /* <DEDUP_REMOVED lines=9> */
.L_x_834:
[----:B------:R-:W-:Y:S05]  /*25800*/  BSYNC B1 ;  /* 0x0000000000017941 */ /* 0x000fea0003800000 */
.L_x_833:
        /* <DEDUP_REMOVED lines=9> */
.L_x_836:
[----:B------:R-:W-:Y:S05]  /*258a0*/  BSYNC B1 ;  /* 0x0000000000017941 */ /* 0x000fea0003800000 */
.L_x_835:
        /* <DEDUP_REMOVED lines=9> */
.L_x_838:
[----:B------:R-:W-:Y:S05]  /*25940*/  BSYNC B1 ;  /* 0x0000000000017941 */ /* 0x000fea0003800000 */
.L_x_837:
        /* <DEDUP_REMOVED lines=9> */
.L_x_840:
[----:B------:R-:W-:Y:S05]  /*259e0*/  BSYNC B1 ;  /* 0x0000000000017941 */ /* 0x000fea0003800000 */
.L_x_839:
        /* <DEDUP_REMOVED lines=9> */
.L_x_842:
[----:B------:R-:W-:Y:S05]  /*25a80*/  BSYNC B1 ;  /* 0x0000000000017941 */ /* 0x000fea0003800000 */
.L_x_841:
        /* <DEDUP_REMOVED lines=9> */
.L_x_844:
[----:B------:R-:W-:Y:S05]  /*25b20*/  BSYNC B1 ;  /* 0x0000000000017941 */ /* 0x000fea0003800000 */
.L_x_843:
        /* <DEDUP_REMOVED lines=9> */
.L_x_846:
[----:B------:R-:W-:Y:S05]  /*25bc0*/  BSYNC B1 ;  /* 0x0000000000017941 */ /* 0x000fea0003800000 */
.L_x_845:
        /* <DEDUP_REMOVED lines=9> */
.L_x_848:
[----:B------:R-:W-:Y:S05]  /*25c60*/  BSYNC B1 ;  /* 0x0000000000017941 */ /* 0x000fea0003800000 */
.L_x_847:
        /* <DEDUP_REMOVED lines=9> */
.L_x_850:
[----:B------:R-:W-:Y:S05]  /*25d00*/  BSYNC B1 ;  /* 0x0000000000017941 */ /* 0x000fea0003800000 */
.L_x_849:
        /* <DEDUP_REMOVED lines=10> */
.L_x_852:
[----:B------:R-:W-:Y:S05]  /*25db0*/  BSYNC B1 ;  /* 0x0000000000017941 */ /* 0x000fea0003800000 */
.L_x_851:
        /* <DEDUP_REMOVED lines=10> */
.L_x_854:
[----:B------:R-:W-:Y:S05]  /*25e60*/  BSYNC B1 ;  /* 0x0000000000017941 */ /* 0x000fea0003800000 */
.L_x_853:
        /* <DEDUP_REMOVED lines=9> */
.L_x_856:
[----:B------:R-:W-:Y:S05]  /*25f00*/  BSYNC B1 ;  /* 0x0000000000017941 */ /* 0x000fea0003800000 */
.L_x_855:
        /* <DEDUP_REMOVED lines=9> */
.L_x_858:
[----:B------:R-:W-:Y:S05]  /*25fa0*/  BSYNC B1 ;  /* 0x0000000000017941 */ /* 0x000fea0003800000 */
.L_x_857:
        /* <DEDUP_REMOVED lines=10> */
.L_x_860:
[----:B------:R-:W-:Y:S05]  /*26050*/  BSYNC B1 ;  /* 0x0000000000017941 */ /* 0x000fea0003800000 */
.L_x_859:
        /* <DEDUP_REMOVED lines=10> */
.L_x_862:
[----:B------:R-:W-:Y:S05]  /*26100*/  BSYNC B1 ;  /* 0x0000000000017941 */ /* 0x000fea0003800000 */
.L_x_861:
        /* <DEDUP_REMOVED lines=9> */
.L_x_864:
[----:B------:R-:W-:Y:S05]  /*261a0*/  BSYNC B1 ;  /* 0x0000000000017941 */ /* 0x000fea0003800000 */
.L_x_863:
        /* <DEDUP_REMOVED lines=9> */
.L_x_866:
[----:B------:R-:W-:Y:S05]  /*26240*/  BSYNC B1 ;  /* 0x0000000000017941 */ /* 0x000fea0003800000 */
.L_x_865:
        /* <DEDUP_REMOVED lines=9> */
.L_x_868:
[----:B------:R-:W-:Y:S05]  /*262e0*/  BSYNC B1 ;  /* 0x0000000000017941 */ /* 0x000fea0003800000 */
.L_x_867:
        /* <DEDUP_REMOVED lines=9> */
.L_x_870:
[----:B------:R-:W-:Y:S05]  /*26380*/  BSYNC B1 ;  /* 0x0000000000017941 */ /* 0x000fea0003800000 */
.L_x_869:
        /* <DEDUP_REMOVED lines=9> */
.L_x_872:
[----:B------:R-:W-:Y:S05]  /*26420*/  BSYNC B1 ;  /* 0x0000000000017941 */ /* 0x000fea0003800000 */
.L_x_871:
        /* <DEDUP_REMOVED lines=9> */
.L_x_874:
[----:B------:R-:W-:Y:S05]  /*264c0*/  BSYNC B1 ;  /* 0x0000000000017941 */ /* 0x000fea0003800000 */
.L_x_873:
        /* <DEDUP_REMOVED lines=9> */
.L_x_876:
[----:B------:R-:W-:Y:S05]  /*26560*/  BSYNC B1 ;  /* 0x0000000000017941 */ /* 0x000fea0003800000 */
.L_x_875:
        /* <DEDUP_REMOVED lines=9> */
.L_x_878:
[----:B------:R-:W-:Y:S05]  /*26600*/  BSYNC B1 ;  /* 0x0000000000017941 */ /* 0x000fea0003800000 */
.L_x_877:
        /* <DEDUP_REMOVED lines=9> */
.L_x_880:
[----:B------:R-:W-:Y:S05]  /*266a0*/  BSYNC B1 ;  /* 0x0000000000017941 */ /* 0x000fea0003800000 */
.L_x_879:
        /* <DEDUP_REMOVED lines=9> */
.L_x_882:
[----:B------:R-:W-:Y:S05]  /*26740*/  BSYNC B1 ;  /* 0x0000000000017941 */ /* 0x000fea0003800000 */
.L_x_881:
        /* <DEDUP_REMOVED lines=9> */
.L_x_884:
[----:B------:R-:W-:Y:S05]  /*267e0*/  BSYNC B1 ;  /* 0x0000000000017941 */ /* 0x000fea0003800000 */
.L_x_883:
        /* <DEDUP_REMOVED lines=9> */
.L_x_886:
[----:B------:R-:W-:Y:S05]  /*26880*/  BSYNC B1 ;  /* 0x0000000000017941 */ /* 0x000fea0003800000 */
.L_x_885:
        /* <DEDUP_REMOVED lines=9> */
.L_x_888:
[----:B------:R-:W-:Y:S05]  /*26920*/  BSYNC B1 ;  /* 0x0000000000017941 */ /* 0x000fea0003800000 */
.L_x_887:
        /* <DEDUP_REMOVED lines=9> */
.L_x_890:
[----:B------:R-:W-:Y:S05]  /*269c0*/  BSYNC B1 ;  /* 0x0000000000017941 */ /* 0x000fea0003800000 */
.L_x_889:
        /* <DEDUP_REMOVED lines=9> */
.L_x_892:
[----:B------:R-:W-:Y:S05]  /*26a60*/  BSYNC B1 ;  /* 0x0000000000017941 */ /* 0x000fea0003800000 */
.L_x_891:
        /* <DEDUP_REMOVED lines=9> */
.L_x_894:
[----:B------:R-:W-:Y:S05]  /*26b00*/  BSYNC B1 ;  /* 0x0000000000017941 */ /* 0x000fea0003800000 */
.L_x_893:
        /* <DEDUP_REMOVED lines=9> */
.L_x_896:
[----:B------:R-:W-:Y:S05]  /*26ba0*/  BSYNC B1 ;  /* 0x0000000000017941 */ /* 0x000fea0003800000 */
.L_x_895:
        /* <DEDUP_REMOVED lines=9> */
.L_x_898:
[----:B------:R-:W-:Y:S05]  /*26c40*/  BSYNC B1 ;  /* 0x0000000000017941 */ /* 0x000fea0003800000 */
.L_x_897:
        /* <DEDUP_REMOVED lines=9> */
.L_x_900:
[----:B------:R-:W-:Y:S05]  /*26ce0*/  BSYNC B1 ;  /* 0x0000000000017941 */ /* 0x000fea0003800000 */
.L_x_899:
        /* <DEDUP_REMOVED lines=9> */
.L_x_902:
[----:B------:R-:W-:Y:S05]  /*26d80*/  BSYNC B1 ;  /* 0x0000000000017941 */ /* 0x000fea0003800000 */
.L_x_901:
        /* <DEDUP_REMOVED lines=9> */
.L_x_904:
[----:B------:R-:W-:Y:S05]  /*26e20*/  BSYNC B1 ;  /* 0x0000000000017941 */ /* 0x000fea0003800000 */
.L_x_903:
        /* <DEDUP_REMOVED lines=9> */
.L_x_906:
[----:B------:R-:W-:Y:S05]  /*26ec0*/  BSYNC B1 ;  /* 0x0000000000017941 */ /* 0x000fea0003800000 */
.L_x_905:
        /* <DEDUP_REMOVED lines=9> */
.L_x_908:
[----:B------:R-:W-:Y:S05]  /*26f60*/  BSYNC B1 ;  /* 0x0000000000017941 */ /* 0x000fea0003800000 */
.L_x_907:
        /* <DEDUP_REMOVED lines=9> */
.L_x_910:
[----:B------:R-:W-:Y:S05]  /*27000*/  BSYNC B1 ;  /* 0x0000000000017941 */ /* 0x000fea0003800000 */
.L_x_909:
        /* <DEDUP_REMOVED lines=9> */
.L_x_912:
[----:B------:R-:W-:Y:S05]  /*270a0*/  BSYNC B1 ;  /* 0x0000000000017941 */ /* 0x000fea0003800000 */
.L_x_911:
        /* <DEDUP_REMOVED lines=9> */
.L_x_914:
[----:B------:R-:W-:Y:S05]  /*27140*/  BSYNC B1 ;  /* 0x0000000000017941 */ /* 0x000fea0003800000 */
.L_x_913:
        /* <DEDUP_REMOVED lines=10> */
.L_x_916:
[----:B------:R-:W-:Y:S05]  /*271f0*/  BSYNC B1 ;  /* 0x0000000000017941 */ /* 0x000fea0003800000 */
.L_x_915:
        /* <DEDUP_REMOVED lines=10> */
.L_x_918:
[----:B------:R-:W-:Y:S05]  /*272a0*/  BSYNC B1 ;  /* 0x0000000000017941 */ /* 0x000fea0003800000 */
.L_x_917:
        /* <DEDUP_REMOVED lines=9> */
.L_x_920:
[----:B------:R-:W-:Y:S05]  /*27340*/  BSYNC B1 ;  /* 0x0000000000017941 */ /* 0x000fea0003800000 */
.L_x_919:
        /* <DEDUP_REMOVED lines=9> */
.L_x_922:
[----:B------:R-:W-:Y:S05]  /*273e0*/  BSYNC B1 ;  /* 0x0000000000017941 */ /* 0x000fea0003800000 */
.L_x_921:
        /* <DEDUP_REMOVED lines=10> */
.L_x_924:
[----:B------:R-:W-:Y:S05]  /*27490*/  BSYNC B1 ;  /* 0x0000000000017941 */ /* 0x000fea0003800000 */
.L_x_923:
        /* <DEDUP_REMOVED lines=10> */
.L_x_926:
[----:B------:R-:W-:Y:S05]  /*27540*/  BSYNC B1 ;  /* 0x0000000000017941 */ /* 0x000fea0003800000 */
.L_x_925:
[----:B-----5:R-:W-:Y:S01]  /*27550*/  IMAD.U32 R3, R17, 0x10000, RZ ;  /* 0x0001000011037824 */ /* 0x020fe200078e00ff */
        /* <DEDUP_REMOVED lines=8> */
.L_x_928:
[----:B------:R-:W-:Y:S05]  /*275e0*/  BSYNC B1 ;  /* 0x0000000000017941 */ /* 0x000fea0003800000 */
.L_x_927:
        /* <DEDUP_REMOVED lines=9> */
.L_x_930:
[----:B------:R-:W-:Y:S05]  /*27680*/  BSYNC B1 ;  /* 0x0000000000017941 */ /* 0x000fea0003800000 */
.L_x_929:
        /* <DEDUP_REMOVED lines=9> */
.L_x_932:
[----:B------:R-:W-:Y:S05]  /*27720*/  BSYNC B1 ;  /* 0x0000000000017941 */ /* 0x000fea0003800000 */
.L_x_931:
        /* <DEDUP_REMOVED lines=9> */
.L_x_934:
[----:B------:R-:W-:Y:S05]  /*277c0*/  BSYNC B1 ;  /* 0x0000000000017941 */ /* 0x000fea0003800000 */
.L_x_933:
        /* <DEDUP_REMOVED lines=9> */
.L_x_936:
[----:B------:R-:W-:Y:S05]  /*27860*/  BSYNC B1 ;  /* 0x0000000000017941 */ /* 0x000fea0003800000 */
.L_x_935:
        /* <DEDUP_REMOVED lines=9> */
.L_x_938:
[----:B------:R-:W-:Y:S05]  /*27900*/  BSYNC B1 ;  /* 0x0000000000017941 */ /* 0x000fea0003800000 */
.L_x_937:
        /* <DEDUP_REMOVED lines=9> */
.L_x_940:
[----:B------:R-:W-:Y:S05]  /*279a0*/  BSYNC B1 ;  /* 0x0000000000017941 */ /* 0x000fea0003800000 */
.L_x_939:
        /* <DEDUP_REMOVED lines=9> */
.L_x_942:
[----:B------:R-:W-:Y:S05]  /*27a40*/  BSYNC B1 ;  /* 0x0000000000017941 */ /* 0x000fea0003800000 */
.L_x_941:
        /* <DEDUP_REMOVED lines=9> */
.L_x_944:
[----:B------:R-:W-:Y:S05]  /*27ae0*/  BSYNC B1 ;  /* 0x0000000000017941 */ /* 0x000fea0003800000 */
.L_x_943:
        /* <DEDUP_REMOVED lines=9> */
.L_x_946:
[----:B------:R-:W-:Y:S05]  /*27b80*/  BSYNC B1 ;  /* 0x0000000000017941 */ /* 0x000fea0003800000 */
.L_x_945:
        /* <DEDUP_REMOVED lines=9> */
.L_x_948:
[----:B------:R-:W-:Y:S05]  /*27c20*/  BSYNC B1 ;  /* 0x0000000000017941 */ /* 0x000fea0003800000 */
.L_x_947:
        /* <DEDUP_REMOVED lines=9> */
.L_x_950:
[----:B------:R-:W-:Y:S05]  /*27cc0*/  BSYNC B1 ;  /* 0x0000000000017941 */ /* 0x000fea0003800000 */
.L_x_949:
        /* <DEDUP_REMOVED lines=9> */
.L_x_952:
[----:B------:R-:W-:Y:S05]  /*27d60*/  BSYNC B1 ;  /* 0x0000000000017941 */ /* 0x000fea0003800000 */
.L_x_951:
        /* <DEDUP_REMOVED lines=9> */
.L_x_954:
[----:B------:R-:W-:Y:S05]  /*27e00*/  BSYNC B1 ;  /* 0x0000000000017941 */ /* 0x000fea0003800000 */
.L_x_953:
        /* <DEDUP_REMOVED lines=9> */
.L_x_956:
[----:B------:R-:W-:Y:S05]  /*27ea0*/  BSYNC B1 ;  /* 0x0000000000017941 */ /* 0x000fea0003800000 */
.L_x_955:
        /* <DEDUP_REMOVED lines=9> */
.L_x_958:
[----:B------:R-:W-:Y:S05]  /*27f40*/  BSYNC B1 ;  /* 0x0000000000017941 */ /* 0x000fea0003800000 */
.L_x_957:
        /* <DEDUP_REMOVED lines=9> */
.L_x_960:
[----:B------:R-:W-:Y:S05]  /*27fe0*/  BSYNC B1 ;  /* 0x0000000000017941 */ /* 0x000fea0003800000 */
.L_x_959:
        /* <DEDUP_REMOVED lines=9> */
.L_x_962:
[----:B------:R-:W-:Y:S05]  /*28080*/  BSYNC B1 ;  /* 0x0000000000017941 */ /* 0x000fea0003800000 */
.L_x_961:
        /* <DEDUP_REMOVED lines=9> */
.L_x_964:
[----:B------:R-:W-:Y:S05]  /*28120*/  BSYNC B1 ;  /* 0x0000000000017941 */ /* 0x000fea0003800000 */
.L_x_963:
        /* <DEDUP_REMOVED lines=9> */
.L_x_966:
[----:B------:R-:W-:Y:S05]  /*281c0*/  BSYNC B1 ;  /* 0x0000000000017941 */ /* 0x000fea0003800000 */
.L_x_965:
        /* <DEDUP_REMOVED lines=9> */
.L_x_968:
[----:B------:R-:W-:Y:S05]  /*28260*/  BSYNC B1 ;  /* 0x0000000000017941 */ /* 0x000fea0003800000 */
.L_x_967:
        /* <DEDUP_REMOVED lines=9> */
.L_x_970:
[----:B------:R-:W-:Y:S05]  /*28300*/  BSYNC B1 ;  /* 0x0000000000017941 */ /* 0x000fea0003800000 */
.L_x_969:
        /* <DEDUP_REMOVED lines=9> */
.L_x_972:
[----:B------:R-:W-:Y:S05]  /*283a0*/  BSYNC B1 ;  /* 0x0000000000017941 */ /* 0x000fea0003800000 */
.L_x_971:
        /* <DEDUP_REMOVED lines=9> */
.L_x_974:
[----:B------:R-:W-:Y:S05]  /*28440*/  BSYNC B1 ;  /* 0x0000000000017941 */ /* 0x000fea0003800000 */
.L_x_973:
        /* <DEDUP_REMOVED lines=9> */
.L_x_976:
[----:B------:R-:W-:Y:S05]  /*284e0*/  BSYNC B1 ;  /* 0x0000000000017941 */ /* 0x000fea0003800000 */
.L_x_975:
        /* <DEDUP_REMOVED lines=9> */
.L_x_978:
[----:B------:R-:W-:Y:S05]  /*28580*/  BSYNC B1 ;  /* 0x0000000000017941 */ /* 0x000fea0003800000 */
.L_x_977:
[----:B------:R-:W-:Y:S05]  /*28590*/  @!P0 BRA `(.L_x_979) ;  /* 0x0000009400488947 */ /* 0x000fea0003800000 */
[----:B-----5:R-:W-:-:S04]  /*285a0*/  IMAD.U32 R17, R17, 0x10000, RZ ;  /* 0x0001000011117824 */ /* 0x020fc800078e00ff */
[----:B------:R-:W-:-:S04]  /*285b0*/  FMUL R0, R17, R16 ;  /* 0x0000001011007220 */ /* 0x000fc80000400000 */
[----:B------:R-:W-:-:S05]  /*285c0*/  FFMA R0, R31, R2, R0 ;  /* 0x000000021f007223 */ /* 0x000fca0000000000 */
[----:B------:R-:W-:-:S05]  /*285d0*/  F2FP.BF16.F32.PACK_AB R0, RZ, R0 ;  /* 0x00000000ff00723e */ /* 0x000fca00000010ff */
[----:B------:R0:W-:Y:S01]  /*285e0*/  STG.E.U16 desc[UR60][R22.64+0x1d2], R0 ;  /* 0x0001d20016007986 */ /* 0x0001e2000c10153c */
[----:B------:R-:W-:Y:S05]  /*285f0*/  BRA `(.L_x_979) ;  /* 0x0000009400307947 */ /* 0x000fea0003800000 */
.L_x_34:
[----:B------:R-:W2:Y:S01]  /*28600*/  LDL.LU R21, [R1+0x424] ;  /* 0x0004240001157983 */ /* 0x000ea20000300800 */
[----:B------:R-:W-:-:S03]  /*28610*/  ULDC.64 UR4, c[0x0][0x5c0] ;  /* 0x0001700000047ab9 */ /* 0x000fc60000000a00 */
[----:B------:R-:W3:Y:S04]  /*28620*/  LDL.LU R20, [R1+0x420] ;  /* 0x0004200001147983 */ /* 0x000ee80000300800 */
[----:B------:R-:W4:Y:S04]  /*28630*/  LDL.LU R6, [R1+0x428] ;  /* 0x0004280001067983 */ /* 0x000f280000300800 */
[----:B------:R-:W5:Y:S04]  /*28640*/  LDL.LU R19, [R1+0x42c] ;  /* 0x00042c0001137983 */ /* 0x000f680000300800 */
[----:B------:R-:W5:Y:S04]  /*28650*/  LDL.LU R18, [R1+0x430] ;  /* 0x0004300001127983 */ /* 0x000f680000300800 */
[----:B------:R-:W5:Y:S04]  /*28660*/  LDL.LU R17, [R1+0x434] ;  /* 0x0004340001117983 */ /* 0x000f680000300800 */
[----:B------:R-:W5:Y:S04]  /*28670*/  LDL.LU R15, [R1+0x438] ;  /* 0x00043800010f7983 */ /* 0x000f680000300800 */
[----:B------:R-:W5:Y:S04]  /*28680*/  LDL.LU R9, [R1+0x43c] ;  /* 0x00043c0001097983 */ /* 0x000f680000300800 */
[----:B------:R-:W5:Y:S04]  /*28690*/  LDL.LU R235, [R1+0x400] ;  /* 0x0004000001eb7983 */ /* 0x000f680000300800 */
[----:B------:R-:W5:Y:S01]  /*286a0*/  LDL.LU R234, [R1+0x404] ;  /* 0x0004040001ea7983 */ /* 0x000f620000300800 */
[----:B------:R-:W-:Y:S01]  /*286b0*/  LEA R12, P2, R4, UR4, 0x1 ;  /* 0x00000004040c7c11 */ /* 0x000fe2000f8408ff */
[----:B------:R-:W-:Y:S01]  /*286c0*/  USHF.L.U64.HI UR4, UR8, 0x4, UR9 ;  /* 0x0000000408047899 */ /* 0x000fe20008010209 */
[----:B------:R-:W-:Y:S01]  /*286d0*/  ISETP.GT.AND P5, PT, R0, 0x8, P0 ;  /* 0x000000080000780c */ /* 0x000fe200007a4270 */
[----:B------:R-:W5:Y:S01]  /*286e0*/  LDL.LU R22, [R1+0x408] ;  /* 0x0004080001167983 */ /* 0x000f620000300800 */
[----:B------:R-:W-:Y:S01]  /*286f0*/  LEA.HI.X R13, R4, UR5, R14, 0x1, P2 ;  /* 0x00000005040d7c11 */ /* 0x000fe200090f0c0e */
[----:B------:R-:W-:Y:S01]  /*28700*/  USHF.L.U32 UR5, UR8, 0x4, URZ ;  /* 0x0000000408057899 */ /* 0x000fe2000800063f */
[----:B------:R-:W-:-:S04]  /*28710*/  ISETP.GT.AND P2, PT, R3, 0x1, PT ;  /* 0x000000010300780c */ /* 0x000fc80003f44270 */
[----:B------:R-:W-:Y:S01]  /*28720*/  ISETP.GT.AND P3, PT, R0, RZ, P2 ;  /* 0x000000ff0000720c */ /* 0x000fe20001764270 */
[-C--:B--2---:R-:W-:Y:S01]  /*28730*/  FMUL R4, R21, R2.reuse ;  /* 0x0000000215047220 */ /* 0x084fe20000400000 */
[----:B---3--:R-:W-:-:S04]  /*28740*/  FMUL R5, R20, R2 ;  /* 0x0000000214057220 */ /* 0x008fc80000400000 */
[----:B------:R-:W-:Y:S02]  /*28750*/  F2FP.BF16.F32.PACK_AB R4, RZ, R4 ;  /* 0x00000004ff04723e */ /* 0x000fe400000010ff */
[----:B------:R-:W-:Y:S01]  /*28760*/  IADD3 R20, P4, R12, UR5, RZ ;  /* 0x000000050c147c10 */ /* 0x000fe2000ff9e0ff */
[----:B----4-:R-:W-:Y:S01]  /*28770*/  FMUL R6, R6, R2 ;  /* 0x0000000206067220 */ /* 0x010fe20000400000 */
[----:B------:R-:W-:Y:S02]  /*28780*/  F2FP.BF16.F32.PACK_AB R5, RZ, R5 ;  /* 0x00000005ff05723e */ /* 0x000fe400000010ff */
[----:B------:R-:W-:Y:S02]  /*28790*/  IADD3.X R21, R13, UR4, RZ, P4, !PT ;  /* 0x000000040d157c10 */ /* 0x000fe4000a7fe4ff */
[----:B------:R-:W-:Y:S02]  /*287a0*/  PRMT R7, R5, 0x7610, R7 ;  /* 0x0000761005077816 */ /* 0x000fe40000000007 */
[----:B------:R-:W-:Y:S01]  /*287b0*/  F2FP.BF16.F32.PACK_AB R5, RZ, R6 ;  /* 0x00000006ff05723e */ /* 0x000fe200000010ff */
[----:B-----5:R-:W-:-:S02]  /*287c0*/  FMUL R6, R19, R2 ;  /* 0x0000000213067220 */ /* 0x020fc40000400000 */
[----:B------:R-:W2:Y:S04]  /*287d0*/  LDL.LU R19, [R1+0x40c] ;  /* 0x00040c0001137983 */ /* 0x000ea80000300800 */
[----:B------:R1:W-:Y:S01]  /*287e0*/  @P1 STG.E.U16 desc[UR60][R12.64], R7 ;  /* 0x000000070c001986 */ /* 0x0003e2000c10153c */
[----:B------:R-:W-:Y:S02]  /*287f0*/  ISETP.GT.AND P1, PT, R0, 0x8, P2 ;  /* 0x000000080000780c */ /* 0x000fe40001724270 */
[----:B-1----:R-:W-:Y:S02]  /*28800*/  PRMT R7, R4, 0x7610, R7 ;  /* 0x0000761004077816 */ /* 0x002fe40000000007 */
[----:B------:R-:W-:-:S03]  /*28810*/  F2FP.BF16.F32.PACK_AB R4, RZ, R6 ;  /* 0x00000006ff04723e */ /* 0x000fc600000010ff */
[----:B------:R-:W-:Y:S01]  /*28820*/  @P3 STG.E.U16 desc[UR60][R12.64+0x2], R7 ;  /* 0x000002070c003986 */ /* 0x000fe2000c10153c */
[----:B------:R-:W-:-:S03]  /*28830*/  ISETP.GT.AND P3, PT, R3, 0x8, PT ;  /* 0x000000080300780c */ /* 0x000fc60003f64270 */
[----:B------:R1:W-:Y:S01]  /*28840*/  @P5 STG.E.U16 desc[UR60][R20.64], R5 ;  /* 0x0000000514005986 */ /* 0x0003e2000c10153c */
[----:B------:R-:W-:-:S03]  /*28850*/  ISETP.GT.AND P4, PT, R0, RZ, P3 ;  /* 0x000000ff0000720c */ /* 0x000fc60001f84270 */
[----:B------:R3:W-:Y:S01]  /*28860*/  @P1 STG.E.U16 desc[UR60][R20.64+0x2], R4 ;  /* 0x0000020414001986 */ /* 0x0007e2000c10153c */
[----:B------:R-:W-:-:S04]  /*28870*/  ISETP.GT.AND P1, PT, R3, 0x9, PT ;  /* 0x000000090300780c */ /* 0x000fc80003f24270 */
[----:B------:R-:W-:Y:S01]  /*28880*/  ISETP.GT.AND P5, PT, R0, RZ, P1 ;  /* 0x000000ff0000720c */ /* 0x000fe20000fa4270 */
[-C--:B-1----:R-:W-:Y:S02]  /*28890*/  FMUL R5, R18, R2.reuse ;  /* 0x0000000212057220 */ /* 0x082fe40000400000 */
[----:B------:R-:W4:Y:S01]  /*288a0*/  LDL.LU R18, [R1+0x410] ;  /* 0x0004100001127983 */ /* 0x000f220000300800 */
[----:B---3--:R-:W-:Y:S02]  /*288b0*/  FMUL R4, R17, R2 ;  /* 0x0000000211047220 */ /* 0x008fe40000400000 */
[----:B------:R-:W-:Y:S01]  /*288c0*/  F2FP.BF16.F32.PACK_AB R5, RZ, R5 ;  /* 0x00000005ff05723e */ /* 0x000fe200000010ff */
[----:B------:R-:W3:Y:S02]  /*288d0*/  LDL.LU R17, [R1+0x414] ;  /* 0x0004140001117983 */ /* 0x000ee40000300800 */
[----:B------:R-:W-:Y:S02]  /*288e0*/  F2FP.BF16.F32.PACK_AB R4, RZ, R4 ;  /* 0x00000004ff04723e */ /* 0x000fe400000010ff */
[----:B------:R1:W-:Y:S01]  /*288f0*/  @P4 STG.E.U16 desc[UR60][R12.64+0x10], R5 ;  /* 0x000010050c004986 */ /* 0x0003e2000c10153c */
[----:B------:R-:W-:-:S03]  /*28900*/  ISETP.GT.AND P4, PT, R0, 0x8, P3 ;  /* 0x000000080000780c */ /* 0x000fc60001f84270 */
[----:B------:R5:W-:Y:S01]  /*28910*/  @P5 STG.E.U16 desc[UR60][R12.64+0x12], R4 ;  /* 0x000012040c005986 */ /* 0x000be2000c10153c */
[----:B------:R-:W-:Y:S01]  /*28920*/  ISETP.GT.AND P5, PT, R0, 0x8, P1 ;  /* 0x000000080000780c */ /* 0x000fe20000fa4270 */
[-C--:B-1----:R-:W-:Y:S02]  /*28930*/  FMUL R5, R15, R2.reuse ;  /* 0x000000020f057220 */ /* 0x082fe40000400000 */
[----:B------:R-:W3:Y:S01]  /*28940*/  LDL.LU R15, [R1+0x418] ;  /* 0x00041800010f7983 */ /* 0x000ee20000300800 */
[----:B-----5:R-:W-:Y:S02]  /*28950*/  FMUL R4, R9, R2 ;  /* 0x0000000209047220 */ /* 0x020fe40000400000 */
[----:B------:R-:W-:Y:S01]  /*28960*/  F2FP.BF16.F32.PACK_AB R5, RZ, R5 ;  /* 0x00000005ff05723e */ /* 0x000fe200000010ff */
[----:B------:R-:W5:Y:S02]  /*28970*/  LDL.LU R9, [R1+0x41c] ;  /* 0x00041c0001097983 */ /* 0x000f640000300800 */
[----:B------:R-:W-:-:S02]  /*28980*/  F2FP.BF16.F32.PACK_AB R4, RZ, R4 ;  /* 0x00000004ff04723e */ /* 0x000fc400000010ff */
[----:B------:R-:W-:Y:S01]  /*28990*/  @P4 STG.E.U16 desc[UR60][R20.64+0x10], R5 ;  /* 0x0000100514004986 */ /* 0x000fe2000c10153c */
[----:B------:R-:W-:-:S03]  /*289a0*/  ISETP.GT.AND P4, PT, R0, 0x80, P0 ;  /* 0x000000800000780c */ /* 0x000fc60000784270 */
[----:B------:R1:W-:Y:S01]  /*289b0*/  @P5 STG.E.U16 desc[UR60][R20.64+0x12], R4 ;  /* 0x0000120414005986 */ /* 0x0003e2000c10153c */
[----:B------:R-:W-:Y:S01]  /*289c0*/  UIMAD UR7, UR9, 0xf0, URZ ;  /* 0x000000f0090778a4 */ /* 0x000fe2000f8e023f */
[----:B------:R-:W-:Y:S02]  /*289d0*/  FMUL R6, R235, R2 ;  /* 0x00000002eb067220 */ /* 0x000fe40000400000 */
[----:B------:R-:W5:Y:S01]  /*289e0*/  LDL.LU R233, [R1+0x3e0] ;  /* 0x0003e00001e97983 */ /* 0x000f620000300800 */
[----:B-1----:R-:W-:Y:S02]  /*289f0*/  IMAD.U32 R4, RZ, RZ, UR8 ;  /* 0x00000008ff047e24 */ /* 0x002fe4000f8e00ff */
[----:B------:R-:W-:Y:S01]  /*28a00*/  F2FP.BF16.F32.PACK_AB R6, RZ, R6 ;  /* 0x00000006ff06723e */ /* 0x000fe200000010ff */
[----:B------:R-:W5:Y:S01]  /*28a10*/  LDL.LU R232, [R1+0x3e4] ;  /* 0x0003e40001e87983 */ /* 0x000f620000300800 */
[----:B------:R-:W-:-:S04]  /*28a20*/  IMAD.WIDE.U32 R4, R4, 0xf0, R20 ;  /* 0x000000f004047825 */ /* 0x000fc800078e0014 */
[----:B------:R-:W-:Y:S01]  /*28a30*/  FMUL R7, R22, R2 ;  /* 0x0000000216077220 */ /* 0x000fe20000400000 */
[----:B------:R-:W5:Y:S01]  /*28a40*/  LDL.LU R23, [R1+0x3e8] ;  /* 0x0003e80001177983 */ /* 0x000f620000300800 */
[----:B------:R-:W-:-:S05]  /*28a50*/  VIADD R5, R5, UR7 ;  /* 0x0000000705057c36 */ /* 0x000fca0008000000 */
[----:B------:R1:W-:Y:S01]  /*28a60*/  @P4 STG.E.U16 desc[UR60][R4.64], R6 ;  /* 0x0000000604004986 */ /* 0x0003e2000c10153c */
[C---:B------:R-:W-:Y:S02]  /*28a70*/  ISETP.GT.AND P4, PT, R0.reuse, 0x80, P2 ;  /* 0x000000800000780c */ /* 0x040fe40001784270 */
[----:B------:R-:W-:Y:S01]  /*28a80*/  ISETP.GT.AND P5, PT, R0, 0x88, P0 ;  /* 0x000000880000780c */ /* 0x000fe200007a4270 */
[----:B-1----:R-:W-:-:S05]  /*28a90*/  FMUL R6, R234, R2 ;  /* 0x00000002ea067220 */ /* 0x002fca0000400000 */
[----:B------:R-:W-:Y:S02]  /*28aa0*/  F2FP.BF16.F32.PACK_AB R6, RZ, R6 ;  /* 0x00000006ff06723e */ /* 0x000fe400000010ff */
[----:B------:R-:W-:-:S03]  /*28ab0*/  F2FP.BF16.F32.PACK_AB R7, RZ, R7 ;  /* 0x00000007ff07723e */ /* 0x000fc600000010ff */
[----:B------:R1:W-:Y:S01]  /*28ac0*/  @P4 STG.E.U16 desc[UR60][R4.64+0x2], R6 ;  /* 0x0000020604004986 */ /* 0x0003e2000c10153c */
[----:B0-----:R-:W-:Y:S02]  /*28ad0*/  PRMT R8, R7, 0x7610, R8 ;  /* 0x0000761007087816 */ /* 0x001fe40000000008 */
[----:B-1----:R-:W-:-:S04]  /*28ae0*/  IADD3 R6, P4, R4, UR5, RZ ;  /* 0x0000000504067c10 */ /* 0x002fc8000ff9e0ff */
[----:B------:R-:W-:Y:S02]  /*28af0*/  IADD3.X R7, R5, UR4, RZ, P4, !PT ;  /* 0x0000000405077c10 */ /* 0x000fe4000a7fe4ff */
[----:B------:R-:W-:-:S03]  /*28b00*/  ISETP.GT.AND P4, PT, R0, 0x88, P2 ;  /* 0x000000880000780c */ /* 0x000fc60001784270 */
[----:B------:R2:W-:Y:S02]  /*28b10*/  @P5 STG.E.U16 desc[UR60][R6.64], R8 ;  /* 0x0000000806005986 */ /* 0x0005e4000c10153c */
[----:B--2---:R-:W-:Y:S02]  /*28b20*/  FMUL R8, R19, R2 ;  /* 0x0000000213087220 */ /* 0x004fe40000400000 */
[----:B------:R-:W2:Y:S03]  /*28b30*/  LDL.LU R19, [R1+0x3ec] ;  /* 0x0003ec0001137983 */ /* 0x000ea60000300800 */
[----:B------:R-:W-:-:S05]  /*28b40*/  F2FP.BF16.F32.PACK_AB R8, RZ, R8 ;  /* 0x00000008ff08723e */ /* 0x000fca00000010ff */
[----:B------:R4:W-:Y:S01]  /*28b50*/  @P4 STG.E.U16 desc[UR60][R6.64+0x2], R8 ;  /* 0x0000020806004986 */ /* 0x0009e2000c10153c */
[----:B------:R-:W-:Y:S01]  /*28b60*/  ISETP.GT.AND P4, PT, R0, 0x80, P3 ;  /* 0x000000800000780c */ /* 0x000fe20001f84270 */
[----:B----4-:R-:W-:Y:S02]  /*28b70*/  FMUL R8, R18, R2 ;  /* 0x0000000212087220 */ /* 0x010fe40000400000 */
[----:B------:R-:W4:Y:S03]  /*28b80*/  LDL.LU R18, [R1+0x3f0] ;  /* 0x0003f00001127983 */ /* 0x000f260000300800 */
[----:B------:R-:W-:-:S07]  /*28b90*/  F2FP.BF16.F32.PACK_AB R8, RZ, R8 ;  /* 0x00000008ff08723e */ /* 0x000fce00000010ff */
[----:B------:R3:W-:Y:S02]  /*28ba0*/  @P4 STG.E.U16 desc[UR60][R4.64+0x10], R8 ;  /* 0x0000100804004986 */ /* 0x0007e4000c10153c */
[----:B---3--:R-:W-:Y:S02]  /*28bb0*/  FMUL R8, R17, R2 ;  /* 0x0000000211087220 */ /* 0x008fe40000400000 */
[----:B------:R-:W3:Y:S01]  /*28bc0*/  LDL.LU R17, [R1+0x3f4] ;  /* 0x0003f40001117983 */ /* 0x000ee20000300800 */
[----:B------:R-:W-:Y:S02]  /*28bd0*/  ISETP.GT.AND P4, PT, R0, 0x80, P1 ;  /* 0x000000800000780c */ /* 0x000fe40000f84270 */
[----:B------:R-:W-:-:S11]  /*28be0*/  F2FP.BF16.F32.PACK_AB R8, RZ, R8 ;  /* 0x00000008ff08723e */ /* 0x000fd600000010ff */
[----:B------:R0:W-:Y:S01]  /*28bf0*/  @P4 STG.E.U16 desc[UR60][R4.64+0x12], R8 ;  /* 0x0000120804004986 */ /* 0x0001e2000c10153c */
[----:B------:R-:W-:Y:S01]  /*28c00*/  ISETP.GT.AND P4, PT, R0, 0x88, P3 ;  /* 0x000000880000780c */ /* 0x000fe20001f84270 */
[----:B0-----:R-:W-:Y:S02]  /*28c10*/  FMUL R8, R15, R2 ;  /* 0x000000020f087220 */ /* 0x001fe40000400000 */
[----:B------:R-:W3:Y:S03]  /*28c20*/  LDL.LU R15, [R1+0x3f8] ;  /* 0x0003f800010f7983 */ /* 0x000ee60000300800 */
[----:B------:R-:W-:-:S07]  /*28c30*/  F2FP.BF16.F32.PACK_AB R8, RZ, R8 ;  /* 0x00000008ff08723e */ /* 0x000fce00000010ff */
[----:B------:R5:W-:Y:S01]  /*28c40*/  @P4 STG.E.U16 desc[UR60][R6.64+0x10], R8 ;  /* 0x0000100806004986 */ /* 0x000be2000c10153c */
[C---:B------:R-:W-:Y:S01]  /*28c50*/  ISETP.GT.AND P4, PT, R0.reuse, 0x88, P1 ;  /* 0x000000880000780c */ /* 0x040fe20000f84270 */
[----:B------:R-:W-:Y:S01]  /*28c60*/  USHF.L.U32 UR13, UR8, 0x8, URZ ;  /* 0x00000008080d7899 */ /* 0x000fe2000800063f */
[----:B------:R-:W-:Y:S01]  /*28c70*/  ISETP.GT.AND P5, PT, R0, 0x100, P0 ;  /* 0x000001000000780c */ /* 0x000fe200007a4270 */
[----:B-----5:R-:W-:Y:S02]  /*28c80*/  FMUL R8, R9, R2 ;  /* 0x0000000209087220 */ /* 0x020fe40000400000 */
[----:B------:R-:W5:Y:S03]  /*28c90*/  LDL.LU R9, [R1+0x3fc] ;  /* 0x0003fc0001097983 */ /* 0x000f660000300800 */
[----:B------:R-:W-:Y:S01]  /*28ca0*/  F2FP.BF16.F32.PACK_AB R8, RZ, R8 ;  /* 0x00000008ff08723e */ /* 0x000fe200000010ff */
[----:B------:R-:W-:Y:S01]  /*28cb0*/  USHF.L.U64.HI UR12, UR8, 0x8, UR9 ;  /* 0x00000008080c7899 */ /* 0x000fe20008010209 */
[----:B------:R-:W5:Y:S04]  /*28cc0*/  LDL.LU R14, [R1+0x3c0] ;  /* 0x0003c000010e7983 */ /* 0x000f680000300800 */
[----:B------:R0:W-:Y:S01]  /*28cd0*/  @P4 STG.E.U16 desc[UR60][R6.64+0x12], R8 ;  /* 0x0000120806004986 */ /* 0x0001e2000c10153c */
[----:B------:R-:W-:-:S03]  /*28ce0*/  IADD3 R4, P4, R4, UR13, RZ ;  /* 0x0000000d04047c10 */ /* 0x000fc6000ff9e0ff */
[----:B------:R-:W5:Y:S01]  /*28cf0*/  LDL.LU R235, [R1+0x3c4] ;  /* 0x0003c40001eb7983 */ /* 0x000f620000300800 */
[----:B------:R-:W-:Y:S01]  /*28d00*/  IADD3.X R5, R5, UR12, RZ, P4, !PT ;  /* 0x0000000c05057c10 */ /* 0x000fe2000a7fe4ff */
[-C--:B0-----:R-:W-:Y:S01]  /*28d10*/  FMUL R6, R233, R2.reuse ;  /* 0x00000002e9067220 */ /* 0x081fe20000400000 */
[----:B------:R-:W-:Y:S01]  /*28d20*/  ISETP.GT.AND P4, PT, R0, 0x100, P2 ;  /* 0x000001000000780c */ /* 0x000fe20001784270 */
[----:B------:R-:W-:Y:S01]  /*28d30*/  FMUL R7, R23, R2 ;  /* 0x0000000217077220 */ /* 0x000fe20000400000 */
[----:B------:R-:W5:Y:S02]  /*28d40*/  LDL.LU R22, [R1+0x3c8] ;  /* 0x0003c80001167983 */ /* 0x000f640000300800 */
[----:B------:R-:W-:-:S05]  /*28d50*/  F2FP.BF16.F32.PACK_AB R6, RZ, R6 ;  /* 0x00000006ff06723e */ /* 0x000fca00000010ff */
[----:B------:R0:W-:Y:S01]  /*28d60*/  @P5 STG.E.U16 desc[UR60][R4.64], R6 ;  /* 0x0000000604005986 */ /* 0x0001e2000c10153c */
[----:B------:R-:W-:Y:S01]  /*28d70*/  ISETP.GT.AND P5, PT, R0, 0x108, P0 ;  /* 0x000001080000780c */ /* 0x000fe200007a4270 */
[----:B0-----:R-:W-:-:S05]  /*28d80*/  FMUL R6, R232, R2 ;  /* 0x00000002e8067220 */ /* 0x001fca0000400000 */
[----:B------:R-:W-:Y:S02]  /*28d90*/  F2FP.BF16.F32.PACK_AB R6, RZ, R6 ;  /* 0x00000006ff06723e */ /* 0x000fe400000010ff */
[----:B------:R-:W-:-:S03]  /*28da0*/  F2FP.BF16.F32.PACK_AB R7, RZ, R7 ;  /* 0x00000007ff07723e */ /* 0x000fc600000010ff */
[----:B------:R0:W-:Y:S01]  /*28db0*/  @P4 STG.E.U16 desc[UR60][R4.64+0x2], R6 ;  /* 0x0000020604004986 */ /* 0x0001e2000c10153c */
[----:B------:R-:W-:Y:S02]  /*28dc0*/  PRMT R8, R7, 0x7610, R8 ;  /* 0x0000761007087816 */ /* 0x000fe40000000008 */
[----:B0-----:R-:W-:-:S04]  /*28dd0*/  IADD3 R6, P4, R4, UR5, RZ ;  /* 0x0000000504067c10 */ /* 0x001fc8000ff9e0ff */
        /* <DEDUP_REMOVED lines=22> */
[C---:B------:R-:W-:Y:S02]  /*28f40*/  ISETP.GT.AND P4, PT, R0.reuse, 0x108, P1 ;  /* 0x000001080000780c */ /* 0x040fe40000f84270 */
[----:B------:R-:W-:Y:S01]  /*28f50*/  ISETP.GT.AND P5, PT, R0, 0x180, P0 ;  /* 0x000001800000780c */ /* 0x000fe200007a4270 */
[----:B-----5:R-:W-:Y:S02]  /*28f60*/  FMUL R8, R9, R2 ;  /* 0x0000000209087220 */ /* 0x020fe40000400000 */
[----:B------:R-:W5:Y:S03]  /*28f70*/  LDL.LU R9, [R1+0x3dc] ;  /* 0x0003dc0001097983 */ /* 0x000f660000300800 */
[----:B------:R-:W-:Y:S01]  /*28f80*/  F2FP.BF16.F32.PACK_AB R8, RZ, R8 ;  /* 0x00000008ff08723e */ /* 0x000fe200000010ff */
        /* <DEDUP_REMOVED lines=9> */
[----:B------:R-:W-:Y:S02]  /*29020*/  F2FP.BF16.F32.PACK_AB R6, RZ, R6 ;  /* 0x00000006ff06723e */ /* 0x000fe400000010ff */
[----:B------:R-:W-:Y:S01]  /*29030*/  ISETP.GT.AND P0, PT, R0, 0x188, P0 ;  /* 0x000001880000780c */ /* 0x000fe20000704270 */
[----:B------:R-:W5:Y:S04]  /*29040*/  LDL.LU R23, [R1+0x3ac] ;  /* 0x0003ac0001177983 */ /* 0x000f680000300800 */
[----:B------:R0:W-:Y:S01]  /*29050*/  @P5 STG.E.U16 desc[UR60][R4.64], R6 ;  /* 0x0000000604005986 */ /* 0x0001e2000c10153c */
[----:B------:R-:W-:-:S02]  /*29060*/  F2FP.BF16.F32.PACK_AB R7, RZ, R7 ;  /* 0x00000007ff07723e */ /* 0x000fc400000010ff */
[----:B------:R-:W-:Y:S01]  /*29070*/  ISETP.GT.AND P2, PT, R0, 0x188, P2 ;  /* 0x000001880000780c */ /* 0x000fe20001744270 */
[----:B------:R-:W5:Y:S01]  /*29080*/  LDL.LU R22, [R1+0x3b0] ;  /* 0x0003b00001167983 */ /* 0x000f620000300800 */
[----:B0-----:R-:W-:-:S05]  /*29090*/  FMUL R6, R235, R2 ;  /* 0x00000002eb067220 */ /* 0x001fca0000400000 */
[----:B------:R-:W-:-:S05]  /*290a0*/  F2FP.BF16.F32.PACK_AB R6, RZ, R6 ;  /* 0x00000006ff06723e */ /* 0x000fca00000010ff */
[----:B------:R0:W-:Y:S01]  /*290b0*/  @P4 STG.E.U16 desc[UR60][R4.64+0x2], R6 ;  /* 0x0000020604004986 */ /* 0x0001e2000c10153c */
[----:B------:R-:W-:Y:S02]  /*290c0*/  PRMT R8, R7, 0x7610, R8 ;  /* 0x0000761007087816 */ /* 0x000fe40000000008 */
[----:B0-----:R-:W-:-:S04]  /*290d0*/  IADD3 R6, P4, R4, UR5, RZ ;  /* 0x0000000504067c10 */ /* 0x001fc8000ff9e0ff */
[----:B------:R-:W-:-:S05]  /*290e0*/  IADD3.X R7, R5, UR4, RZ, P4, !PT ;  /* 0x0000000405077c10 */ /* 0x000fca000a7fe4ff */
[----:B------:R2:W-:Y:S01]  /*290f0*/  @P0 STG.E.U16 desc[UR60][R6.64], R8 ;  /* 0x0000000806000986 */ /* 0x0005e2000c10153c */
[----:B------:R-:W-:Y:S01]  /*29100*/  ISETP.GT.AND P0, PT, R0, 0x180, P3 ;  /* 0x000001800000780c */ /* 0x000fe20001f04270 */
[----:B--2---:R-:W-:Y:S02]  /*29110*/  FMUL R8, R19, R2 ;  /* 0x0000000213087220 */ /* 0x004fe40000400000 */
[----:B------:R-:W2:Y:S03]  /*29120*/  LDL.LU R19, [R1+0x3b4] ;  /* 0x0003b40001137983 */ /* 0x000ea60000300800 */
[----:B------:R-:W-:-:S05]  /*29130*/  F2FP.BF16.F32.PACK_AB R8, RZ, R8 ;  /* 0x00000008ff08723e */ /* 0x000fca00000010ff */
[----:B------:R4:W-:Y:S02]  /*29140*/  @P2 STG.E.U16 desc[UR60][R6.64+0x2], R8 ;  /* 0x0000020806002986 */ /* 0x0009e4000c10153c */
[----:B----4-:R-:W-:-:S05]  /*29150*/  FMUL R8, R18, R2 ;  /* 0x0000000212087220 */ /* 0x010fca0000400000 */
[----:B------:R-:W-:-:S05]  /*29160*/  F2FP.BF16.F32.PACK_AB R8, RZ, R8 ;  /* 0x00000008ff08723e */ /* 0x000fca00000010ff */
[----:B------:R3:W-:Y:S02]  /*29170*/  @P0 STG.E.U16 desc[UR60][R4.64+0x10], R8 ;  /* 0x0000100804000986 */ /* 0x0007e4000c10153c */
[----:B---3--:R-:W-:Y:S02]  /*29180*/  FMUL R8, R17, R2 ;  /* 0x0000000211087220 */ /* 0x008fe40000400000 */
[----:B------:R-:W3:Y:S01]  /*29190*/  LDL.LU R17, [R1+0x3b8] ;  /* 0x0003b80001117983 */ /* 0x000ee20000300800 */
[C---:B------:R-:W-:Y:S02]  /*291a0*/  ISETP.GT.AND P0, PT, R0.reuse, 0x180, P1 ;  /* 0x000001800000780c */ /* 0x040fe40000f04270 */
[----:B------:R-:W-:Y:S02]  /*291b0*/  F2FP.BF16.F32.PACK_AB R8, RZ, R8 ;  /* 0x00000008ff08723e */ /* 0x000fe400000010ff */
[----:B------:R-:W-:-:S09]  /*291c0*/  ISETP.GT.AND P3, PT, R0, 0x188, P3 ;  /* 0x000001880000780c */ /* 0x000fd20001f64270 */
[----:B------:R0:W-:Y:S02]  /*291d0*/  @P0 STG.E.U16 desc[UR60][R4.64+0x12], R8 ;  /* 0x0000120804000986 */ /* 0x0001e4000c10153c */
[----:B0-----:R-:W-:Y:S02]  /*291e0*/  FMUL R4, R15, R2 ;  /* 0x000000020f047220 */ /* 0x001fe40000400000 */
[----:B------:R-:W4:Y:S03]  /*291f0*/  LDL.LU R15, [R1+0x3bc] ;  /* 0x0003bc00010f7983 */ /* 0x000f260000300800 */
[----:B------:R-:W-:Y:S01]  /*29200*/  F2FP.BF16.F32.PACK_AB R4, RZ, R4 ;  /* 0x00000004ff04723e */ /* 0x000fe200000010ff */
[----:B------:R-:W-:Y:S01]  /*29210*/  @P3 IMAD.MOV.U32 R5, RZ, RZ, R7 ;  /* 0x000000ffff053224 */ /* 0x000fe200078e0007 */
[----:B------:R-:W-:Y:S01]  /*29220*/  ISETP.GT.AND P1, PT, R0, 0x188, P1 ;  /* 0x000001880000780c */ /* 0x000fe20000f24270 */
[----:B------:R-:W4:Y:S01]  /*29230*/  LDL.LU R18, [R1+0x380] ;  /* 0x0003800001127983 */ /* 0x000f220000300800 */
[----:B------:R-:W-:Y:S01]  /*29240*/  PRMT R8, R4, 0x7610, R8 ;  /* 0x0000761004087816 */ /* 0x000fe20000000008 */
[----:B------:R-:W-:-:S05]  /*29250*/  @P3 IMAD.MOV.U32 R4, RZ, RZ, R6 ;  /* 0x000000ffff043224 */ /* 0x000fca00078e0006 */
[----:B------:R5:W-:Y:S01]  /*29260*/  @P3 STG.E.U16 desc[UR60][R4.64+0x10], R8 ;  /* 0x0000100804003986 */ /* 0x000be2000c10153c */
[C---:B------:R-:W-:Y:S02]  /*29270*/  ISETP.GT.AND P3, PT, R3.reuse, 0x10, PT ;  /* 0x000000100300780c */ /* 0x040fe40003f64270 */
[----:B------:R-:W-:Y:S01]  /*29280*/  ISETP.GT.AND P2, PT, R3, 0x11, PT ;  /* 0x000000110300780c */ /* 0x000fe20003f44270 */
[----:B-----5:R-:W-:Y:S02]  /*29290*/  FMUL R4, R9, R2 ;  /* 0x0000000209047220 */ /* 0x020fe40000400000 */
[----:B------:R-:W5:Y:S03]  /*292a0*/  LDL.LU R9, [R1+0x384] ;  /* 0x0003840001097983 */ /* 0x000f660000300800 */
[----:B------:R-:W-:Y:S02]  /*292b0*/  F2FP.BF16.F32.PACK_AB R4, RZ, R4 ;  /* 0x00000004ff04723e */ /* 0x000fe400000010ff */
[----:B------:R-:W-:-:S03]  /*292c0*/  ISETP.GT.AND P4, PT, R0, RZ, P2 ;  /* 0x000000ff0000720c */ /* 0x000fc60001784270 */
[----:B------:R0:W-:Y:S01]  /*292d0*/  @P1 STG.E.U16 desc[UR60][R6.64+0x12], R4 ;  /* 0x0000120406001986 */ /* 0x0001e2000c10153c */
[C---:B------:R-:W-:Y:S02]  /*292e0*/  ISETP.GT.AND P1, PT, R0.reuse, RZ, P3 ;  /* 0x000000ff0000720c */ /* 0x040fe40001f24270 */
[----:B------:R-:W-:Y:S01]  /*292f0*/  ISETP.GT.AND P5, PT, R0, 0x8, P3 ;  /* 0x000000080000780c */ /* 0x000fe20001fa4270 */
[-C--:B0-----:R-:W-:Y:S01]  /*29300*/  FMUL R4, R234, R2.reuse ;  /* 0x00000002ea047220 */ /* 0x081fe20000400000 */
[-C--:B------:R-:W-:Y:S01]  /*29310*/  FMUL R6, R233, R2.reuse ;  /* 0x00000002e9067220 */ /* 0x080fe20000400000 */
[----:B------:R-:W-:-:S03]  /*29320*/  FMUL R5, R232, R2 ;  /* 0x00000002e8057220 */ /* 0x000fc60000400000 */
[----:B------:R-:W-:Y:S02]  /*29330*/  F2FP.BF16.F32.PACK_AB R4, RZ, R4 ;  /* 0x00000004ff04723e */ /* 0x000fe400000010ff */
[----:B------:R-:W-:Y:S02]  /*29340*/  F2FP.BF16.F32.PACK_AB R6, RZ, R6 ;  /* 0x00000006ff06723e */ /* 0x000fe400000010ff */
[----:B------:R-:W-:Y:S02]  /*29350*/  PRMT R8, R4, 0x7610, R8 ;  /* 0x0000761004087816 */ /* 0x000fe40000000008 */
[----:B------:R-:W-:Y:S01]  /*29360*/  F2FP.BF16.F32.PACK_AB R5, RZ, R5 ;  /* 0x00000005ff05723e */ /* 0x000fe200000010ff */
[-C--:B------:R-:W-:Y:S01]  /*29370*/  FMUL R7, R23, R2.reuse ;  /* 0x0000000217077220 */ /* 0x080fe20000400000 */
[----:B------:R-:W-:Y:S04]  /*29380*/  @P4 STG.E.U16 desc[UR60][R12.64+0x22], R6 ;  /* 0x000022060c004986 */ /* 0x000fe8000c10153c */
[----:B------:R-:W5:Y:S04]  /*29390*/  LDL.LU R23, [R1+0x388] ;  /* 0x0003880001177983 */ /* 0x000f680000300800 */
[----:B------:R-:W-:Y:S04]  /*293a0*/  @P1 STG.E.U16 desc[UR60][R12.64+0x20], R8 ;  /* 0x000020080c001986 */ /* 0x000fe8000c10153c */
[----:B------:R0:W-:Y:S02]  /*293b0*/  @P5 STG.E.U16 desc[UR60][R20.64+0x20], R5 ;  /* 0x0000200514005986 */ /* 0x0001e4000c10153c */
[----:B0-----:R-:W-:-:S02]  /*293c0*/  FMUL R5, R22, R2 ;  /* 0x0000000216057220 */ /* 0x001fc40000400000 */
[----:B------:R-:W5:Y:S04]  /*293d0*/  LDL.LU R22, [R1+0x38c] ;  /* 0x00038c0001167983 */ /* 0x000f680000300800 */
[----:B------:R-:W5:Y:S04]  /*293e0*/  LDL.LU R234, [R1+0x390] ;  /* 0x0003900001ea7983 */ /* 0x000f680000300800 */
[----:B------:R-:W5:Y:S01]  /*293f0*/  LDL.LU R233, [R1+0x394] ;  /* 0x0003940001e97983 */ /* 0x000f620000300800 */
[----:B------:R-:W-:-:S03]  /*29400*/  F2FP.BF16.F32.PACK_AB R5, RZ, R5 ;  /* 0x00000005ff05723e */ /* 0x000fc600000010ff */
[----:B------:R-:W5:Y:S01]  /*29410*/  LDL.LU R232, [R1+0x398] ;  /* 0x0003980001e87983 */ /* 0x000f620000300800 */
[----:B------:R-:W-:Y:S02]  /*29420*/  F2FP.BF16.F32.PACK_AB R4, RZ, R7 ;  /* 0x00000007ff04723e */ /* 0x000fe400000010ff */
[----:B------:R-:W-:Y:S01]  /*29430*/  PRMT R7, R5, 0x7610, R7 ;  /* 0x0000761005077816 */ /* 0x000fe20000000007 */
[----:B---3--:R-:W-:Y:S02]  /*29440*/  FMUL R5, R17, R2 ;  /* 0x0000000211057220 */ /* 0x008fe40000400000 */
[----:B------:R-:W3:Y:S01]  /*29450*/  LDL.LU R17, [R1+0x39c] ;  /* 0x00039c0001117983 */ /* 0x000ee20000300800 */
[C---:B------:R-:W-:Y:S02]  /*29460*/  ISETP.GT.AND P0, PT, R0.reuse, 0x8, P2 ;  /* 0x000000080000780c */ /* 0x040fe40001704270 */
[----:B------:R-:W-:Y:S01]  /*29470*/  ISETP.GT.AND P1, PT, R3, 0x18, PT ;  /* 0x000000180300780c */ /* 0x000fe20003f24270 */
[----:B------:R-:W3:Y:S03]  /*29480*/  LDL.LU R14, [R1+0x364] ;  /* 0x00036400010e7983 */ /* 0x000ee60000300800 */
[----:B------:R-:W-:-:S07]  /*29490*/  ISETP.GT.AND P5, PT, R0, RZ, P1 ;  /* 0x000000ff0000720c */ /* 0x000fce0000fa4270 */
[----:B------:R2:W-:Y:S01]  /*294a0*/  @P0 STG.E.U16 desc[UR60][R20.64+0x22], R4 ;  /* 0x0000220414000986 */ /* 0x0005e2000c10153c */
[----:B------:R-:W-:-:S04]  /*294b0*/  ISETP.GT.AND P0, PT, R3, 0x19, PT ;  /* 0x000000190300780c */ /* 0x000fc80003f04270 */
[----:B------:R-:W-:Y:S01]  /*294c0*/  ISETP.GT.AND P4, PT, R0, RZ, P0 ;  /* 0x000000ff0000720c */ /* 0x000fe20000784270 */
[----:B--2---:R-:W-:-:S05]  /*294d0*/  FMUL R4, R19, R2 ;  /* 0x0000000213047220 */ /* 0x004fca0000400000 */
[----:B------:R-:W-:-:S04]  /*294e0*/  F2FP.BF16.F32.PACK_AB R4, RZ, R4 ;  /* 0x00000004ff04723e */ /* 0x000fc800000010ff */
[----:B------:R-:W-:Y:S01]  /*294f0*/  PRMT R6, R4, 0x7610, R6 ;  /* 0x0000761004067816 */ /* 0x000fe20000000006 */
[----:B----4-:R-:W-:Y:S01]  /*29500*/  FMUL R4, R15, R2 ;  /* 0x000000020f047220 */ /* 0x010fe20000400000 */
[----:B------:R-:W-:Y:S01]  /*29510*/  @P5 STG.E.U16 desc[UR60][R12.64+0x30], R7 ;  /* 0x000030070c005986 */ /* 0x000fe2000c10153c */
[----:B------:R-:W-:-:S03]  /*29520*/  ISETP.GT.AND P5, PT, R0, 0x8, P1 ;  /* 0x000000080000780c */ /* 0x000fc60000fa4270 */
[----:B------:R0:W-:Y:S01]  /*29530*/  @P4 STG.E.U16 desc[UR60][R12.64+0x32], R6 ;  /* 0x000032060c004986 */ /* 0x0001e2000c10153c */
[----:B------:R-:W-:Y:S02]  /*29540*/  ISETP.GT.AND P4, PT, R0, 0x8, P0 ;  /* 0x000000080000780c */ /* 0x000fe40000784270 */
[----:B------:R-:W-:Y:S01]  /*29550*/  F2FP.BF16.F32.PACK_AB R5, RZ, R5 ;  /* 0x00000005ff05723e */ /* 0x000fe200000010ff */
[----:B------:R-:W2:Y:S01]  /*29560*/  LDL.LU R15, [R1+0x368] ;  /* 0x00036800010f7983 */ /* 0x000ea20000300800 */
[----:B------:R-:W-:Y:S02]  /*29570*/  F2FP.BF16.F32.PACK_AB R4, RZ, R4 ;  /* 0x00000004ff04723e */ /* 0x000fe400000010ff */
[----:B0-----:R-:W-:Y:S02]  /*29580*/  PRMT R6, R5, 0x7610, R6 ;  /* 0x0000761005067816 */ /* 0x001fe40000000006 */
[----:B------:R-:W-:Y:S01]  /*29590*/  PRMT R5, R4, 0x7610, R5 ;  /* 0x0000761004057816 */ /* 0x000fe20000000005 */
[----:B------:R-:W-:-:S02]  /*295a0*/  IMAD.U32 R4, RZ, RZ, UR8 ;  /* 0x00000008ff047e24 */ /* 0x000fc4000f8e00ff */
[----:B------:R5:W-:Y:S01]  /*295b0*/  @P5 STG.E.U16 desc[UR60][R20.64+0x30], R6 ;  /* 0x0000300614005986 */ /* 0x000be2000c10153c */
[----:B------:R-:W-:-:S03]  /*295c0*/  ISETP.GT.AND P5, PT, R0, 0x80, P2 ;  /* 0x000000800000780c */ /* 0x000fc600017a4270 */
[----:B------:R0:W-:Y:S01]  /*295d0*/  @P4 STG.E.U16 desc[UR60][R20.64+0x32], R5 ;  /* 0x0000320514004986 */ /* 0x0001e2000c10153c */
[----:B------:R-:W-:Y:S01]  /*295e0*/  ISETP.GT.AND P4, PT, R0, 0x80, P3 ;  /* 0x000000800000780c */ /* 0x000fe20001f84270 */
[-C--:B------:R-:W-:Y:S01]  /*295f0*/  FMUL R7, R18, R2.reuse ;  /* 0x0000000212077220 */ /* 0x080fe20000400000 */
[----:B-----5:R-:W-:Y:S01]  /*29600*/  FMUL R6, R9, R2 ;  /* 0x0000000209067220 */ /* 0x020fe20000400000 */
[----:B0-----:R-:W-:-:S03]  /*29610*/  IMAD.WIDE.U32 R4, R4, 0xf0, R20 ;  /* 0x000000f004047825 */ /* 0x001fc600078e0014 */
[----:B------:R-:W-:Y:S02]  /*29620*/  F2FP.BF16.F32.PACK_AB R7, RZ, R7 ;  /* 0x00000007ff07723e */ /* 0x000fe400000010ff */
[----:B------:R-:W-:Y:S01]  /*29630*/  F2FP.BF16.F32.PACK_AB R6, RZ, R6 ;  /* 0x00000006ff06723e */ /* 0x000fe200000010ff */
[----:B------:R-:W-:Y:S02]  /*29640*/  VIADD R9, R5, UR7 ;  /* 0x0000000705097c36 */ /* 0x000fe40008000000 */
[----:B------:R-:W-:-:S05]  /*29650*/  IMAD.MOV.U32 R8, RZ, RZ, R4 ;  /* 0x000000ffff087224 */ /* 0x000fca00078e0004 */
[----:B------:R-:W-:Y:S01]  /*29660*/  @P4 STG.E.U16 desc[UR60][R8.64+0x20], R7 ;  /* 0x0000200708004986 */ /* 0x000fe2000c10153c */
[----:B------:R-:W-:-:S03]  /*29670*/  IADD3 R18, P4, R4, UR5, RZ ;  /* 0x0000000504127c10 */ /* 0x000fc6000ff9e0ff */
[----:B------:R0:W-:Y:S01]  /*29680*/  @P5 STG.E.U16 desc[UR60][R8.64+0x22], R6 ;  /* 0x0000220608005986 */ /* 0x0001e2000c10153c */
[C---:B------:R-:W-:Y:S02]  /*29690*/  ISETP.GT.AND P5, PT, R0.reuse, 0x88, P3 ;  /* 0x000000880000780c */ /* 0x040fe40001fa4270 */
[----:B------:R-:W-:Y:S02]  /*296a0*/  IADD3.X R19, R9, UR4, RZ, P4, !PT ;  /* 0x0000000409137c10 */ /* 0x000fe4000a7fe4ff */
[----:B------:R-:W-:Y:S01]  /*296b0*/  ISETP.GT.AND P4, PT, R0, 0x88, P2 ;  /* 0x000000880000780c */ /* 0x000fe20001784270 */
[----:B0-----:R-:W-:-:S05]  /*296c0*/  FMUL R6, R23, R2 ;  /* 0x0000000217067220 */ /* 0x001fca0000400000 */
[----:B------:R-:W-:Y:S01]  /*296d0*/  F2FP.BF16.F32.PACK_AB R6, RZ, R6 ;  /* 0x00000006ff06723e */ /* 0x000fe200000010ff */
[----:B------:R-:W-:-:S04]  /*296e0*/  FMUL R5, R22, R2 ;  /* 0x0000000216057220 */ /* 0x000fc80000400000 */
[----:B------:R0:W-:Y:S01]  /*296f0*/  @P5 STG.E.U16 desc[UR60][R18.64+0x20], R6 ;  /* 0x0000200612005986 */ /* 0x0001e2000c10153c */
[----:B------:R-:W-:Y:S01]  /*29700*/  IADD3 R4, P5, R4, UR13, RZ ;  /* 0x0000000d04047c10 */ /* 0x000fe2000ffbe0ff */
[----:B------:R-:W-:Y:S01]  /*29710*/  IMAD.U32 R22, RZ, RZ, UR5 ;  /* 0x00000005ff167e24 */ /* 0x000fe2000f8e00ff */
[----:B------:R-:W-:Y:S01]  /*29720*/  F2FP.BF16.F32.PACK_AB R5, RZ, R5 ;  /* 0x00000005ff05723e */ /* 0x000fe200000010ff */
[----:B------:R-:W-:-:S04]  /*29730*/  FMUL R7, R234, R2 ;  /* 0x00000002ea077220 */ /* 0x000fc80000400000 */
[----:B------:R1:W-:Y:S01]  /*29740*/  @P4 STG.E.U16 desc[UR60][R18.64+0x22], R5 ;  /* 0x0000220512004986 */ /* 0x0003e2000c10153c */
[----:B0-----:R-:W-:Y:S01]  /*29750*/  IMAD.U32 R6, RZ, RZ, UR4 ;  /* 0x00000004ff067e24 */ /* 0x001fe2000f8e00ff */
[----:B------:R-:W-:Y:S02]  /*29760*/  F2FP.BF16.F32.PACK_AB R7, RZ, R7 ;  /* 0x00000007ff07723e */ /* 0x000fe400000010ff */
[----:B-1----:R-:W-:Y:S02]  /*29770*/  IADD3.X R5, R9, UR12, RZ, P5, !PT ;  /* 0x0000000c09057c10 */ /* 0x002fe4000affe4ff */
[----:B------:R-:W-:-:S04]  /*29780*/  IADD3 R22, P4, P5, R22, UR13, R4 ;  /* 0x0000000d16167c10 */ /* 0x000fc8000fd9e004 */
[----:B------:R-:W-:Y:S01]  /*29790*/  IADD3.X R23, R6, UR12, R5, P4, P5 ;  /* 0x0000000c06177c10 */ /* 0x000fe2000a7ea405 */
[-C--:B------:R-:W-:Y:S01]  /*297a0*/  FMUL R6, R233, R2.reuse ;  /* 0x00000002e9067220 */ /* 0x080fe20000400000 */
[----:B------:R-:W-:Y:S02]  /*297b0*/  ISETP.GT.AND P5, PT, R0, 0x80, P0 ;  /* 0x000000800000780c */ /* 0x000fe400007a4270 */
[----:B------:R-:W-:Y:S01]  /*297c0*/  PRMT R11, R7, 0x7610, R11 ;  /* 0x00007610070b7816 */ /* 0x000fe2000000000b */
[----:B------:R-:W-:Y:S01]  /*297d0*/  FMUL R7, R232, R2 ;  /* 0x00000002e8077220 */ /* 0x000fe20000400000 */
[----:B------:R-:W-:-:S04]  /*297e0*/  F2FP.BF16.F32.PACK_AB R6, RZ, R6 ;  /* 0x00000006ff06723e */ /* 0x000fc800000010ff */
[----:B------:R-:W-:Y:S02]  /*297f0*/  PRMT R10, R6, 0x7610, R10 ;  /* 0x00007610060a7816 */ /* 0x000fe4000000000a */
[----:B------:R-:W-:-:S03]  /*29800*/  F2FP.BF16.F32.PACK_AB R7, RZ, R7 ;  /* 0x00000007ff07723e */ /* 0x000fc600000010ff */
[----:B------:R0:W-:Y:S02]  /*29810*/  @P5 STG.E.U16 desc[UR60][R8.64+0x32], R10 ;  /* 0x0000320a08005986 */ /* 0x0001e4000c10153c */
[----:B0-----:R-:W-:Y:S01]  /*29820*/  PRMT R10, R7, 0x7610, R10 ;  /* 0x00007610070a7816 */ /* 0x001fe2000000000a */
[----:B---3--:R-:W-:Y:S02]  /*29830*/  FMUL R6, R17, R2 ;  /* 0x0000000211067220 */ /* 0x008fe40000400000 */
[----:B------:R-:W3:Y:S04]  /*29840*/  LDL.LU R17, [R1+0x348] ;  /* 0x0003480001117983 */ /* 0x000ee80000300800 */
[----:B------:R-:W4:Y:S04]  /*29850*/  LDL.LU R235, [R1+0x34c] ;  /* 0x00034c0001eb7983 */ /* 0x000f280000300800 */
[----:B------:R-:W5:Y:S04]  /*29860*/  LDL.LU R234, [R1+0x350] ;  /* 0x0003500001ea7983 */ /* 0x000f680000300800 */
[----:B------:R-:W5:Y:S04]  /*29870*/  LDL.LU R233, [R1+0x354] ;  /* 0x0003540001e97983 */ /* 0x000f680000300800 */
[----:B------:R-:W5:Y:S04]  /*29880*/  LDL.LU R232, [R1+0x358] ;  /* 0x0003580001e87983 */ /* 0x000f680000300800 */
[----:B------:R-:W2:Y:S01]  /*29890*/  LDL.LU R7, [R1+0x360] ;  /* 0x0003600001077983 */ /* 0x000ea20000300800 */
[----:B------:R-:W-:-:S13]  /*298a0*/  ISETP.GT.AND P4, PT, R0, 0x80, P1 ;  /* 0x000000800000780c */ /* 0x000fda0000f84270 */
[----:B------:R-:W-:Y:S01]  /*298b0*/  @P4 STG.E.U16 desc[UR60][R8.64+0x30], R11 ;  /* 0x0000300b08004986 */ /* 0x000fe2000c10153c */
[C---:B------:R-:W-:Y:S02]  /*298c0*/  ISETP.GT.AND P4, PT, R0.reuse, 0x88, P1 ;  /* 0x000000880000780c */ /* 0x040fe40000f84270 */
[----:B------:R-:W-:Y:S02]  /*298d0*/  ISETP.GT.AND P5, PT, R0, 0x88, P0 ;  /* 0x000000880000780c */ /* 0x000fe400007a4270 */
[----:B------:R-:W-:-:S09]  /*298e0*/  F2FP.BF16.F32.PACK_AB R6, RZ, R6 ;  /* 0x00000006ff06723e */ /* 0x000fd200000010ff */
[----:B------:R0:W-:Y:S01]  /*298f0*/  @P4 STG.E.U16 desc[UR60][R18.64+0x30], R10 ;  /* 0x0000300a12004986 */ /* 0x0001e2000c10153c */
[----:B------:R-:W-:-:S03]  /*29900*/  ISETP.GT.AND P4, PT, R0, 0x100, P3 ;  /* 0x000001000000780c */ /* 0x000fc60001f84270 */
[----:B------:R-:W-:Y:S01]  /*29910*/  @P5 STG.E.U16 desc[UR60][R18.64+0x32], R6 ;  /* 0x0000320612005986 */ /* 0x000fe2000c10153c */
[----:B--2---:R-:W-:-:S05]  /*29920*/  FMUL R7, R7, R2 ;  /* 0x0000000207077220 */ /* 0x004fca0000400000 */
[----:B------:R-:W-:-:S04]  /*29930*/  F2FP.BF16.F32.PACK_AB R7, RZ, R7 ;  /* 0x00000007ff07723e */ /* 0x000fc800000010ff */
[----:B0-----:R-:W-:-:S05]  /*29940*/  PRMT R10, R7, 0x7610, R10 ;  /* 0x00007610070a7816 */ /* 0x001fca000000000a */
[----:B------:R0:W-:Y:S04]  /*29950*/  @P4 STG.E.U16 desc[UR60][R4.64+0x20], R10 ;  /* 0x0000200a04004986 */ /* 0x0001e8000c10153c */
[----:B0-----:R-:W2:Y:S01]  /*29960*/  LDL.LU R10, [R1+0x36c] ;  /* 0x00036c00010a7983 */ /* 0x001ea20000300800 */
[----:B------:R-:W-:Y:S01]  /*29970*/  FMUL R6, R14, R2 ;  /* 0x000000020e067220 */ /* 0x000fe20000400000 */
[----:B------:R-:W-:-:S04]  /*29980*/  ISETP.GT.AND P5, PT, R0, 0x100, P2 ;  /* 0x000001000000780c */ /* 0x000fc800017a4270 */
[----:B------:R-:W-:Y:S02]  /*29990*/  F2FP.BF16.F32.PACK_AB R6, RZ, R6 ;  /* 0x00000006ff06723e */ /* 0x000fe400000010ff */
[----:B------:R-:W-:Y:S02]  /*299a0*/  ISETP.GT.AND P4, PT, R0, 0x108, P3 ;  /* 0x000001080000780c */ /* 0x000fe40001f84270 */
[----:B------:R-:W-:Y:S01]  /*299b0*/  PRMT R7, R6, 0x7610, R7 ;  /* 0x0000761006077816 */ /* 0x000fe20000000007 */
[----:B------:R-:W-:-:S04]  /*299c0*/  FMUL R6, R15, R2 ;  /* 0x000000020f067220 */ /* 0x000fc80000400000 */
[----:B------:R-:W-:Y:S01]  /*299d0*/  @P5 STG.E.U16 desc[UR60][R4.64+0x22], R7 ;  /* 0x0000220704005986 */ /* 0x000fe2000c10153c */
[----:B------:R-:W-:Y:S02]  /*299e0*/  IADD3 R14, P5, R4, UR5, RZ ;  /* 0x00000005040e7c10 */ /* 0x000fe4000ffbe0ff */
[----:B------:R-:W-:Y:S02]  /*299f0*/  F2FP.BF16.F32.PACK_AB R6, RZ, R6 ;  /* 0x00000006ff06723e */ /* 0x000fe400000010ff */
[----:B------:R-:W-:Y:S02]  /*29a00*/  IADD3.X R15, R5, UR4, RZ, P5, !PT ;  /* 0x00000004050f7c10 */ /* 0x000fe4000affe4ff */
[----:B------:R-:W-:-:S03]  /*29a10*/  ISETP.GT.AND P5, PT, R0, 0x108, P2 ;  /* 0x000001080000780c */ /* 0x000fc600017a4270 */
[----:B------:R0:W-:Y:S02]  /*29a20*/  @P4 STG.E.U16 desc[UR60][R14.64+0x20], R6 ;  /* 0x000020060e004986 */ /* 0x0001e4000c10153c */
[----:B0-----:R-:W-:-:S04]  /*29a30*/  IADD3 R6, P4, R4, UR5, RZ ;  /* 0x0000000504067c10 */ /* 0x001fc8000ff9e0ff */
[----:B------:R-:W-:Y:S01]  /*29a40*/  IADD3.X R7, R5, UR4, RZ, P4, !PT ;  /* 0x0000000405077c10 */ /* 0x000fe2000a7fe4ff */
[----:B--2---:R-:W-:-:S05]  /*29a50*/  FMUL R10, R10, R2 ;  /* 0x000000020a0a7220 */ /* 0x004fca0000400000 */
[----:B------:R-:W-:-:S04]  /*29a60*/  F2FP.BF16.F32.PACK_AB R10, RZ, R10 ;  /* 0x0000000aff0a723e */ /* 0x000fc800000010ff */
[----:B------:R-:W-:Y:S02]  /*29a70*/  PRMT R11, R10, 0x7610, R11 ;  /* 0x000076100a0b7816 */ /* 0x000fe4000000000b */
[----:B------:R-:W2:Y:S04]  /*29a80*/  LDL.LU R10, [R1+0x370] ;  /* 0x00037000010a7983 */ /* 0x000ea80000300800 */
[----:B------:R0:W-:Y:S04]  /*29a90*/  @P5 STG.E.U16 desc[UR60][R6.64+0x22], R11 ;  /* 0x0000220b06005986 */ /* 0x0001e8000c10153c */
[----:B0-----:R-:W3:Y:S01]  /*29aa0*/  LDL.LU R6, [R1+0x374] ;  /* 0x0003740001067983 */ /* 0x001ee20000300800 */
[----:B------:R-:W-:-:S02]  /*29ab0*/  ISETP.GT.AND P4, PT, R0, 0x100, P1 ;  /* 0x000001000000780c */ /* 0x000fc40000f84270 */
[----:B------:R-:W-:Y:S01]  /*29ac0*/  ISETP.GT.AND P5, PT, R0, 0x100, P0 ;  /* 0x000001000000780c */ /* 0x000fe200007a4270 */
[----:B--2---:R-:W-:-:S05]  /*29ad0*/  FMUL R10, R10, R2 ;  /* 0x000000020a0a7220 */ /* 0x004fca0000400000 */
[----:B------:R-:W-:-:S04]  /*29ae0*/  F2FP.BF16.F32.PACK_AB R7, RZ, R10 ;  /* 0x0000000aff07723e */ /* 0x000fc800000010ff */
[----:B------:R-:W-:Y:S02]  /*29af0*/  PRMT R11, R7, 0x7610, R11 ;  /* 0x00007610070b7816 */ /* 0x000fe4000000000b */
[----:B------:R-:W2:Y:S01]  /*29b00*/  LDL.LU R7, [R1+0x378] ;  /* 0x0003780001077983 */ /* 0x000ea20000300800 */
[----:B---3--:R-:W-:-:S05]  /*29b10*/  FMUL R6, R6, R2 ;  /* 0x0000000206067220 */ /* 0x008fca0000400000 */
[----:B------:R-:W-:-:S04]  /*29b20*/  F2FP.BF16.F32.PACK_AB R6, RZ, R6 ;  /* 0x00000006ff06723e */ /* 0x000fc800000010ff */
[----:B------:R-:W-:Y:S02]  /*29b30*/  PRMT R10, R6, 0x7610, R10 ;  /* 0x00007610060a7816 */ /* 0x000fe4000000000a */
[----:B------:R-:W3:Y:S04]  /*29b40*/  LDL.LU R6, [R1+0x37c] ;  /* 0x00037c0001067983 */ /* 0x000ee80000300800 */
[----:B------:R0:W-:Y:S04]  /*29b50*/  @P4 STG.E.U16 desc[UR60][R4.64+0x30], R11 ;  /* 0x0000300b04004986 */ /* 0x0001e8000c10153c */
[----:B------:R1:W-:Y:S04]  /*29b60*/  @P5 STG.E.U16 desc[UR60][R4.64+0x32], R10 ;  /* 0x0000320a04005986 */ /* 0x0003e8000c10153c */
[----:B0-----:R-:W3:Y:S04]  /*29b70*/  LDL.LU R11, [R1+0x344] ;  /* 0x00034400010b7983 */ /* 0x001ee80000300800 */
[----:B-1----:R-:W3:Y:S01]  /*29b80*/  LDL.LU R10, [R1+0x340] ;  /* 0x00034000010a7983 */ /* 0x002ee20000300800 */
[----:B------:R-:W-:-:S02]  /*29b90*/  ISETP.GT.AND P4, PT, R0, 0x108, P1 ;  /* 0x000001080000780c */ /* 0x000fc40000f84270 */
[----:B------:R-:W-:Y:S01]  /*29ba0*/  ISETP.GT.AND P5, PT, R0, 0x108, P0 ;  /* 0x000001080000780c */ /* 0x000fe200007a4270 */
[----:B------:R-:W-:-:S05]  /*29bb0*/  FMUL R17, R17, R2 ;  /* 0x0000000211117220 */ /* 0x000fca0000400000 */
[----:B------:R-:W-:-:S04]  /*29bc0*/  F2FP.BF16.F32.PACK_AB R17, RZ, R17 ;  /* 0x00000011ff11723e */ /* 0x000fc800000010ff */
[----:B------:R-:W-:Y:S01]  /*29bd0*/  PRMT R236, R17, 0x7610, R236 ;  /* 0x0000761011ec7816 */ /* 0x000fe200000000ec */
[-C--:B----4-:R-:W-:Y:S01]  /*29be0*/  FMUL R235, R235, R2.reuse ;  /* 0x00000002ebeb7220 */ /* 0x090fe20000400000 */
[----:B------:R-:W4:Y:S01]  /*29bf0*/  LDL.LU R17, [R1+0x35c] ;  /* 0x00035c0001117983 */ /* 0x000f220000300800 */
[-C--:B-----5:R-:W-:Y:S01]  /*29c00*/  FMUL R234, R234, R2.reuse ;  /* 0x00000002eaea7220 */ /* 0x0a0fe20000400000 */
[-C--:B------:R-:W-:Y:S01]  /*29c10*/  FMUL R233, R233, R2.reuse ;  /* 0x00000002e9e97220 */ /* 0x080fe20000400000 */
[----:B------:R-:W-:Y:S01]  /*29c20*/  FMUL R232, R232, R2 ;  /* 0x00000002e8e87220 */ /* 0x000fe20000400000 */
[----:B------:R-:W-:Y:S02]  /*29c30*/  F2FP.BF16.F32.PACK_AB R235, RZ, R235 ;  /* 0x000000ebffeb723e */ /* 0x000fe400000010ff */
[----:B------:R-:W-:Y:S02]  /*29c40*/  F2FP.BF16.F32.PACK_AB R234, RZ, R234 ;  /* 0x000000eaffea723e */ /* 0x000fe400000010ff */
[----:B------:R-:W-:-:S02]  /*29c50*/  F2FP.BF16.F32.PACK_AB R233, RZ, R233 ;  /* 0x000000e9ffe9723e */ /* 0x000fc400000010ff */
[----:B------:R-:W-:Y:S01]  /*29c60*/  F2FP.BF16.F32.PACK_AB R232, RZ, R232 ;  /* 0x000000e8ffe8723e */ /* 0x000fe200000010ff */
[----:B--2---:R-:W-:-:S05]  /*29c70*/  FMUL R7, R7, R2 ;  /* 0x0000000207077220 */ /* 0x004fca0000400000 */
[----:B------:R-:W-:-:S05]  /*29c80*/  F2FP.BF16.F32.PACK_AB R7, RZ, R7 ;  /* 0x00000007ff07723e */ /* 0x000fca00000010ff */
[----:B------:R-:W-:Y:S01]  /*29c90*/  @P4 STG.E.U16 desc[UR60][R14.64+0x30], R7 ;  /* 0x000030070e004986 */ /* 0x000fe2000c10153c */
[----:B---3--:R-:W-:Y:S01]  /*29ca0*/  FMUL R6, R6, R2 ;  /* 0x0000000206067220 */ /* 0x008fe20000400000 */
[----:B------:R-:W-:-:S04]  /*29cb0*/  ISETP.GT.AND P4, PT, R0, 0x180, P3 ;  /* 0x000001800000780c */ /* 0x000fc80001f84270 */
[----:B------:R-:W-:-:S05]  /*29cc0*/  F2FP.BF16.F32.PACK_AB R6, RZ, R6 ;  /* 0x00000006ff06723e */ /* 0x000fca00000010ff */
[----:B------:R0:W-:Y:S01]  /*29cd0*/  @P5 STG.E.U16 desc[UR60][R14.64+0x32], R6 ;  /* 0x000032060e005986 */ /* 0x0001e2000c10153c */
[----:B------:R-:W-:Y:S01]  /*29ce0*/  FMUL R10, R10, R2 ;  /* 0x000000020a0a7220 */ /* 0x000fe20000400000 */
[----:B0-----:R-:W-:-:S04]  /*29cf0*/  IADD3 R6, P5, R4, UR13, RZ ;  /* 0x0000000d04067c10 */ /* 0x001fc8000ffbe0ff */
[----:B------:R-:W-:Y:S02]  /*29d00*/  F2FP.BF16.F32.PACK_AB R10, RZ, R10 ;  /* 0x0000000aff0a723e */ /* 0x000fe400000010ff */
[----:B------:R-:W-:Y:S01]  /*29d10*/  IADD3.X R7, R5, UR12, RZ, P5, !PT ;  /* 0x0000000c05077c10 */ /* 0x000fe2000affe4ff */
[----:B------:R-:W-:Y:S01]  /*29d20*/  FMUL R11, R11, R2 ;  /* 0x000000020b0b7220 */ /* 0x000fe20000400000 */
[----:B------:R-:W-:-:S03]  /*29d30*/  ISETP.GT.AND P3, PT, R0, 0x188, P3 ;  /* 0x000001880000780c */ /* 0x000fc60001f64270 */
[----:B------:R0:W-:Y:S01]  /*29d40*/  @P4 STG.E.U16 desc[UR60][R6.64+0x20], R10 ;  /* 0x0000200a06004986 */ /* 0x0001e2000c10153c */
[----:B------:R-:W-:Y:S02]  /*29d50*/  ISETP.GT.AND P4, PT, R0, 0x180, P2 ;  /* 0x000001800000780c */ /* 0x000fe40001784270 */
[----:B------:R-:W-:-:S04]  /*29d60*/  F2FP.BF16.F32.PACK_AB R11, RZ, R11 ;  /* 0x0000000bff0b723e */ /* 0x000fc800000010ff */
[----:B------:R-:W-:Y:S02]  /*29d70*/  PRMT R237, R11, 0x7610, R237 ;  /* 0x000076100bed7816 */ /* 0x000fe400000000ed */
[----:B0-----:R-:W-:Y:S02]  /*29d80*/  IADD3 R10, P5, R6, UR5, RZ ;  /* 0x00000005060a7c10 */ /* 0x001fe4000ffbe0ff */
[C---:B------:R-:W-:Y:S02]  /*29d90*/  ISETP.GT.AND P2, PT, R0.reuse, 0x188, P2 ;  /* 0x000001880000780c */ /* 0x040fe40001744270 */
[----:B------:R-:W-:Y:S01]  /*29da0*/  IADD3.X R11, R7, UR4, RZ, P5, !PT ;  /* 0x00000004070b7c10 */ /* 0x000fe2000affe4ff */
[----:B------:R-:W-:Y:S01]  /*29db0*/  @P4 STG.E.U16 desc[UR60][R6.64+0x22], R237 ;  /* 0x000022ed06004986 */ /* 0x000fe2000c10153c */
[----:B------:R-:W-:-:S03]  /*29dc0*/  ISETP.GT.AND P4, PT, R0, 0x180, P1 ;  /* 0x000001800000780c */ /* 0x000fc60000f84270 */
[----:B------:R-:W-:Y:S01]  /*29dd0*/  @P3 STG.E.U16 desc[UR60][R10.64+0x20], R236 ;  /* 0x000020ec0a003986 */ /* 0x000fe2000c10153c */
[C---:B------:R-:W-:Y:S02]  /*29de0*/  ISETP.GT.AND P3, PT, R0.reuse, 0x180, P0 ;  /* 0x000001800000780c */ /* 0x040fe40000764270 */
[----:B------:R-:W-:-:S03]  /*29df0*/  ISETP.GT.AND P1, PT, R0, 0x188, P1 ;  /* 0x000001880000780c */ /* 0x000fc60000f24270 */
[----:B------:R0:W-:Y:S04]  /*29e00*/  @P2 STG.E.U16 desc[UR60][R22.64+0x22], R235 ;  /* 0x000022eb16002986 */ /* 0x0001e8000c10153c */
[----:B------:R1:W-:Y:S04]  /*29e10*/  @P4 STG.E.U16 desc[UR60][R6.64+0x30], R234 ;  /* 0x000030ea06004986 */ /* 0x0003e8000c10153c */
[----:B------:R2:W-:Y:S04]  /*29e20*/  @P3 STG.E.U16 desc[UR60][R6.64+0x32], R233 ;  /* 0x000032e906003986 */ /* 0x0005e8000c10153c */
[----:B0-----:R-:W3:Y:S04]  /*29e30*/  LDL.LU R23, [R1+0x324] ;  /* 0x0003240001177983 */ /* 0x001ee80000300800 */
[----:B------:R-:W5:Y:S04]  /*29e40*/  LDL.LU R22, [R1+0x328] ;  /* 0x0003280001167983 */ /* 0x000f680000300800 */
[----:B------:R-:W5:Y:S04]  /*29e50*/  LDL.LU R235, [R1+0x33c] ;  /* 0x00033c0001eb7983 */ /* 0x000f680000300800 */
[----:B-1----:R-:W5:Y:S04]  /*29e60*/  LDL.LU R234, [R1+0x338] ;  /* 0x0003380001ea7983 */ /* 0x002f680000300800 */
[----:B--2---:R-:W2:Y:S04]  /*29e70*/  LDL.LU R233, [R1+0x334] ;  /* 0x0003340001e97983 */ /* 0x004ea80000300800 */
[----:B------:R0:W-:Y:S04]  /*29e80*/  @P1 STG.E.U16 desc[UR60][R10.64+0x30], R232 ;  /* 0x000030e80a001986 */ /* 0x0001e8000c10153c */
[----:B0-----:R-:W2:Y:S01]  /*29e90*/  LDL.LU R232, [R1+0x320] ;  /* 0x0003200001e87983 */ /* 0x001ea20000300800 */
[----:B------:R-:W-:Y:S01]  /*29ea0*/  ISETP.GT.AND P0, PT, R0, 0x188, P0 ;  /* 0x000001880000780c */ /* 0x000fe20000704270 */
[----:B----4-:R-:W-:Y:S01]  /*29eb0*/  FMUL R17, R17, R2 ;  /* 0x0000000211117220 */ /* 0x010fe20000400000 */
[----:B------:R-:W-:-:S02]  /*29ec0*/  ISETP.GT.AND P3, PT, R3, 0x20, PT ;  /* 0x000000200300780c */ /* 0x000fc40003f64270 */
[----:B------:R-:W-:Y:S02]  /*29ed0*/  ISETP.GT.AND P2, PT, R3, 0x21, PT ;  /* 0x000000210300780c */ /* 0x000fe40003f44270 */
[----:B------:R-:W-:Y:S02]  /*29ee0*/  F2FP.BF16.F32.PACK_AB R17, RZ, R17 ;  /* 0x00000011ff11723e */ /* 0x000fe400000010ff */
[C---:B------:R-:W-:Y:S02]  /*29ef0*/  ISETP.GT.AND P4, PT, R0.reuse, RZ, P2 ;  /* 0x000000ff0000720c */ /* 0x040fe40001784270 */
[----:B------:R-:W-:-:S03]  /*29f00*/  ISETP.GT.AND P5, PT, R0, 0x8, P3 ;  /* 0x000000080000780c */ /* 0x000fc60001fa4270 */
[----:B------:R0:W-:Y:S01]  /*29f10*/  @P0 STG.E.U16 desc[UR60][R10.64+0x32], R17 ;  /* 0x000032110a000986 */ /* 0x0001e2000c10153c */
[----:B------:R-:W-:-:S03]  /*29f20*/  ISETP.GT.AND P0, PT, R0, RZ, P3 ;  /* 0x000000ff0000720c */ /* 0x000fc60001f04270 */
[----:B0-----:R-:W4:Y:S01]  /*29f30*/  LDL.LU R17, [R1+0x32c] ;  /* 0x00032c0001117983 */ /* 0x001f220000300800 */
[-C--:B---3--:R-:W-:Y:S01]  /*29f40*/  FMUL R23, R23, R2.reuse ;  /* 0x0000000217177220 */ /* 0x088fe20000400000 */
[----:B-----5:R-:W-:-:S04]  /*29f50*/  FMUL R22, R22, R2 ;  /* 0x0000000216167220 */ /* 0x020fc80000400000 */
[----:B------:R-:W-:Y:S02]  /*29f60*/  F2FP.BF16.F32.PACK_AB R23, RZ, R23 ;  /* 0x00000017ff17723e */ /* 0x000fe400000010ff */
[----:B------:R-:W-:-:S03]  /*29f70*/  F2FP.BF16.F32.PACK_AB R22, RZ, R22 ;  /* 0x00000016ff16723e */ /* 0x000fc600000010ff */
[----:B------:R-:W-:Y:S01]  /*29f80*/  @P4 STG.E.U16 desc[UR60][R12.64+0x42], R23 ;  /* 0x000042170c004986 */ /* 0x000fe2000c10153c */
[----:B--2---:R-:W-:-:S05]  /*29f90*/  FMUL R232, R232, R2 ;  /* 0x00000002e8e87220 */ /* 0x004fca0000400000 */
[----:B------:R-:W-:-:S05]  /*29fa0*/  F2FP.BF16.F32.PACK_AB R232, RZ, R232 ;  /* 0x000000e8ffe8723e */ /* 0x000fca00000010ff */
[----:B------:R-:W-:Y:S04]  /*29fb0*/  @P0 STG.E.U16 desc[UR60][R12.64+0x40], R232 ;  /* 0x000040e80c000986 */ /* 0x000fe8000c10153c */
[----:B------:R0:W-:Y:S04]  /*29fc0*/  @P5 STG.E.U16 desc[UR60][R20.64+0x40], R22 ;  /* 0x0000401614005986 */ /* 0x0001e8000c10153c */
[----:B0-----:R-:W2:Y:S01]  /*29fd0*/  LDL.LU R22, [R1+0x330] ;  /* 0x0003300001167983 */ /* 0x001ea20000300800 */
[----:B------:R-:W-:Y:S02]  /*29fe0*/  ISETP.GT.AND P1, PT, R0, 0x8, P2 ;  /* 0x000000080000780c */ /* 0x000fe40001724270 */
[----:B------:R-:W-:Y:S01]  /*29ff0*/  ISETP.GT.AND P0, PT, R3, 0x28, PT ;  /* 0x000000280300780c */ /* 0x000fe20003f04270 */
[----:B----4-:R-:W-:-:S03]  /*2a000*/  FMUL R17, R17, R2 ;  /* 0x0000000211117220 */ /* 0x010fc60000400000 */
[----:B------:R-:W-:Y:S02]  /*2a010*/  ISETP.GT.AND P5, PT, R0, RZ, P0 ;  /* 0x000000ff0000720c */ /* 0x000fe400007a4270 */
[----:B------:R-:W-:-:S05]  /*2a020*/  F2FP.BF16.F32.PACK_AB R17, RZ, R17 ;  /* 0x00000011ff11723e */ /* 0x000fca00000010ff */
[----:B------:R0:W-:Y:S01]  /*2a030*/  @P1 STG.E.U16 desc[UR60][R20.64+0x42], R17 ;  /* 0x0000421114001986 */ /* 0x0001e2000c10153c */
[----:B------:R-:W-:-:S04]  /*2a040*/  ISETP.GT.AND P1, PT, R3, 0x29, PT ;  /* 0x000000290300780c */ /* 0x000fc80003f24270 */
[----:B------:R-:W-:Y:S01]  /*2a050*/  ISETP.GT.AND P4, PT, R0, RZ, P1 ;  /* 0x000000ff0000720c */ /* 0x000fe20000f84270 */
[----:B0-----:R-:W-:Y:S02]  /*2a060*/  FMUL R17, R233, R2 ;  /* 0x00000002e9117220 */ /* 0x001fe40000400000 */
[----:B------:R-:W3:Y:S03]  /*2a070*/  LDL.LU R233, [R1+0x314] ;  /* 0x0003140001e97983 */ /* 0x000ee60000300800 */
[----:B------:R-:W-:-:S04]  /*2a080*/  F2FP.BF16.F32.PACK_AB R17, RZ, R17 ;  /* 0x00000011ff11723e */ /* 0x000fc800000010ff */
[----:B------:R-:W-:Y:S01]  /*2a090*/  PRMT R23, R17, 0x7610, R23 ;  /* 0x0000761011177816 */ /* 0x000fe20000000017 */
[----:B------:R-:W-:-:S04]  /*2a0a0*/  FMUL R17, R235, R2 ;  /* 0x00000002eb117220 */ /* 0x000fc80000400000 */
[----:B------:R-:W-:Y:S01]  /*2a0b0*/  @P4 STG.E.U16 desc[UR60][R12.64+0x52], R23 ;  /* 0x000052170c004986 */ /* 0x000fe2000c10153c */
[----:B--2---:R-:W-:-:S05]  /*2a0c0*/  FMUL R22, R22, R2 ;  /* 0x0000000216167220 */ /* 0x004fca0000400000 */
[----:B------:R-:W-:-:S04]  /*2a0d0*/  F2FP.BF16.F32.PACK_AB R22, RZ, R22 ;  /* 0x00000016ff16723e */ /* 0x000fc800000010ff */
[----:B------:R-:W-:Y:S01]  /*2a0e0*/  PRMT R232, R22, 0x7610, R232 ;  /* 0x0000761016e87816 */ /* 0x000fe200000000e8 */
[----:B------:R-:W-:Y:S02]  /*2a0f0*/  FMUL R22, R234, R2 ;  /* 0x00000002ea167220 */ /* 0x000fe40000400000 */
[----:B------:R-:W2:Y:S04]  /*2a100*/  LDL.LU R234, [R1+0x318] ;  /* 0x0003180001ea7983 */ /* 0x000ea80000300800 */
[----:B------:R-:W-:Y:S01]  /*2a110*/  @P5 STG.E.U16 desc[UR60][R12.64+0x50], R232 ;  /* 0x000050e80c005986 */ /* 0x000fe2000c10153c */
[C---:B------:R-:W-:Y:S02]  /*2a120*/  ISETP.GT.AND P5, PT, R0.reuse, 0x8, P0 ;  /* 0x000000080000780c */ /* 0x040fe400007a4270 */
[----:B------:R-:W-:Y:S01]  /*2a130*/  F2FP.BF16.F32.PACK_AB R22, RZ, R22 ;  /* 0x00000016ff16723e */ /* 0x000fe200000010ff */
[----:B------:R-:W4:Y:S10]  /*2a140*/  LDL.LU R235, [R1+0x31c] ;  /* 0x00031c0001eb7983 */ /* 0x000f340000300800 */
[----:B------:R0:W-:Y:S04]  /*2a150*/  @P5 STG.E.U16 desc[UR60][R20.64+0x50], R22 ;  /* 0x0000501614005986 */ /* 0x0001e8000c10153c */
[----:B0-----:R-:W5:Y:S01]  /*2a160*/  LDL.LU R22, [R1+0x300] ;  /* 0x0003000001167983 */ /* 0x001f620000300800 */
[----:B------:R-:W-:-:S02]  /*2a170*/  ISETP.GT.AND P4, PT, R0, 0x8, P1 ;  /* 0x000000080000780c */ /* 0x000fc40000f84270 */
[----:B------:R-:W-:-:S11]  /*2a180*/  F2FP.BF16.F32.PACK_AB R17, RZ, R17 ;  /* 0x00000011ff11723e */ /* 0x000fd600000010ff */
[----:B------:R0:W-:Y:S01]  /*2a190*/  @P4 STG.E.U16 desc[UR60][R20.64+0x52], R17 ;  /* 0x0000521114004986 */ /* 0x0001e2000c10153c */
[----:B------:R-:W-:-:S03]  /*2a1a0*/  ISETP.GT.AND P4, PT, R0, 0x80, P3 ;  /* 0x000000800000780c */ /* 0x000fc60001f84270 */
[----:B0-----:R-:W3:Y:S01]  /*2a1b0*/  LDL.LU R17, [R1+0x304] ;  /* 0x0003040001117983 */ /* 0x001ee20000300800 */
[----:B-----5:R-:W-:-:S05]  /*2a1c0*/  FMUL R22, R22, R2 ;  /* 0x0000000216167220 */ /* 0x020fca0000400000 */
[----:B------:R-:W-:-:S05]  /*2a1d0*/  F2FP.BF16.F32.PACK_AB R22, RZ, R22 ;  /* 0x00000016ff16723e */ /* 0x000fca00000010ff */
[----:B------:R0:W-:Y:S04]  /*2a1e0*/  @P4 STG.E.U16 desc[UR60][R8.64+0x40], R22 ;  /* 0x0000401608004986 */ /* 0x0001e8000c10153c */
[----:B0-----:R-:W5:Y:S01]  /*2a1f0*/  LDL.LU R22, [R1+0x308] ;  /* 0x0003080001167983 */ /* 0x001f620000300800 */
[C---:B------:R-:W-:Y:S01]  /*2a200*/  ISETP.GT.AND P5, PT, R0.reuse, 0x80, P2 ;  /* 0x000000800000780c */ /* 0x040fe200017a4270 */
[----:B---3--:R-:W-:Y:S01]  /*2a210*/  FMUL R17, R17, R2 ;  /* 0x0000000211117220 */ /* 0x008fe20000400000 */
[----:B------:R-:W-:-:S04]  /*2a220*/  ISETP.GT.AND P4, PT, R0, 0x88, P3 ;  /* 0x000000880000780c */ /* 0x000fc80001f84270 */
[----:B------:R-:W-:-:S07]  /*2a230*/  F2FP.BF16.F32.PACK_AB R17, RZ, R17 ;  /* 0x00000011ff11723e */ /* 0x000fce00000010ff */
[----:B------:R0:W-:Y:S04]  /*2a240*/  @P5 STG.E.U16 desc[UR60][R8.64+0x42], R17 ;  /* 0x0000421108005986 */ /* 0x0001e8000c10153c */
[----:B0-----:R-:W3:Y:S01]  /*2a250*/  LDL.LU R17, [R1+0x30c] ;  /* 0x00030c0001117983 */ /* 0x001ee20000300800 */
[----:B-----5:R-:W-:-:S05]  /*2a260*/  FMUL R22, R22, R2 ;  /* 0x0000000216167220 */ /* 0x020fca0000400000 */
[----:B------:R-:W-:-:S05]  /*2a270*/  F2FP.BF16.F32.PACK_AB R22, RZ, R22 ;  /* 0x00000016ff16723e */ /* 0x000fca00000010ff */
[----:B------:R0:W-:Y:S04]  /*2a280*/  @P4 STG.E.U16 desc[UR60][R18.64+0x40], R22 ;  /* 0x0000401612004986 */ /* 0x0001e8000c10153c */
[----:B0-----:R-:W5:Y:S01]  /*2a290*/  LDL.LU R22, [R1+0x310] ;  /* 0x0003100001167983 */ /* 0x001f620000300800 */
[----:B------:R-:W-:Y:S01]  /*2a2a0*/  ISETP.GT.AND P5, PT, R0, 0x88, P2 ;  /* 0x000000880000780c */ /* 0x000fe200017a4270 */
[----:B---3--:R-:W-:-:S05]  /*2a2b0*/  FMUL R17, R17, R2 ;  /* 0x0000000211117220 */ /* 0x008fca0000400000 */
[----:B------:R-:W-:-:S07]  /*2a2c0*/  F2FP.BF16.F32.PACK_AB R17, RZ, R17 ;  /* 0x00000011ff11723e */ /* 0x000fce00000010ff */
[----:B------:R0:W-:Y:S01]  /*2a2d0*/  @P5 STG.E.U16 desc[UR60][R18.64+0x42], R17 ;  /* 0x0000421112005986 */ /* 0x0001e2000c10153c */
[C---:B------:R-:W-:Y:S02]  /*2a2e0*/  ISETP.GT.AND P5, PT, R0.reuse, 0x80, P0 ;  /* 0x000000800000780c */ /* 0x040fe400007a4270 */
[----:B------:R-:W-:Y:S01]  /*2a2f0*/  ISETP.GT.AND P4, PT, R0, 0x80, P1 ;  /* 0x000000800000780c */ /* 0x000fe20000f84270 */
[----:B0-----:R-:W-:-:S05]  /*2a300*/  FMUL R17, R233, R2 ;  /* 0x00000002e9117220 */ /* 0x001fca0000400000 */
[----:B------:R-:W-:-:S04]  /*2a310*/  F2FP.BF16.F32.PACK_AB R17, RZ, R17 ;  /* 0x00000011ff11723e */ /* 0x000fc800000010ff */
[----:B------:R-:W-:Y:S01]  /*2a320*/  PRMT R23, R17, 0x7610, R23 ;  /* 0x0000761011177816 */ /* 0x000fe20000000017 */
[-C--:B----4-:R-:W-:Y:S02]  /*2a330*/  FMUL R17, R235, R2.reuse ;  /* 0x00000002eb117220 */ /* 0x090fe40000400000 */
[----:B------:R-:W3:Y:S04]  /*2a340*/  LDL.LU R235, [R1+0x2cc] ;  /* 0x0002cc0001eb7983 */ /* 0x000ee80000300800 */
[----:B------:R-:W-:Y:S01]  /*2a350*/  @P4 STG.E.U16 desc[UR60][R8.64+0x52], R23 ;  /* 0x0000521708004986 */ /* 0x000fe2000c10153c */
[----:B-----5:R-:W-:-:S05]  /*2a360*/  FMUL R22, R22, R2 ;  /* 0x0000000216167220 */ /* 0x020fca0000400000 */
[----:B------:R-:W-:-:S04]  /*2a370*/  F2FP.BF16.F32.PACK_AB R22, RZ, R22 ;  /* 0x00000016ff16723e */ /* 0x000fc800000010ff */
[----:B------:R-:W-:Y:S01]  /*2a380*/  PRMT R232, R22, 0x7610, R232 ;  /* 0x0000761016e87816 */ /* 0x000fe200000000e8 */
[----:B--2---:R-:W-:Y:S02]  /*2a390*/  FMUL R22, R234, R2 ;  /* 0x00000002ea167220 */ /* 0x004fe40000400000 */
        /* <DEDUP_REMOVED lines=16> */
[----:B------:R-:W-:Y:S01]  /*2a4a0*/  ISETP.GT.AND P5, PT, R0, 0x100, P2 ;  /* 0x000001000000780c */ /* 0x000fe200017a4270 */
[----:B---3--:R-:W-:-:S05]  /*2a4b0*/  FMUL R17, R17, R2 ;  /* 0x0000000211117220 */ /* 0x008fca0000400000 */
[----:B------:R-:W-:Y:S02]  /*2a4c0*/  F2FP.BF16.F32.PACK_AB R17, RZ, R17 ;  /* 0x00000011ff11723e */ /* 0x000fe400000010ff */
[----:B------:R-:W-:-:S05]  /*2a4d0*/  ISETP.GT.AND P4, PT, R0, 0x108, P3 ;  /* 0x000001080000780c */ /* 0x000fca0001f84270 */
        /* <DEDUP_REMOVED lines=9> */
[----:B------:R0:W-:Y:S04]  /*2a570*/  @P5 STG.E.U16 desc[UR60][R14.64+0x42], R17 ;  /* 0x000042110e005986 */ /* 0x0001e8000c10153c */
[----:B0-----:R-:W3:Y:S01]  /*2a580*/  LDL.LU R17, [R1+0x2f4] ;  /* 0x0002f40001117983 */ /* 0x001ee20000300800 */
[----:B-----5:R-:W-:-:S05]  /*2a590*/  FMUL R22, R22, R2 ;  /* 0x0000000216167220 */ /* 0x020fca0000400000 */
[----:B------:R-:W-:-:S04]  /*2a5a0*/  F2FP.BF16.F32.PACK_AB R22, RZ, R22 ;  /* 0x00000016ff16723e */ /* 0x000fc800000010ff */
[----:B------:R-:W-:Y:S02]  /*2a5b0*/  PRMT R232, R22, 0x7610, R232 ;  /* 0x0000761016e87816 */ /* 0x000fe400000000e8 */
[----:B------:R-:W5:Y:S01]  /*2a5c0*/  LDL.LU R22, [R1+0x2f8] ;  /* 0x0002f80001167983 */ /* 0x000f620000300800 */
[C---:B------:R-:W-:Y:S02]  /*2a5d0*/  ISETP.GT.AND P5, PT, R0.reuse, 0x100, P0 ;  /* 0x000001000000780c */ /* 0x040fe400007a4270 */
[----:B------:R-:W-:Y:S01]  /*2a5e0*/  ISETP.GT.AND P4, PT, R0, 0x100, P1 ;  /* 0x000001000000780c */ /* 0x000fe20000f84270 */
[----:B---3--:R-:W-:-:S05]  /*2a5f0*/  FMUL R17, R17, R2 ;  /* 0x0000000211117220 */ /* 0x008fca0000400000 */
[----:B------:R-:W-:-:S05]  /*2a600*/  F2FP.BF16.F32.PACK_AB R17, RZ, R17 ;  /* 0x00000011ff11723e */ /* 0x000fca00000010ff */
[----:B------:R0:W-:Y:S01]  /*2a610*/  @P5 STG.E.U16 desc[UR60][R4.64+0x50], R232 ;  /* 0x000050e804005986 */ /* 0x0001e2000c10153c */
[----:B------:R-:W-:Y:S02]  /*2a620*/  ISETP.GT.AND P5, PT, R0, 0x108, P0 ;  /* 0x000001080000780c */ /* 0x000fe400007a4270 */
[----:B------:R-:W-:Y:S02]  /*2a630*/  PRMT R23, R17, 0x7610, R23 ;  /* 0x0000761011177816 */ /* 0x000fe40000000017 */
[----:B------:R-:W3:Y:S04]  /*2a640*/  LDL.LU R17, [R1+0x2fc] ;  /* 0x0002fc0001117983 */ /* 0x000ee80000300800 */
[----:B------:R1:W-:Y:S04]  /*2a650*/  @P4 STG.E.U16 desc[UR60][R4.64+0x52], R23 ;  /* 0x0000521704004986 */ /* 0x0003e8000c10153c */
[----:B0-----:R-:W4:Y:S04]  /*2a660*/  LDL.LU R232, [R1+0x2d0] ;  /* 0x0002d00001e87983 */ /* 0x001f280000300800 */
[----:B-1----:R-:W2:Y:S01]  /*2a670*/  LDL.LU R23, [R1+0x2c0] ;  /* 0x0002c00001177983 */ /* 0x002ea20000300800 */
        /* <DEDUP_REMOVED lines=8> */
[----:B--2---:R-:W-:-:S03]  /*2a700*/  FMUL R23, R23, R2 ;  /* 0x0000000217177220 */ /* 0x004fc60000400000 */
[----:B0-----:R-:W2:Y:S02]  /*2a710*/  LDL.LU R17, [R1+0x2c8] ;  /* 0x0002c80001117983 */ /* 0x001ea40000300800 */
[----:B------:R-:W-:-:S04]  /*2a720*/  F2FP.BF16.F32.PACK_AB R23, RZ, R23 ;  /* 0x00000017ff17723e */ /* 0x000fc800000010ff */
[----:B------:R-:W-:Y:S01]  /*2a730*/  PRMT R236, R23, 0x7610, R236 ;  /* 0x0000761017ec7816 */ /* 0x000fe200000000ec */
[----:B-----5:R-:W-:-:S05]  /*2a740*/  FMUL R22, R22, R2 ;  /* 0x0000000216167220 */ /* 0x020fca0000400000 */
[----:B------:R-:W-:-:S04]  /*2a750*/  F2FP.BF16.F32.PACK_AB R22, RZ, R22 ;  /* 0x00000016ff16723e */ /* 0x000fc800000010ff */
[----:B------:R-:W-:Y:S02]  /*2a760*/  PRMT R23, R22, 0x7610, R23 ;  /* 0x0000761016177816 */ /* 0x000fe40000000017 */
[----:B------:R-:W3:Y:S01]  /*2a770*/  LDL.LU R22, [R1+0x2d8] ;  /* 0x0002d80001167983 */ /* 0x000ee20000300800 */
[C---:B------:R-:W-:Y:S02]  /*2a780*/  ISETP.GT.AND P5, PT, R0.reuse, 0x180, P3 ;  /* 0x000001800000780c */ /* 0x040fe40001fa4270 */
[C---:B------:R-:W-:Y:S02]  /*2a790*/  ISETP.GT.AND P4, PT, R0.reuse, 0x180, P2 ;  /* 0x000001800000780c */ /* 0x040fe40001784270 */
[----:B------:R-:W-:Y:S01]  /*2a7a0*/  ISETP.GT.AND P3, PT, R0, 0x188, P3 ;  /* 0x000001880000780c */ /* 0x000fe20001f64270 */
[-C--:B------:R-:W-:Y:S01]  /*2a7b0*/  FMUL R235, R235, R2.reuse ;  /* 0x00000002ebeb7220 */ /* 0x080fe20000400000 */
[----:B--2---:R-:W-:-:S07]  /*2a7c0*/  FMUL R17, R17, R2 ;  /* 0x0000000211117220 */ /* 0x004fce0000400000 */
[----:B------:R-:W-:Y:S01]  /*2a7d0*/  @P5 STG.E.U16 desc[UR60][R6.64+0x40], R236 ;  /* 0x000040ec06005986 */ /* 0x000fe2000c10153c */
[----:B------:R-:W-:-:S03]  /*2a7e0*/  F2FP.BF16.F32.PACK_AB R17, RZ, R17 ;  /* 0x00000011ff11723e */ /* 0x000fc600000010ff */
[----:B------:R0:W-:Y:S01]  /*2a7f0*/  @P4 STG.E.U16 desc[UR60][R6.64+0x42], R23 ;  /* 0x0000421706004986 */ /* 0x0001e2000c10153c */
[----:B------:R-:W-:Y:S01]  /*2a800*/  ISETP.GT.AND P2, PT, R0, 0x188, P2 ;  /* 0x000001880000780c */ /* 0x000fe20001744270 */
[-C--:B------:R-:W-:Y:S01]  /*2a810*/  FMUL R234, R234, R2.reuse ;  /* 0x00000002eaea7220 */ /* 0x080fe20000400000 */
[C---:B------:R-:W-:Y:S01]  /*2a820*/  ISETP.GT.AND P4, PT, R0.reuse, 0x180, P0 ;  /* 0x000001800000780c */ /* 0x040fe20000784270 */
[----:B------:R1:W-:Y:S01]  /*2a830*/  @P3 STG.E.U16 desc[UR60][R10.64+0x40], R17 ;  /* 0x000040110a003986 */ /* 0x0003e2000c10153c */
[----:B------:R-:W-:Y:S01]  /*2a840*/  ISETP.GT.AND P3, PT, R0, 0x180, P1 ;  /* 0x000001800000780c */ /* 0x000fe20000f64270 */
[-C--:B----4-:R-:W-:Y:S01]  /*2a850*/  FMUL R232, R232, R2.reuse ;  /* 0x00000002e8e87220 */ /* 0x090fe20000400000 */
[----:B------:R-:W-:Y:S01]  /*2a860*/  ISETP.GT.AND P0, PT, R0, 0x188, P0 ;  /* 0x000001880000780c */ /* 0x000fe20000704270 */
[----:B------:R-:W-:Y:S01]  /*2a870*/  FMUL R233, R233, R2 ;  /* 0x00000002e9e97220 */ /* 0x000fe20000400000 */
[----:B0-----:R-:W-:Y:S02]  /*2a880*/  F2FP.BF16.F32.PACK_AB R23, RZ, R234 ;  /* 0x000000eaff17723e */ /* 0x001fe400000010ff */
[----:B-1----:R-:W-:-:S02]  /*2a890*/  F2FP.BF16.F32.PACK_AB R17, RZ, R235 ;  /* 0x000000ebff11723e */ /* 0x002fc400000010ff */
[----:B------:R-:W-:Y:S01]  /*2a8a0*/  F2FP.BF16.F32.PACK_AB R232, RZ, R232 ;  /* 0x000000e8ffe8723e */ /* 0x000fe200000010ff */
[----:B------:R-:W2:Y:S01]  /*2a8b0*/  LDL.LU R235, [R1+0x2bc] ;  /* 0x0002bc0001eb7983 */ /* 0x000ea20000300800 */
[----:B------:R-:W-:Y:S02]  /*2a8c0*/  PRMT R234, R17, 0x7610, R234 ;  /* 0x0000761011ea7816 */ /* 0x000fe400000000ea */
[----:B------:R-:W-:Y:S02]  /*2a8d0*/  F2FP.BF16.F32.PACK_AB R17, RZ, R233 ;  /* 0x000000e9ff11723e */ /* 0x000fe400000010ff */
[----:B------:R-:W4:Y:S04]  /*2a8e0*/  LDL.LU R233, [R1+0x2b8] ;  /* 0x0002b80001e97983 */ /* 0x000f280000300800 */
[----:B------:R0:W-:Y:S04]  /*2a8f0*/  @P2 STG.E.U16 desc[UR60][R10.64+0x42], R234 ;  /* 0x000042ea0a002986 */ /* 0x0001e8000c10153c */
[----:B------:R1:W-:Y:S04]  /*2a900*/  @P4 STG.E.U16 desc[UR60][R6.64+0x50], R232 ;  /* 0x000050e806004986 */ /* 0x0003e8000c10153c */
[----:B------:R5:W-:Y:S04]  /*2a910*/  @P3 STG.E.U16 desc[UR60][R6.64+0x52], R23 ;  /* 0x0000521706003986 */ /* 0x000be8000c10153c */
[----:B0-----:R-:W2:Y:S04]  /*2a920*/  LDL.LU R234, [R1+0x2b4] ;  /* 0x0002b40001ea7983 */ /* 0x001ea80000300800 */
[----:B-1----:R-:W4:Y:S04]  /*2a930*/  LDL.LU R232, [R1+0x2a0] ;  /* 0x0002a00001e87983 */ /* 0x002f280000300800 */
[----:B-----5:R-:W5:Y:S01]  /*2a940*/  LDL.LU R23, [R1+0x2a4] ;  /* 0x0002a40001177983 */ /* 0x020f620000300800 */
[----:B---3--:R-:W-:-:S05]  /*2a950*/  FMUL R22, R22, R2 ;  /* 0x0000000216167220 */ /* 0x008fca0000400000 */
[----:B------:R-:W-:-:S05]  /*2a960*/  F2FP.BF16.F32.PACK_AB R22, RZ, R22 ;  /* 0x00000016ff16723e */ /* 0x000fca00000010ff */
[----:B------:R0:W-:Y:S04]  /*2a970*/  @P0 STG.E.U16 desc[UR60][R10.64+0x50], R22 ;  /* 0x000050160a000986 */ /* 0x0001e8000c10153c */
[----:B0-----:R-:W3:Y:S01]  /*2a980*/  LDL.LU R22, [R1+0x2a8] ;  /* 0x0002a80001167983 */ /* 0x001ee20000300800 */
[C---:B------:R-:W-:Y:S02]  /*2a990*/  ISETP.GT.AND P3, PT, R3.reuse, 0x30, PT ;  /* 0x000000300300780c */ /* 0x040fe40003f64270 */
[----:B------:R-:W-:Y:S02]  /*2a9a0*/  ISETP.GT.AND P2, PT, R3, 0x31, PT ;  /* 0x000000310300780c */ /* 0x000fe40003f44270 */
[C---:B------:R-:W-:Y:S02]  /*2a9b0*/  ISETP.GT.AND P1, PT, R0.reuse, 0x188, P1 ;  /* 0x000001880000780c */ /* 0x040fe40000f24270 */
[----:B------:R-:W-:-:S02]  /*2a9c0*/  ISETP.GT.AND P0, PT, R0, RZ, P3 ;  /* 0x000000ff0000720c */ /* 0x000fc40001f04270 */
[C---:B------:R-:W-:Y:S02]  /*2a9d0*/  ISETP.GT.AND P4, PT, R0.reuse, RZ, P2 ;  /* 0x000000ff0000720c */ /* 0x040fe40001784270 */
[----:B------:R-:W-:-:S07]  /*2a9e0*/  ISETP.GT.AND P5, PT, R0, 0x8, P3 ;  /* 0x000000080000780c */ /* 0x000fce0001fa4270 */
[----:B------:R0:W-:Y:S04]  /*2a9f0*/  @P1 STG.E.U16 desc[UR60][R10.64+0x52], R17 ;  /* 0x000052110a001986 */ /* 0x0001e8000c10153c */
[----:B0-----:R-:W2:Y:S01]  /*2aa00*/  LDL.LU R17, [R1+0x2ac] ;  /* 0x0002ac0001117983 */ /* 0x001ea20000300800 */
[-C--:B----4-:R-:W-:Y:S01]  /*2aa10*/  FMUL R232, R232, R2.reuse ;  /* 0x00000002e8e87220 */ /* 0x090fe20000400000 */
[----:B-----5:R-:W-:-:S04]  /*2aa20*/  FMUL R23, R23, R2 ;  /* 0x0000000217177220 */ /* 0x020fc80000400000 */
[----:B------:R-:W-:Y:S02]  /*2aa30*/  F2FP.BF16.F32.PACK_AB R232, RZ, R232 ;  /* 0x000000e8ffe8723e */ /* 0x000fe400000010ff */
[----:B------:R-:W-:-:S03]  /*2aa40*/  F2FP.BF16.F32.PACK_AB R23, RZ, R23 ;  /* 0x00000017ff17723e */ /* 0x000fc600000010ff */
[----:B------:R-:W-:Y:S04]  /*2aa50*/  @P0 STG.E.U16 desc[UR60][R12.64+0x60], R232 ;  /* 0x000060e80c000986 */ /* 0x000fe8000c10153c */
[----:B------:R-:W-:Y:S01]  /*2aa60*/  @P4 STG.E.U16 desc[UR60][R12.64+0x62], R23 ;  /* 0x000062170c004986 */ /* 0x000fe2000c10153c */
[----:B---3--:R-:W-:-:S05]  /*2aa70*/  FMUL R22, R22, R2 ;  /* 0x0000000216167220 */ /* 0x008fca0000400000 */
[----:B------:R-:W-:-:S05]  /*2aa80*/  F2FP.BF16.F32.PACK_AB R22, RZ, R22 ;  /* 0x00000016ff16723e */ /* 0x000fca00000010ff */
[----:B------:R0:W-:Y:S04]  /*2aa90*/  @P5 STG.E.U16 desc[UR60][R20.64+0x60], R22 ;  /* 0x0000601614005986 */ /* 0x0001e8000c10153c */
[----:B0-----:R-:W3:Y:S01]  /*2aaa0*/  LDL.LU R22, [R1+0x2b0] ;  /* 0x0002b00001167983 */ /* 0x001ee20000300800 */
[----:B------:R-:W-:Y:S02]  /*2aab0*/  ISETP.GT.AND P1, PT, R0, 0x8, P2 ;  /* 0x000000080000780c */ /* 0x000fe40001724270 */
[----:B------:R-:W-:Y:S01]  /*2aac0*/  ISETP.GT.AND P0, PT, R3, 0x38, PT ;  /* 0x000000380300780c */ /* 0x000fe20003f04270 */
[----:B--2---:R-:W-:-:S03]  /*2aad0*/  FMUL R17, R17, R2 ;  /* 0x0000000211117220 */ /* 0x004fc60000400000 */
[----:B------:R-:W-:Y:S02]  /*2aae0*/  ISETP.GT.AND P5, PT, R0, RZ, P0 ;  /* 0x000000ff0000720c */ /* 0x000fe400007a4270 */
[----:B------:R-:W-:-:S05]  /*2aaf0*/  F2FP.BF16.F32.PACK_AB R17, RZ, R17 ;  /* 0x00000011ff11723e */ /* 0x000fca00000010ff */
[----:B------:R0:W-:Y:S01]  /*2ab00*/  @P1 STG.E.U16 desc[UR60][R20.64+0x62], R17 ;  /* 0x0000621114001986 */ /* 0x0001e2000c10153c */
[----:B------:R-:W-:-:S04]  /*2ab10*/  ISETP.GT.AND P1, PT, R3, 0x39, PT ;  /* 0x000000390300780c */ /* 0x000fc80003f24270 */
[----:B------:R-:W-:Y:S01]  /*2ab20*/  ISETP.GT.AND P4, PT, R0, RZ, P1 ;  /* 0x000000ff0000720c */ /* 0x000fe20000f84270 */
[----:B0-----:R-:W-:Y:S02]  /*2ab30*/  FMUL R17, R234, R2 ;  /* 0x00000002ea117220 */ /* 0x001fe40000400000 */
[----:B------:R-:W2:Y:S03]  /*2ab40*/  LDL.LU R234, [R1+0x294] ;  /* 0x0002940001ea7983 */ /* 0x000ea60000300800 */
[----:B------:R-:W-:-:S04]  /*2ab50*/  F2FP.BF16.F32.PACK_AB R17, RZ, R17 ;  /* 0x00000011ff11723e */ /* 0x000fc800000010ff */
[----:B------:R-:W-:Y:S01]  /*2ab60*/  PRMT R23, R17, 0x7610, R23 ;  /* 0x0000761011177816 */ /* 0x000fe20000000017 */
[----:B------:R-:W-:-:S04]  /*2ab70*/  FMUL R17, R235, R2 ;  /* 0x00000002eb117220 */ /* 0x000fc80000400000 */
[----:B------:R-:W-:Y:S01]  /*2ab80*/  @P4 STG.E.U16 desc[UR60][R12.64+0x72], R23 ;  /* 0x000072170c004986 */ /* 0x000fe2000c10153c */
[----:B---3--:R-:W-:-:S05]  /*2ab90*/  FMUL R22, R22, R2 ;  /* 0x0000000216167220 */ /* 0x008fca0000400000 */
[----:B------:R-:W-:-:S04]  /*2aba0*/  F2FP.BF16.F32.PACK_AB R22, RZ, R22 ;  /* 0x00000016ff16723e */ /* 0x000fc800000010ff */
[----:B------:R-:W-:Y:S01]  /*2abb0*/  PRMT R232, R22, 0x7610, R232 ;  /* 0x0000761016e87816 */ /* 0x000fe200000000e8 */
[----:B------:R-:W-:Y:S02]  /*2abc0*/  FMUL R22, R233, R2 ;  /* 0x00000002e9167220 */ /* 0x000fe40000400000 */
[----:B------:R-:W3:Y:S04]  /*2abd0*/  LDL.LU R233, [R1+0x298] ;  /* 0x0002980001e97983 */ /* 0x000ee80000300800 */
        /* <DEDUP_REMOVED lines=10> */
[----:B0-----:R-:W2:Y:S01]  /*2ac80*/  LDL.LU R17, [R1+0x284] ;  /* 0x0002840001117983 */ /* 0x001ea20000300800 */
[----:B-----5:R-:W-:-:S05]  /*2ac90*/  FMUL R22, R22, R2 ;  /* 0x0000000216167220 */ /* 0x020fca0000400000 */
[----:B------:R-:W-:-:S05]  /*2aca0*/  F2FP.BF16.F32.PACK_AB R22, RZ, R22 ;  /* 0x00000016ff16723e */ /* 0x000fca00000010ff */
[----:B------:R0:W-:Y:S04]  /*2acb0*/  @P4 STG.E.U16 desc[UR60][R8.64+0x60], R22 ;  /* 0x0000601608004986 */ /* 0x0001e8000c10153c */
[----:B0-----:R-:W5:Y:S01]  /*2acc0*/  LDL.LU R22, [R1+0x288] ;  /* 0x0002880001167983 */ /* 0x001f620000300800 */
[C---:B------:R-:W-:Y:S01]  /*2acd0*/  ISETP.GT.AND P5, PT, R0.reuse, 0x80, P2 ;  /* 0x000000800000780c */ /* 0x040fe200017a4270 */
[----:B--2---:R-:W-:Y:S01]  /*2ace0*/  FMUL R17, R17, R2 ;  /* 0x0000000211117220 */ /* 0x004fe20000400000 */
[----:B------:R-:W-:-:S04]  /*2acf0*/  ISETP.GT.AND P4, PT, R0, 0x88, P3 ;  /* 0x000000880000780c */ /* 0x000fc80001f84270 */
[----:B------:R-:W-:-:S07]  /*2ad00*/  F2FP.BF16.F32.PACK_AB R17, RZ, R17 ;  /* 0x00000011ff11723e */ /* 0x000fce00000010ff */
[----:B------:R0:W-:Y:S04]  /*2ad10*/  @P5 STG.E.U16 desc[UR60][R8.64+0x62], R17 ;  /* 0x0000621108005986 */ /* 0x0001e8000c10153c */
[----:B0-----:R-:W2:Y:S01]  /*2ad20*/  LDL.LU R17, [R1+0x28c] ;  /* 0x00028c0001117983 */ /* 0x001ea20000300800 */
[----:B-----5:R-:W-:-:S05]  /*2ad30*/  FMUL R22, R22, R2 ;  /* 0x0000000216167220 */ /* 0x020fca0000400000 */
[----:B------:R-:W-:-:S05]  /*2ad40*/  F2FP.BF16.F32.PACK_AB R22, RZ, R22 ;  /* 0x00000016ff16723e */ /* 0x000fca00000010ff */
[----:B------:R0:W-:Y:S04]  /*2ad50*/  @P4 STG.E.U16 desc[UR60][R18.64+0x60], R22 ;  /* 0x0000601612004986 */ /* 0x0001e8000c10153c */
[----:B0-----:R-:W5:Y:S01]  /*2ad60*/  LDL.LU R22, [R1+0x290] ;  /* 0x0002900001167983 */ /* 0x001f620000300800 */
[----:B------:R-:W-:Y:S01]  /*2ad70*/  ISETP.GT.AND P5, PT, R0, 0x88, P2 ;  /* 0x000000880000780c */ /* 0x000fe200017a4270 */
[----:B--2---:R-:W-:-:S05]  /*2ad80*/  FMUL R17, R17, R2 ;  /* 0x0000000211117220 */ /* 0x004fca0000400000 */
        /* <DEDUP_REMOVED lines=8> */
[----:B------:R-:W2:Y:S04]  /*2ae10*/  LDL.LU R235, [R1+0x24c] ;  /* 0x00024c0001eb7983 */ /* 0x000ea80000300800 */
[----:B------:R-:W4:Y:S04]  /*2ae20*/  LDL.LU R234, [R1+0x254] ;  /* 0x0002540001ea7983 */ /* 0x000f280000300800 */
[----:B------:R-:W-:Y:S01]  /*2ae30*/  @P4 STG.E.U16 desc[UR60][R8.64+0x72], R23 ;  /* 0x0000721708004986 */ /* 0x000fe2000c10153c */
[----:B-----5:R-:W-:-:S05]  /*2ae40*/  FMUL R22, R22, R2 ;  /* 0x0000000216167220 */ /* 0x020fca0000400000 */
[----:B------:R-:W-:-:S04]  /*2ae50*/  F2FP.BF16.F32.PACK_AB R22, RZ, R22 ;  /* 0x00000016ff16723e */ /* 0x000fc800000010ff */
[----:B------:R-:W-:Y:S01]  /*2ae60*/  PRMT R232, R22, 0x7610, R232 ;  /* 0x0000761016e87816 */ /* 0x000fe200000000e8 */
[----:B---3--:R-:W-:Y:S02]  /*2ae70*/  FMUL R22, R233, R2 ;  /* 0x00000002e9167220 */ /* 0x008fe40000400000 */
[----:B------:R-:W3:Y:S04]  /*2ae80*/  LDL.LU R233, [R1+0x25c] ;  /* 0x00025c0001e97983 */ /* 0x000ee80000300800 */
[----:B------:R-:W-:Y:S01]  /*2ae90*/  @P5 STG.E.U16 desc[UR60][R8.64+0x70], R232 ;  /* 0x000070e808005986 */ /* 0x000fe2000c10153c */
[----:B------:R-:W-:Y:S02]  /*2aea0*/  ISETP.GT.AND P5, PT, R0, 0x88, P0 ;  /* 0x000000880000780c */ /* 0x000fe400007a4270 */
[----:B------:R-:W-:-:S11]  /*2aeb0*/  F2FP.BF16.F32.PACK_AB R22, RZ, R22 ;  /* 0x00000016ff16723e */ /* 0x000fd600000010ff */
[----:B------:R0:W-:Y:S04]  /*2aec0*/  @P5 STG.E.U16 desc[UR60][R18.64+0x70], R22 ;  /* 0x0000701612005986 */ /* 0x0001e8000c10153c */
[----:B0-----:R-:W5:Y:S01]  /*2aed0*/  LDL.LU R22, [R1+0x260] ;  /* 0x0002600001167983 */ /* 0x001f620000300800 */
[----:B------:R-:W-:Y:S02]  /*2aee0*/  ISETP.GT.AND P4, PT, R0, 0x88, P1 ;  /* 0x000000880000780c */ /* 0x000fe40000f84270 */
        /* <DEDUP_REMOVED lines=8> */
[----:B------:R-:W-:Y:S01]  /*2af70*/  ISETP.GT.AND P5, PT, R0, 0x100, P2 ;  /* 0x000001000000780c */ /* 0x000fe200017a4270 */
[----:B--2---:R-:W-:-:S05]  /*2af80*/  FMUL R17, R17, R2 ;  /* 0x0000000211117220 */ /* 0x004fca0000400000 */
[----:B------:R-:W-:Y:S02]  /*2af90*/  F2FP.BF16.F32.PACK_AB R17, RZ, R17 ;  /* 0x00000011ff11723e */ /* 0x000fe400000010ff */
[----:B------:R-:W-:-:S05]  /*2afa0*/  ISETP.GT.AND P4, PT, R0, 0x108, P3 ;  /* 0x000001080000780c */ /* 0x000fca0001f84270 */
        /* <DEDUP_REMOVED lines=9> */
[----:B------:R0:W-:Y:S04]  /*2b040*/  @P5 STG.E.U16 desc[UR60][R14.64+0x62], R17 ;  /* 0x000062110e005986 */ /* 0x0001e8000c10153c */
[----:B0-----:R-:W2:Y:S01]  /*2b050*/  LDL.LU R17, [R1+0x274] ;  /* 0x0002740001117983 */ /* 0x001ea20000300800 */
[----:B-----5:R-:W-:-:S05]  /*2b060*/  FMUL R22, R22, R2 ;  /* 0x0000000216167220 */ /* 0x020fca0000400000 */
[----:B------:R-:W-:-:S04]  /*2b070*/  F2FP.BF16.F32.PACK_AB R22, RZ, R22 ;  /* 0x00000016ff16723e */ /* 0x000fc800000010ff */
[----:B------:R-:W-:Y:S02]  /*2b080*/  PRMT R232, R22, 0x7610, R232 ;  /* 0x0000761016e87816 */ /* 0x000fe400000000e8 */
[----:B------:R-:W5:Y:S01]  /*2b090*/  LDL.LU R22, [R1+0x278] ;  /* 0x0002780001167983 */ /* 0x000f620000300800 */
[C---:B------:R-:W-:Y:S02]  /*2b0a0*/  ISETP.GT.AND P5, PT, R0.reuse, 0x100, P0 ;  /* 0x000001000000780c */ /* 0x040fe400007a4270 */
[----:B------:R-:W-:Y:S01]  /*2b0b0*/  ISETP.GT.AND P4, PT, R0, 0x100, P1 ;  /* 0x000001000000780c */ /* 0x000fe20000f84270 */
[----:B--2---:R-:W-:-:S05]  /*2b0c0*/  FMUL R17, R17, R2 ;  /* 0x0000000211117220 */ /* 0x004fca0000400000 */
[----:B------:R-:W-:-:S05]  /*2b0d0*/  F2FP.BF16.F32.PACK_AB R17, RZ, R17 ;  /* 0x00000011ff11723e */ /* 0x000fca00000010ff */
[----:B------:R0:W-:Y:S01]  /*2b0e0*/  @P5 STG.E.U16 desc[UR60][R4.64+0x70], R232 ;  /* 0x000070e804005986 */ /* 0x0001e2000c10153c */
[----:B------:R-:W-:Y:S02]  /*2b0f0*/  ISETP.GT.AND P5, PT, R0, 0x108, P0 ;  /* 0x000001080000780c */ /* 0x000fe400007a4270 */
[----:B------:R-:W-:Y:S02]  /*2b100*/  PRMT R23, R17, 0x7610, R23 ;  /* 0x0000761011177816 */ /* 0x000fe40000000017 */
[----:B------:R-:W2:Y:S04]  /*2b110*/  LDL.LU R17, [R1+0x27c] ;  /* 0x00027c0001117983 */ /* 0x000ea80000300800 */
[----:B------:R1:W-:Y:S04]  /*2b120*/  @P4 STG.E.U16 desc[UR60][R4.64+0x72], R23 ;  /* 0x0000721704004986 */ /* 0x0003e8000c10153c */
[----:B0-----:R-:W3:Y:S04]  /*2b130*/  LDL.LU R232, [R1+0x250] ;  /* 0x0002500001e87983 */ /* 0x001ee80000300800 */
[----:B-1----:R-:W4:Y:S01]  /*2b140*/  LDL.LU R23, [R1+0x240] ;  /* 0x0002400001177983 */ /* 0x002f220000300800 */
        /* <DEDUP_REMOVED lines=8> */
[----:B----4-:R-:W-:-:S03]  /*2b1d0*/  FMUL R23, R23, R2 ;  /* 0x0000000217177220 */ /* 0x010fc60000400000 */
[----:B0-----:R-:W2:Y:S02]  /*2b1e0*/  LDL.LU R17, [R1+0x248] ;  /* 0x0002480001117983 */ /* 0x001ea40000300800 */
[----:B------:R-:W-:-:S04]  /*2b1f0*/  F2FP.BF16.F32.PACK_AB R23, RZ, R23 ;  /* 0x00000017ff17723e */ /* 0x000fc800000010ff */
[----:B------:R-:W-:Y:S01]  /*2b200*/  PRMT R236, R23, 0x7610, R236 ;  /* 0x0000761017ec7816 */ /* 0x000fe200000000ec */
[----:B-----5:R-:W-:-:S05]  /*2b210*/  FMUL R22, R22, R2 ;  /* 0x0000000216167220 */ /* 0x020fca0000400000 */
[----:B------:R-:W-:-:S04]  /*2b220*/  F2FP.BF16.F32.PACK_AB R22, RZ, R22 ;  /* 0x00000016ff16723e */ /* 0x000fc800000010ff */
[----:B------:R-:W-:Y:S02]  /*2b230*/  PRMT R23, R22, 0x7610, R23 ;  /* 0x0000761016177816 */ /* 0x000fe40000000017 */
[----:B------:R-:W4:Y:S01]  /*2b240*/  LDL.LU R22, [R1+0x258] ;  /* 0x0002580001167983 */ /* 0x000f220000300800 */
        /* <DEDUP_REMOVED lines=13> */
[-C--:B---3--:R-:W-:Y:S01]  /*2b320*/  FMUL R232, R232, R2.reuse ;  /* 0x00000002e8e87220 */ /* 0x088fe20000400000 */
        /* <DEDUP_REMOVED lines=8> */
[----:B------:R-:W3:Y:S04]  /*2b3b0*/  LDL.LU R233, [R1+0x238] ;  /* 0x0002380001e97983 */ /* 0x000ee80000300800 */
[----:B------:R0:W-:Y:S04]  /*2b3c0*/  @P2 STG.E.U16 desc[UR60][R10.64+0x62], R234 ;  /* 0x000062ea0a002986 */ /* 0x0001e8000c10153c */
[----:B------:R1:W-:Y:S04]  /*2b3d0*/  @P4 STG.E.U16 desc[UR60][R6.64+0x70], R232 ;  /* 0x000070e806004986 */ /* 0x0003e8000c10153c */
[----:B------:R5:W-:Y:S04]  /*2b3e0*/  @P3 STG.E.U16 desc[UR60][R6.64+0x72], R23 ;  /* 0x0000721706003986 */ /* 0x000be8000c10153c */
[----:B0-----:R-:W2:Y:S04]  /*2b3f0*/  LDL.LU R234, [R1+0x234] ;  /* 0x0002340001ea7983 */ /* 0x001ea80000300800 */
[----:B-1----:R-:W3:Y:S04]  /*2b400*/  LDL.LU R232, [R1+0x220] ;  /* 0x0002200001e87983 */ /* 0x002ee80000300800 */
[----:B-----5:R-:W5:Y:S01]  /*2b410*/  LDL.LU R23, [R1+0x224] ;  /* 0x0002240001177983 */ /* 0x020f620000300800 */
[----:B----4-:R-:W-:-:S05]  /*2b420*/  FMUL R22, R22, R2 ;  /* 0x0000000216167220 */ /* 0x010fca0000400000 */
[----:B------:R-:W-:-:S05]  /*2b430*/  F2FP.BF16.F32.PACK_AB R22, RZ, R22 ;  /* 0x00000016ff16723e */ /* 0x000fca00000010ff */
[----:B------:R0:W-:Y:S04]  /*2b440*/  @P0 STG.E.U16 desc[UR60][R10.64+0x70], R22 ;  /* 0x000070160a000986 */ /* 0x0001e8000c10153c */
[----:B0-----:R-:W4:Y:S01]  /*2b450*/  LDL.LU R22, [R1+0x228] ;  /* 0x0002280001167983 */ /* 0x001f220000300800 */
        /* <DEDUP_REMOVED lines=8> */
[-C--:B---3--:R-:W-:Y:S01]  /*2b4e0*/  FMUL R232, R232, R2.reuse ;  /* 0x00000002e8e87220 */ /* 0x088fe20000400000 */
[----:B-----5:R-:W-:-:S04]  /*2b4f0*/  FMUL R23, R23, R2 ;  /* 0x0000000217177220 */ /* 0x020fc80000400000 */
[----:B------:R-:W-:Y:S02]  /*2b500*/  F2FP.BF16.F32.PACK_AB R232, RZ, R232 ;  /* 0x000000e8ffe8723e */ /* 0x000fe400000010ff */
[----:B------:R-:W-:-:S03]  /*2b510*/  F2FP.BF16.F32.PACK_AB R23, RZ, R23 ;  /* 0x00000017ff17723e */ /* 0x000fc600000010ff */
[----:B------:R-:W-:Y:S04]  /*2b520*/  @P0 STG.E.U16 desc[UR60][R12.64+0x80], R232 ;  /* 0x000080e80c000986 */ /* 0x000fe8000c10153c */
[----:B------:R-:W-:Y:S01]  /*2b530*/  @P4 STG.E.U16 desc[UR60][R12.64+0x82], R23 ;  /* 0x000082170c004986 */ /* 0x000fe2000c10153c */
[----:B----4-:R-:W-:-:S05]  /*2b540*/  FMUL R22, R22, R2 ;  /* 0x0000000216167220 */ /* 0x010fca0000400000 */
        /* <DEDUP_REMOVED lines=504> */
[C---:B------:R-:W-:Y:S02]  /*2d4d0*/  ISETP.GT.AND P1, PT, R0.reuse, 0x188, P1 ;  /* 0x000001880000780c */ /* 0x040fe40000f24270 */
[C---:B------:R-:W-:Y:S02]  /*2d4e0*/  ISETP.GT.AND P2, PT, R3.reuse, 0x70, PT ;  /* 0x000000700300780c */ /* 0x040fe40003f44270 */
[----:B------:R-:W-:Y:S02]  /*2d4f0*/  ISETP.GT.AND P3, PT, R3, 0x71, PT ;  /* 0x000000710300780c */ /* 0x000fe40003f64270 */
[----:B------:R-:W-:-:S02]  /*2d500*/  ISETP.GT.AND P5, PT, R0, 0x8, P2 ;  /* 0x000000080000780c */ /* 0x000fc400017a4270 */
[----:B------:R-:W-:-:S05]  /*2d510*/  ISETP.GT.AND P4, PT, R0, RZ, P3 ;  /* 0x000000ff0000720c */ /* 0x000fca0001f84270 */
[----:B------:R0:W-:Y:S01]  /*2d520*/  @P1 STG.E.U16 desc[UR60][R10.64+0xd2], R17 ;  /* 0x0000d2110a001986 */ /* 0x0001e2000c10153c */
[----:B------:R-:W-:-:S03]  /*2d530*/  ISETP.GT.AND P1, PT, R0, RZ, P2 ;  /* 0x000000ff0000720c */ /* 0x000fc60001724270 */
        /* <DEDUP_REMOVED lines=108> */
[----:B--2---:R-:W-:-:S10]  /*2dc00*/  FMUL R17, R17, R2 ;  /* 0x0000000211117220 */ /* 0x004fd40000400000 */
[----:B------:R0:W-:Y:S01]  /*2dc10*/  @P4 STG.E.U16 desc[UR60][R4.64+0xf0], R232 ;  /* 0x0000f0e804004986 */ /* 0x0001e2000c10153c */
[----:B------:R-:W-:Y:S02]  /*2dc20*/  ISETP.GT.AND P4, PT, R0, 0x108, P1 ;  /* 0x000001080000780c */ /* 0x000fe40000f84270 */
[----:B------:R-:W-:-:S04]  /*2dc30*/  F2FP.BF16.F32.PACK_AB R17, RZ, R17 ;  /* 0x00000011ff11723e */ /* 0x000fc800000010ff */
[----:B------:R-:W-:Y:S02]  /*2dc40*/  PRMT R23, R17, 0x7610, R23 ;  /* 0x0000761011177816 */ /* 0x000fe40000000017 */
[----:B------:R-:W2:Y:S04]  /*2dc50*/  LDL.LU R17, [R1+0x7c] ;  /* 0x00007c0001117983 */ /* 0x000ea80000300800 */
[----:B0-----:R-:W4:Y:S04]  /*2dc60*/  LDL.LU R232, [R1+0x50] ;  /* 0x0000500001e87983 */ /* 0x001f280000300800 */
[----:B------:R0:W-:Y:S04]  /*2dc70*/  @P5 STG.E.U16 desc[UR60][R4.64+0xf2], R23 ;  /* 0x0000f21704005986 */ /* 0x0001e8000c10153c */
[----:B0-----:R-:W3:Y:S01]  /*2dc80*/  LDL.LU R23, [R1+0x40] ;  /* 0x0000400001177983 */ /* 0x001ee20000300800 */
        /* <DEDUP_REMOVED lines=8> */
[----:B---3--:R-:W-:-:S03]  /*2dd10*/  FMUL R23, R23, R2 ;  /* 0x0000000217177220 */ /* 0x008fc60000400000 */
        /* <DEDUP_REMOVED lines=9> */
[C---:B------:R-:W-:Y:S01]  /*2ddb0*/  ISETP.GT.AND P2, PT, R0.reuse, 0x188, P2 ;  /* 0x000001880000780c */ /* 0x040fe20001744270 */
[-C--:B------:R-:W-:Y:S01]  /*2ddc0*/  FMUL R235, R235, R2.reuse ;  /* 0x00000002ebeb7220 */ /* 0x080fe20000400000 */
[----:B------:R-:W-:Y:S01]  /*2ddd0*/  ISETP.GT.AND P3, PT, R0, 0x188, P3 ;  /* 0x000001880000780c */ /* 0x000fe20001f64270 */
[-C--:B--2---:R-:W-:Y:S01]  /*2dde0*/  FMUL R17, R17, R2.reuse ;  /* 0x0000000211117220 */ /* 0x084fe20000400000 */
[----:B----4-:R-:W-:-:S04]  /*2ddf0*/  FMUL R232, R232, R2 ;  /* 0x00000002e8e87220 */ /* 0x010fc80000400000 */
[----:B------:R-:W-:Y:S01]  /*2de00*/  F2FP.BF16.F32.PACK_AB R17, RZ, R17 ;  /* 0x00000011ff11723e */ /* 0x000fe200000010ff */
[----:B------:R-:W-:Y:S01]  /*2de10*/  @P4 STG.E.U16 desc[UR60][R6.64+0xe0], R236 ;  /* 0x0000e0ec06004986 */ /* 0x000fe2000c10153c */
[-C--:B------:R-:W-:Y:S01]  /*2de20*/  FMUL R234, R234, R2.reuse ;  /* 0x00000002eaea7220 */ /* 0x080fe20000400000 */
[----:B------:R-:W-:Y:S02]  /*2de30*/  FMUL R233, R233, R2 ;  /* 0x00000002e9e97220 */ /* 0x000fe40000400000 */
[----:B------:R-:W-:Y:S01]  /*2de40*/  @P5 STG.E.U16 desc[UR60][R6.64+0xe2], R23 ;  /* 0x0000e21706005986 */ /* 0x000fe2000c10153c */
[----:B------:R-:W-:-:S03]  /*2de50*/  ISETP.GT.AND P4, PT, R0, 0x180, P1 ;  /* 0x000001800000780c */ /* 0x000fc60000f84270 */
[----:B------:R0:W-:Y:S01]  /*2de60*/  @P2 STG.E.U16 desc[UR60][R10.64+0xe0], R17 ;  /* 0x0000e0110a002986 */ /* 0x0001e2000c10153c */
[C---:B------:R-:W-:Y:S02]  /*2de70*/  ISETP.GT.AND P2, PT, R0.reuse, 0x180, P0 ;  /* 0x000001800000780c */ /* 0x040fe40000744270 */
[C---:B------:R-:W-:Y:S02]  /*2de80*/  ISETP.GT.AND P1, PT, R0.reuse, 0x188, P1 ;  /* 0x000001880000780c */ /* 0x040fe40000f24270 */
[----:B------:R-:W-:Y:S02]  /*2de90*/  ISETP.GT.AND P0, PT, R0, 0x188, P0 ;  /* 0x000001880000780c */ /* 0x000fe40000704270 */
[----:B------:R-:W-:Y:S02]  /*2dea0*/  F2FP.BF16.F32.PACK_AB R232, RZ, R232 ;  /* 0x000000e8ffe8723e */ /* 0x000fe400000010ff */
[----:B0-----:R-:W-:Y:S02]  /*2deb0*/  F2FP.BF16.F32.PACK_AB R17, RZ, R235 ;  /* 0x000000ebff11723e */ /* 0x001fe400000010ff */
[----:B------:R-:W-:-:S02]  /*2dec0*/  F2FP.BF16.F32.PACK_AB R23, RZ, R234 ;  /* 0x000000eaff17723e */ /* 0x000fc400000010ff */
[----:B------:R-:W-:Y:S01]  /*2ded0*/  PRMT R235, R17, 0x7610, R235 ;  /* 0x0000761011eb7816 */ /* 0x000fe200000000eb */
[----:B------:R-:W2:Y:S01]  /*2dee0*/  LDL.LU R234, [R1+0x3c] ;  /* 0x00003c0001ea7983 */ /* 0x000ea20000300800 */
[----:B------:R-:W-:Y:S02]  /*2def0*/  F2FP.BF16.F32.PACK_AB R17, RZ, R233 ;  /* 0x000000e9ff11723e */ /* 0x000fe400000010ff */
[----:B------:R-:W-:Y:S01]  /*2df00*/  PRMT R233, R232, 0x7610, R233 ;  /* 0x00007610e8e97816 */ /* 0x000fe200000000e9 */
[----:B------:R0:W-:Y:S01]  /*2df10*/  @P3 STG.E.U16 desc[UR60][R10.64+0xe2], R235 ;  /* 0x0000e2eb0a003986 */ /* 0x0001e2000c10153c */
[----:B------:R-:W-:-:S03]  /*2df20*/  PRMT R232, R23, 0x7610, R232 ;  /* 0x0000761017e87816 */ /* 0x000fc600000000e8 */
[----:B------:R-:W-:Y:S04]  /*2df30*/  @P4 STG.E.U16 desc[UR60][R6.64+0xf0], R233 ;  /* 0x0000f0e906004986 */ /* 0x000fe8000c10153c */
[----:B------:R1:W-:Y:S04]  /*2df40*/  @P2 STG.E.U16 desc[UR60][R6.64+0xf2], R232 ;  /* 0x0000f2e806002986 */ /* 0x0003e8000c10153c */
[----:B0-----:R-:W4:Y:S01]  /*2df50*/  LDL.LU R235, [R1+0x38] ;  /* 0x0000380001eb7983 */ /* 0x001f220000300800 */
[----:B---3--:R-:W-:-:S05]  /*2df60*/  FMUL R22, R22, R2 ;  /* 0x0000000216167220 */ /* 0x008fca0000400000 */
[----:B------:R-:W-:-:S04]  /*2df70*/  F2FP.BF16.F32.PACK_AB R22, RZ, R22 ;  /* 0x00000016ff16723e */ /* 0x000fc800000010ff */
[----:B------:R-:W-:Y:S02]  /*2df80*/  PRMT R23, R22, 0x7610, R23 ;  /* 0x0000761016177816 */ /* 0x000fe40000000017 */
[----:B------:R-:W-:Y:S02]  /*2df90*/  PRMT R22, R17, 0x7610, R22 ;  /* 0x0000761011167816 */ /* 0x000fe40000000016 */
[----:B------:R-:W3:Y:S04]  /*2dfa0*/  LDL.LU R17, [R1+0x20] ;  /* 0x0000200001117983 */ /* 0x000ee80000300800 */
[----:B-1----:R-:W5:Y:S04]  /*2dfb0*/  LDL.LU R232, [R1+0x2c] ;  /* 0x00002c0001e87983 */ /* 0x002f680000300800 */
[----:B------:R0:W-:Y:S04]  /*2dfc0*/  @P1 STG.E.U16 desc[UR60][R10.64+0xf0], R23 ;  /* 0x0000f0170a001986 */ /* 0x0001e8000c10153c */
[----:B------:R1:W-:Y:S04]  /*2dfd0*/  @P0 STG.E.U16 desc[UR60][R10.64+0xf2], R22 ;  /* 0x0000f2160a000986 */ /* 0x0003e8000c10153c */
[----:B0-----:R-:W2:Y:S04]  /*2dfe0*/  LDL.LU R23, [R1+0x24] ;  /* 0x0000240001177983 */ /* 0x001ea80000300800 */
[----:B-1----:R-:W4:Y:S01]  /*2dff0*/  LDL.LU R22, [R1+0x28] ;  /* 0x0000280001167983 */ /* 0x002f220000300800 */
[----:B------:R-:W-:-:S02]  /*2e000*/  ISETP.GT.AND P3, PT, R3, 0x80, PT ;  /* 0x000000800300780c */ /* 0x000fc40003f64270 */
[----:B------:R-:W-:Y:S02]  /*2e010*/  ISETP.GT.AND P2, PT, R3, 0x81, PT ;  /* 0x000000810300780c */ /* 0x000fe40003f44270 */
[C---:B------:R-:W-:Y:S02]  /*2e020*/  ISETP.GT.AND P0, PT, R0.reuse, RZ, P3 ;  /* 0x000000ff0000720c */ /* 0x040fe40001f04270 */
[C---:B------:R-:W-:Y:S02]  /*2e030*/  ISETP.GT.AND P1, PT, R0.reuse, RZ, P2 ;  /* 0x000000ff0000720c */ /* 0x040fe40001724270 */
[----:B------:R-:W-:Y:S01]  /*2e040*/  ISETP.GT.AND P5, PT, R0, 0x8, P3 ;  /* 0x000000080000780c */ /* 0x000fe20001fa4270 */
[----:B---3--:R-:W-:-:S05]  /*2e050*/  FMUL R17, R17, R2 ;  /* 0x0000000211117220 */ /* 0x008fca0000400000 */
[----:B------:R-:W-:-:S04]  /*2e060*/  F2FP.BF16.F32.PACK_AB R17, RZ, R17 ;  /* 0x00000011ff11723e */ /* 0x000fc800000010ff */
[----:B------:R-:W-:Y:S01]  /*2e070*/  PRMT R233, R17, 0x7610, R233 ;  /* 0x0000761011e97816 */ /* 0x000fe200000000e9 */
[-C--:B--2---:R-:W-:Y:S01]  /*2e080*/  FMUL R23, R23, R2.reuse ;  /* 0x0000000217177220 */ /* 0x084fe20000400000 */
[----:B----4-:R-:W-:-:S04]  /*2e090*/  FMUL R22, R22, R2 ;  /* 0x0000000216167220 */ /* 0x010fc80000400000 */
[----:B------:R-:W-:Y:S02]  /*2e0a0*/  F2FP.BF16.F32.PACK_AB R23, RZ, R23 ;  /* 0x00000017ff17723e */ /* 0x000fe400000010ff */
[----:B------:R-:W-:Y:S01]  /*2e0b0*/  F2FP.BF16.F32.PACK_AB R22, RZ, R22 ;  /* 0x00000016ff16723e */ /* 0x000fe200000010ff */
[----:B------:R0:W-:Y:S04]  /*2e0c0*/  @P0 STG.E.U16 desc[UR60][R12.64+0x100], R233 ;  /* 0x000100e90c000986 */ /* 0x0001e8000c10153c */
[----:B------:R-:W-:Y:S04]  /*2e0d0*/  @P1 STG.E.U16 desc[UR60][R12.64+0x102], R23 ;  /* 0x000102170c001986 */ /* 0x000fe8000c10153c */
[----:B------:R1:W-:Y:S04]  /*2e0e0*/  @P5 STG.E.U16 desc[UR60][R20.64+0x100], R22 ;  /* 0x0001001614005986 */ /* 0x0003e8000c10153c */
[----:B0-----:R-:W2:Y:S04]  /*2e0f0*/  LDL.LU R233, [R1+0x34] ;  /* 0x0000340001e97983 */ /* 0x001ea80000300800 */
[----:B-1----:R-:W3:Y:S01]  /*2e100*/  LDL.LU R22, [R1+0x30] ;  /* 0x0000300001167983 */ /* 0x002ee20000300800 */
[----:B------:R-:W-:Y:S01]  /*2e110*/  ISETP.GT.AND P4, PT, R0, 0x8, P2 ;  /* 0x000000080000780c */ /* 0x000fe20001784270 */
[----:B-----5:R-:W-:Y:S01]  /*2e120*/  FMUL R232, R232, R2 ;  /* 0x00000002e8e87220 */ /* 0x020fe20000400000 */
[----:B------:R-:W-:-:S04]  /*2e130*/  ISETP.GT.AND P0, PT, R3, 0x88, PT ;  /* 0x000000880300780c */ /* 0x000fc80003f04270 */
[----:B------:R-:W-:Y:S02]  /*2e140*/  F2FP.BF16.F32.PACK_AB R17, RZ, R232 ;  /* 0x000000e8ff11723e */ /* 0x000fe400000010ff */
[----:B------:R-:W-:Y:S02]  /*2e150*/  ISETP.GT.AND P1, PT, R3, 0x89, PT ;  /* 0x000000890300780c */ /* 0x000fe40003f24270 */
[----:B------:R-:W-:-:S03]  /*2e160*/  ISETP.GT.AND P5, PT, R0, RZ, P0 ;  /* 0x000000ff0000720c */ /* 0x000fc600007a4270 */
[----:B------:R2:W-:Y:S01]  /*2e170*/  @P4 STG.E.U16 desc[UR60][R20.64+0x102], R17 ;  /* 0x0001021114004986 */ /* 0x0005e2000c10153c */
[----:B------:R-:W-:Y:S01]  /*2e180*/  ISETP.GT.AND P4, PT, R0, RZ, P1 ;  /* 0x000000ff0000720c */ /* 0x000fe20000f84270 */
[-C--:B--2---:R-:W-:Y:S02]  /*2e190*/  FMUL R17, R233, R2.reuse ;  /* 0x00000002e9117220 */ /* 0x084fe40000400000 */
[----:B------:R-:W2:Y:S01]  /*2e1a0*/  LDL.LU R233, [R1+0x14] ;  /* 0x0000140001e97983 */ /* 0x000ea20000300800 */
[----:B---3--:R-:W-:Y:S02]  /*2e1b0*/  FMUL R22, R22, R2 ;  /* 0x0000000216167220 */ /* 0x008fe40000400000 */
[----:B------:R-:W-:-:S03]  /*2e1c0*/  F2FP.BF16.F32.PACK_AB R17, RZ, R17 ;  /* 0x00000011ff11723e */ /* 0x000fc600000010ff */
[----:B------:R-:W-:Y:S02]  /*2e1d0*/  F2FP.BF16.F32.PACK_AB R22, RZ, R22 ;  /* 0x00000016ff16723e */ /* 0x000fe400000010ff */
[----:B------:R-:W-:Y:S02]  /*2e1e0*/  PRMT R23, R17, 0x7610, R23 ;  /* 0x0000761011177816 */ /* 0x000fe40000000017 */
[----:B------:R-:W-:-:S03]  /*2e1f0*/  PRMT R232, R22, 0x7610, R232 ;  /* 0x0000761016e87816 */ /* 0x000fc600000000e8 */
[----:B------:R-:W-:Y:S01]  /*2e200*/  @P4 STG.E.U16 desc[UR60][R12.64+0x112], R23 ;  /* 0x000112170c004986 */ /* 0x000fe2000c10153c */
[----:B------:R-:W-:-:S03]  /*2e210*/  ISETP.GT.AND P4, PT, R0, 0x8, P1 ;  /* 0x000000080000780c */ /* 0x000fc60000f84270 */
[----:B------:R-:W-:Y:S01]  /*2e220*/  @P5 STG.E.U16 desc[UR60][R12.64+0x110], R232 ;  /* 0x000110e80c005986 */ /* 0x000fe2000c10153c */
[----:B------:R-:W-:Y:S01]  /*2e230*/  ISETP.GT.AND P5, PT, R0, 0x8, P0 ;  /* 0x000000080000780c */ /* 0x000fe200007a4270 */
[-C--:B------:R-:W-:Y:S01]  /*2e240*/  FMUL R22, R235, R2.reuse ;  /* 0x00000002eb167220 */ /* 0x080fe20000400000 */
[----:B------:R-:W-:Y:S01]  /*2e250*/  FMUL R17, R234, R2 ;  /* 0x00000002ea117220 */ /* 0x000fe20000400000 */
[----:B------:R-:W3:Y:S03]  /*2e260*/  LDL.LU R235, [R1+0x18] ;  /* 0x0000180001eb7983 */ /* 0x000ee60000300800 */
[----:B------:R-:W-:Y:S01]  /*2e270*/  F2FP.BF16.F32.PACK_AB R22, RZ, R22 ;  /* 0x00000016ff16723e */ /* 0x000fe200000010ff */
[----:B------:R-:W4:Y:S01]  /*2e280*/  LDL.LU R234, [R1+0x1c] ;  /* 0x00001c0001ea7983 */ /* 0x000f220000300800 */
[----:B------:R-:W-:-:S05]  /*2e290*/  F2FP.BF16.F32.PACK_AB R17, RZ, R17 ;  /* 0x00000011ff11723e */ /* 0x000fca00000010ff */
[----:B------:R0:W-:Y:S04]  /*2e2a0*/  @P5 STG.E.U16 desc[UR60][R20.64+0x110], R22 ;  /* 0x0001101614005986 */ /* 0x0001e8000c10153c */
[----:B------:R1:W-:Y:S04]  /*2e2b0*/  @P4 STG.E.U16 desc[UR60][R20.64+0x112], R17 ;  /* 0x0001121114004986 */ /* 0x0003e8000c10153c */
[----:B0-----:R-:W5:Y:S04]  /*2e2c0*/  LDL.LU R22, [R1] ;  /* 0x0000000001167983 */ /* 0x001f680000300800 */
[----:B-1----:R-:W2:Y:S01]  /*2e2d0*/  LDL.LU R17, [R1+0x4] ;  /* 0x0000040001117983 */ /* 0x002ea20000300800 */
[----:B------:R-:W-:-:S02]  /*2e2e0*/  ISETP.GT.AND P4, PT, R0, 0x80, P3 ;  /* 0x000000800000780c */ /* 0x000fc40001f84270 */
[----:B------:R-:W-:Y:S01]  /*2e2f0*/  ISETP.GT.AND P5, PT, R0, 0x80, P2 ;  /* 0x000000800000780c */ /* 0x000fe200017a4270 */
[-C--:B-----5:R-:W-:Y:S01]  /*2e300*/  FMUL R22, R22, R2.reuse ;  /* 0x0000000216167220 */ /* 0x0a0fe20000400000 */
[----:B--2---:R-:W-:-:S04]  /*2e310*/  FMUL R17, R17, R2 ;  /* 0x0000000211117220 */ /* 0x004fc80000400000 */
[----:B------:R-:W-:Y:S02]  /*2e320*/  F2FP.BF16.F32.PACK_AB R22, RZ, R22 ;  /* 0x00000016ff16723e */ /* 0x000fe400000010ff */
[----:B------:R-:W-:-:S03]  /*2e330*/  F2FP.BF16.F32.PACK_AB R17, RZ, R17 ;  /* 0x00000011ff11723e */ /* 0x000fc600000010ff */
[----:B------:R0:W-:Y:S04]  /*2e340*/  @P4 STG.E.U16 desc[UR60][R8.64+0x100], R22 ;  /* 0x0001001608004986 */ /* 0x0001e8000c10153c */
[----:B------:R1:W-:Y:S04]  /*2e350*/  @P5 STG.E.U16 desc[UR60][R8.64+0x102], R17 ;  /* 0x0001021108005986 */ /* 0x0003e8000c10153c */
[----:B0-----:R-:W2:Y:S04]  /*2e360*/  LDL.LU R22, [R1+0x8] ;  /* 0x0000080001167983 */ /* 0x001ea80000300800 */
[----:B-1----:R-:W5:Y:S01]  /*2e370*/  LDL.LU R17, [R1+0xc] ;  /* 0x00000c0001117983 */ /* 0x002f620000300800 */
[-C--:B--2---:R-:W-:Y:S01]  /*2e380*/  FMUL R22, R22, R2.reuse ;  /* 0x0000000216167220 */ /* 0x084fe20000400000 */
[----:B-----5:R-:W-:-:S04]  /*2e390*/  FMUL R17, R17, R2 ;  /* 0x0000000211117220 */ /* 0x020fc80000400000 */
[----:B------:R-:W-:Y:S02]  /*2e3a0*/  F2FP.BF16.F32.PACK_AB R22, RZ, R22 ;  /* 0x00000016ff16723e */ /* 0x000fe400000010ff */
[----:B------:R-:W-:Y:S02]  /*2e3b0*/  F2FP.BF16.F32.PACK_AB R17, RZ, R17 ;  /* 0x00000011ff11723e */ /* 0x000fe400000010ff */
[----:B------:R-:W-:Y:S02]  /*2e3c0*/  PRMT R23, R22, 0x7610, R23 ;  /* 0x0000761016177816 */ /* 0x000fe40000000017 */
[----:B------:R-:W-:Y:S02]  /*2e3d0*/  PRMT R22, R17, 0x7610, R22 ;  /* 0x0000761011167816 */ /* 0x000fe40000000016 */
[----:B------:R-:W2:Y:S01]  /*2e3e0*/  LDL.LU R17, [R1+0x10] ;  /* 0x0000100001117983 */ /* 0x000ea20000300800 */
[C---:B------:R-:W-:Y:S02]  /*2e3f0*/  ISETP.GT.AND P4, PT, R0.reuse, 0x88, P3 ;  /* 0x000000880000780c */ /* 0x040fe40001f84270 */
[----:B------:R-:W-:-:S11]  /*2e400*/  ISETP.GT.AND P5, PT, R0, 0x88, P2 ;  /* 0x000000880000780c */ /* 0x000fd600017a4270 */
[----:B------:R-:W-:Y:S01]  /*2e410*/  @P4 STG.E.U16 desc[UR60][R18.64+0x100], R23 ;  /* 0x0001001712004986 */ /* 0x000fe2000c10153c */
[----:B------:R-:W-:-:S03]  /*2e420*/  ISETP.GT.AND P4, PT, R0, 0x80, P1 ;  /* 0x000000800000780c */ /* 0x000fc60000f84270 */
[----:B------:R0:W-:Y:S01]  /*2e430*/  @P5 STG.E.U16 desc[UR60][R18.64+0x102], R22 ;  /* 0x0001021612005986 */ /* 0x0001e2000c10153c */
[----:B------:R-:W-:Y:S01]  /*2e440*/  ISETP.GT.AND P5, PT, R0, 0x80, P0 ;  /* 0x000000800000780c */ /* 0x000fe200007a4270 */
[----:B0-----:R-:W-:-:S05]  /*2e450*/  FMUL R22, R233, R2 ;  /* 0x00000002e9167220 */ /* 0x001fca0000400000 */
[----:B------:R-:W-:Y:S01]  /*2e460*/  F2FP.BF16.F32.PACK_AB R22, RZ, R22 ;  /* 0x00000016ff16723e */ /* 0x000fe200000010ff */
[----:B----4-:R-:W-:-:S04]  /*2e470*/  FMUL R23, R234, R2 ;  /* 0x00000002ea177220 */ /* 0x010fc80000400000 */
[----:B------:R0:W-:Y:S01]  /*2e480*/  @P4 STG.E.U16 desc[UR60][R8.64+0x112], R22 ;  /* 0x0001121608004986 */ /* 0x0001e2000c10153c */
[----:B------:R-:W-:Y:S02]  /*2e490*/  ISETP.GT.AND P4, PT, R0, 0x88, P1 ;  /* 0x000000880000780c */ /* 0x000fe40000f84270 */
[----:B------:R-:W-:Y:S01]  /*2e4a0*/  F2FP.BF16.F32.PACK_AB R23, RZ, R23 ;  /* 0x00000017ff17723e */ /* 0x000fe200000010ff */
[-C--:B------:R-:W-:Y:S01]  /*2e4b0*/  FMUL R224, R224, R2.reuse ;  /* 0x00000002e0e07220 */ /* 0x080fe20000400000 */
[----:B------:R-:W-:-:S04]  /*2e4c0*/  FMUL R225, R225, R2 ;  /* 0x00000002e1e17220 */ /* 0x000fc80000400000 */
[----:B------:R-:W-:Y:S02]  /*2e4d0*/  F2FP.BF16.F32.PACK_AB R224, RZ, R224 ;  /* 0x000000e0ffe0723e */ /* 0x000fe400000010ff */
[----:B------:R-:W-:Y:S01]  /*2e4e0*/  F2FP.BF16.F32.PACK_AB R225, RZ, R225 ;  /* 0x000000e1ffe1723e */ /* 0x000fe200000010ff */
[-C--:B------:R-:W-:Y:S01]  /*2e4f0*/  FMUL R226, R226, R2.reuse ;  /* 0x00000002e2e27220 */ /* 0x080fe20000400000 */
[----:B------:R-:W-:-:S04]  /*2e500*/  FMUL R227, R227, R2 ;  /* 0x00000002e3e37220 */ /* 0x000fc80000400000 */
[----:B------:R-:W-:Y:S02]  /*2e510*/  F2FP.BF16.F32.PACK_AB R226, RZ, R226 ;  /* 0x000000e2ffe2723e */ /* 0x000fe400000010ff */
[----:B------:R-:W-:Y:S01]  /*2e520*/  F2FP.BF16.F32.PACK_AB R227, RZ, R227 ;  /* 0x000000e3ffe3723e */ /* 0x000fe200000010ff */
[-C--:B------:R-:W-:Y:S01]  /*2e530*/  FMUL R228, R228, R2.reuse ;  /* 0x00000002e4e47220 */ /* 0x080fe20000400000 */
[----:B------:R-:W-:-:S04]  /*2e540*/  FMUL R229, R229, R2 ;  /* 0x00000002e5e57220 */ /* 0x000fc80000400000 */
[----:B0-----:R-:W-:Y:S02]  /*2e550*/  F2FP.BF16.F32.PACK_AB R22, RZ, R228 ;  /* 0x000000e4ff16723e */ /* 0x001fe400000010ff */
        /* <DEDUP_REMOVED lines=10> */
[-C--:B------:R-:W-:Y:S01]  /*2e600*/  FMUL R221, R221, R2.reuse ;  /* 0x00000002dddd7220 */ /* 0x080fe20000400000 */
[-C--:B------:R-:W-:Y:S01]  /*2e610*/  FMUL R220, R220, R2.reuse ;  /* 0x00000002dcdc7220 */ /* 0x080fe20000400000 */
[-C--:B------:R-:W-:Y:S01]  /*2e620*/  FMUL R222, R222, R2.reuse ;  /* 0x00000002dede7220 */ /* 0x080fe20000400000 */
[----:B------:R-:W-:Y:S01]  /*2e630*/  FMUL R223, R223, R2 ;  /* 0x00000002dfdf7220 */ /* 0x000fe20000400000 */
[----:B------:R-:W-:Y:S02]  /*2e640*/  F2FP.BF16.F32.PACK_AB R219, RZ, R219 ;  /* 0x000000dbffdb723e */ /* 0x000fe400000010ff */
[----:B------:R-:W-:-:S02]  /*2e650*/  F2FP.BF16.F32.PACK_AB R221, RZ, R221 ;  /* 0x000000ddffdd723e */ /* 0x000fc400000010ff */
[----:B------:R-:W-:Y:S02]  /*2e660*/  F2FP.BF16.F32.PACK_AB R220, RZ, R220 ;  /* 0x000000dcffdc723e */ /* 0x000fe400000010ff */
[----:B------:R-:W-:Y:S02]  /*2e670*/  F2FP.BF16.F32.PACK_AB R222, RZ, R222 ;  /* 0x000000deffde723e */ /* 0x000fe400000010ff */
[----:B------:R-:W-:Y:S01]  /*2e680*/  F2FP.BF16.F32.PACK_AB R223, RZ, R223 ;  /* 0x000000dfffdf723e */ /* 0x000fe200000010ff */
[-C--:B------:R-:W-:Y:S01]  /*2e690*/  FMUL R208, R208, R2.reuse ;  /* 0x00000002d0d07220 */ /* 0x080fe20000400000 */
[-C--:B------:R-:W-:Y:S01]  /*2e6a0*/  FMUL R209, R209, R2.reuse ;  /* 0x00000002d1d17220 */ /* 0x080fe20000400000 */
[-C--:B------:R-:W-:Y:S01]  /*2e6b0*/  FMUL R211, R211, R2.reuse ;  /* 0x00000002d3d37220 */ /* 0x080fe20000400000 */
[----:B------:R-:W-:Y:S02]  /*2e6c0*/  FMUL R210, R210, R2 ;  /* 0x00000002d2d27220 */ /* 0x000fe40000400000 */
[----:B------:R-:W-:-:S02]  /*2e6d0*/  F2FP.BF16.F32.PACK_AB R208, RZ, R208 ;  /* 0x000000d0ffd0723e */ /* 0x000fc400000010ff */
[----:B------:R-:W-:Y:S02]  /*2e6e0*/  F2FP.BF16.F32.PACK_AB R209, RZ, R209 ;  /* 0x000000d1ffd1723e */ /* 0x000fe400000010ff */
        /* <DEDUP_REMOVED lines=12> */
[----:B--2---:R-:W-:-:S05]  /*2e7b0*/  FMUL R17, R17, R2 ;  /* 0x0000000211117220 */ /* 0x004fca0000400000 */
[----:B------:R-:W-:-:S04]  /*2e7c0*/  F2FP.BF16.F32.PACK_AB R17, RZ, R17 ;  /* 0x00000011ff11723e */ /* 0x000fc800000010ff */
[----:B------:R-:W-:Y:S01]  /*2e7d0*/  PRMT R232, R17, 0x7610, R232 ;  /* 0x0000761011e87816 */ /* 0x000fe200000000e8 */
[----:B---3--:R-:W-:-:S04]  /*2e7e0*/  FMUL R17, R235, R2 ;  /* 0x00000002eb117220 */ /* 0x008fc80000400000 */
[----:B------:R-:W-:Y:S01]  /*2e7f0*/  @P5 STG.E.U16 desc[UR60][R8.64+0x110], R232 ;  /* 0x000110e808005986 */ /* 0x000fe2000c10153c */
[C---:B------:R-:W-:Y:S02]  /*2e800*/  ISETP.GT.AND P5, PT, R0.reuse, 0x88, P0 ;  /* 0x000000880000780c */ /* 0x040fe400007a4270 */
[----:B------:R-:W-:Y:S01]  /*2e810*/  F2FP.BF16.F32.PACK_AB R17, RZ, R17 ;  /* 0x00000011ff11723e */ /* 0x000fe200000010ff */
[----:B------:R-:W-:Y:S01]  /*2e820*/  @P4 STG.E.U16 desc[UR60][R18.64+0x112], R23 ;  /* 0x0001121712004986 */ /* 0x000fe2000c10153c */
[----:B------:R-:W-:-:S09]  /*2e830*/  ISETP.GT.AND P4, PT, R0, 0x100, P3 ;  /* 0x000001000000780c */ /* 0x000fd20001f84270 */
[----:B------:R0:W-:Y:S01]  /*2e840*/  @P5 STG.E.U16 desc[UR60][R18.64+0x110], R17 ;  /* 0x0001101112005986 */ /* 0x0001e2000c10153c */
[----:B------:R-:W-:-:S03]  /*2e850*/  ISETP.GT.AND P5, PT, R0, 0x100, P2 ;  /* 0x000001000000780c */ /* 0x000fc600017a4270 */
[----:B------:R1:W-:Y:S01]  /*2e860*/  @P4 STG.E.U16 desc[UR60][R4.64+0x100], R224 ;  /* 0x000100e004004986 */ /* 0x0003e2000c10153c */
        /* <DEDUP_REMOVED lines=12> */
[----:B------:R-:W-:Y:S01]  /*2e930*/  ISETP.GT.AND P4, PT, R0, 0x180, P2 ;  /* 0x000001800000780c */ /* 0x000fe20001784270 */
[----:B0-----:R-:W-:-:S08]  /*2e940*/  FMUL R17, R216, R2 ;  /* 0x00000002d8117220 */ /* 0x001fd00000400000 */
[----:B------:R1:W-:Y:S01]  /*2e950*/  @P5 STG.E.U16 desc[UR60][R14.64+0x110], R230 ;  /* 0x000110e60e005986 */ /* 0x0003e2000c10153c */
[C---:B------:R-:W-:Y:S02]  /*2e960*/  ISETP.GT.AND P5, PT, R0.reuse, 0x180, P3 ;  /* 0x000001800000780c */ /* 0x040fe40001fa4270 */
[C---:B------:R-:W-:Y:S02]  /*2e970*/  ISETP.GT.AND P3, PT, R0.reuse, 0x188, P3 ;  /* 0x000001880000780c */ /* 0x040fe40001f64270 */
[----:B------:R-:W-:Y:S01]  /*2e980*/  F2FP.BF16.F32.PACK_AB R17, RZ, R17 ;  /* 0x00000011ff11723e */ /* 0x000fe200000010ff */
[----:B------:R1:W-:Y:S01]  /*2e990*/  @P4 STG.E.U16 desc[UR60][R6.64+0x102], R217 ;  /* 0x000102d906004986 */ /* 0x0003e2000c10153c */
[C---:B------:R-:W-:Y:S02]  /*2e9a0*/  ISETP.GT.AND P2, PT, R0.reuse, 0x188, P2 ;  /* 0x000001880000780c */ /* 0x040fe40001744270 */
[----:B------:R-:W-:-:S05]  /*2e9b0*/  ISETP.GT.AND P4, PT, R0, 0x180, P0 ;  /* 0x000001800000780c */ /* 0x000fca0000784270 */
[----:B------:R1:W-:Y:S04]  /*2e9c0*/  @P5 STG.E.U16 desc[UR60][R6.64+0x100], R17 ;  /* 0x0001001106005986 */ /* 0x0003e8000c10153c */
[----:B------:R1:W-:Y:S01]  /*2e9d0*/  @P3 STG.E.U16 desc[UR60][R10.64+0x100], R218 ;  /* 0x000100da0a003986 */ /* 0x0003e2000c10153c */
[C---:B------:R-:W-:Y:S02]  /*2e9e0*/  ISETP.GT.AND P3, PT, R0.reuse, 0x180, P1 ;  /* 0x000001800000780c */ /* 0x040fe40000f64270 */
[C---:B------:R-:W-:Y:S02]  /*2e9f0*/  ISETP.GT.AND P0, PT, R0.reuse, 0x188, P0 ;  /* 0x000001880000780c */ /* 0x040fe40000704270 */
[----:B------:R-:W-:Y:S01]  /*2ea00*/  ISETP.GT.AND P1, PT, R0, 0x188, P1 ;  /* 0x000001880000780c */ /* 0x000fe20000f24270 */
[----:B------:R1:W-:Y:S01]  /*2ea10*/  @P2 STG.E.U16 desc[UR60][R10.64+0x102], R219 ;  /* 0x000102db0a002986 */ /* 0x0003e2000c10153c */
[----:B------:R-:W-:-:S03]  /*2ea20*/  ISETP.GT.AND P2, PT, R3, 0x91, PT ;  /* 0x000000910300780c */ /* 0x000fc60003f44270 */
[----:B------:R1:W-:Y:S04]  /*2ea30*/  @P4 STG.E.U16 desc[UR60][R6.64+0x110], R220 ;  /* 0x000110dc06004986 */ /* 0x0003e8000c10153c */
[----:B------:R1:W-:Y:S01]  /*2ea40*/  @P3 STG.E.U16 desc[UR60][R6.64+0x112], R221 ;  /* 0x000112dd06003986 */ /* 0x0003e2000c10153c */
[----:B------:R-:W-:Y:S02]  /*2ea50*/  ISETP.GT.AND P3, PT, R3, 0x90, PT ;  /* 0x000000900300780c */ /* 0x000fe40003f64270 */
[C---:B------:R-:W-:Y:S01]  /*2ea60*/  ISETP.GT.AND P4, PT, R0.reuse, RZ, P2 ;  /* 0x000000ff0000720c */ /* 0x040fe20001784270 */
[----:B------:R1:W-:Y:S01]  /*2ea70*/  @P0 STG.E.U16 desc[UR60][R10.64+0x110], R222 ;  /* 0x000110de0a000986 */ /* 0x0003e2000c10153c */
[----:B------:R-:W-:-:S03]  /*2ea80*/  ISETP.GT.AND P0, PT, R0, RZ, P3 ;  /* 0x000000ff0000720c */ /* 0x000fc60001f04270 */
[----:B------:R1:W-:Y:S01]  /*2ea90*/  @P1 STG.E.U16 desc[UR60][R10.64+0x112], R223 ;  /* 0x000112df0a001986 */ /* 0x0003e2000c10153c */
[C---:B------:R-:W-:Y:S02]  /*2eaa0*/  ISETP.GT.AND P1, PT, R0.reuse, 0x8, P2 ;  /* 0x000000080000780c */ /* 0x040fe40001724270 */
[----:B------:R-:W-:-:S05]  /*2eab0*/  ISETP.GT.AND P5, PT, R0, 0x8, P3 ;  /* 0x000000080000780c */ /* 0x000fca0001fa4270 */
[----:B------:R1:W-:Y:S04]  /*2eac0*/  @P4 STG.E.U16 desc[UR60][R12.64+0x122], R209 ;  /* 0x000122d10c004986 */ /* 0x0003e8000c10153c */
[----:B------:R1:W-:Y:S01]  /*2ead0*/  @P0 STG.E.U16 desc[UR60][R12.64+0x120], R208 ;  /* 0x000120d00c000986 */ /* 0x0003e2000c10153c */
[----:B------:R-:W-:-:S03]  /*2eae0*/  ISETP.GT.AND P0, PT, R3, 0x98, PT ;  /* 0x000000980300780c */ /* 0x000fc60003f04270 */
[----:B------:R1:W-:Y:S01]  /*2eaf0*/  @P1 STG.E.U16 desc[UR60][R20.64+0x122], R211 ;  /* 0x000122d314001986 */ /* 0x0003e2000c10153c */
[----:B------:R-:W-:-:S03]  /*2eb00*/  ISETP.GT.AND P1, PT, R3, 0x99, PT ;  /* 0x000000990300780c */ /* 0x000fc60003f24270 */
[----:B------:R1:W-:Y:S01]  /*2eb10*/  @P5 STG.E.U16 desc[UR60][R20.64+0x120], R210 ;  /* 0x000120d214005986 */ /* 0x0003e2000c10153c */
[C---:B------:R-:W-:Y:S02]  /*2eb20*/  ISETP.GT.AND P5, PT, R0.reuse, RZ, P0 ;  /* 0x000000ff0000720c */ /* 0x040fe400007a4270 */
[----:B------:R-:W-:-:S11]  /*2eb30*/  ISETP.GT.AND P4, PT, R0, RZ, P1 ;  /* 0x000000ff0000720c */ /* 0x000fd60000f84270 */
[----:B------:R1:W-:Y:S01]  /*2eb40*/  @P5 STG.E.U16 desc[UR60][R12.64+0x130], R212 ;  /* 0x000130d40c005986 */ /* 0x0003e2000c10153c */
[----:B------:R-:W-:-:S03]  /*2eb50*/  ISETP.GT.AND P5, PT, R0, 0x8, P0 ;  /* 0x000000080000780c */ /* 0x000fc600007a4270 */
[----:B------:R1:W-:Y:S01]  /*2eb60*/  @P4 STG.E.U16 desc[UR60][R12.64+0x132], R213 ;  /* 0x000132d50c004986 */ /* 0x0003e2000c10153c */
[----:B------:R-:W-:-:S09]  /*2eb70*/  ISETP.GT.AND P4, PT, R0, 0x8, P1 ;  /* 0x000000080000780c */ /* 0x000fd20000f84270 */
[----:B------:R1:W-:Y:S01]  /*2eb80*/  @P5 STG.E.U16 desc[UR60][R20.64+0x130], R214 ;  /* 0x000130d614005986 */ /* 0x0003e2000c10153c */
[----:B------:R-:W-:-:S03]  /*2eb90*/  ISETP.GT.AND P5, PT, R0, 0x80, P2 ;  /* 0x000000800000780c */ /* 0x000fc600017a4270 */
[----:B------:R1:W-:Y:S01]  /*2eba0*/  @P4 STG.E.U16 desc[UR60][R20.64+0x132], R215 ;  /* 0x000132d714004986 */ /* 0x0003e2000c10153c */
[----:B------:R-:W-:Y:S02]  /*2ebb0*/  ISETP.GT.AND P4, PT, R0, 0x80, P3 ;  /* 0x000000800000780c */ /* 0x000fe40001f84270 */
[----:B------:R-:W-:Y:S02]  /*2ebc0*/  F2FP.BF16.F32.PACK_AB R200, RZ, R200 ;  /* 0x000000c8ffc8723e */ /* 0x000fe400000010ff */
[----:B------:R-:W-:Y:S01]  /*2ebd0*/  F2FP.BF16.F32.PACK_AB R201, RZ, R201 ;  /* 0x000000c9ffc9723e */ /* 0x000fe200000010ff */
[----:B------:R-:W-:-:S04]  /*2ebe0*/  FMUL R202, R202, R2 ;  /* 0x00000002caca7220 */ /* 0x000fc80000400000 */
[----:B------:R1:W-:Y:S01]  /*2ebf0*/  @P5 STG.E.U16 desc[UR60][R8.64+0x122], R201 ;  /* 0x000122c908005986 */ /* 0x0003e2000c10153c */
[----:B------:R-:W-:-:S03]  /*2ec00*/  ISETP.GT.AND P5, PT, R0, 0x88, P2 ;  /* 0x000000880000780c */ /* 0x000fc600017a4270 */
[----:B------:R1:W-:Y:S01]  /*2ec10*/  @P4 STG.E.U16 desc[UR60][R8.64+0x120], R200 ;  /* 0x000120c808004986 */ /* 0x0003e2000c10153c */
[----:B------:R-:W-:Y:S01]  /*2ec20*/  ISETP.GT.AND P4, PT, R0, 0x88, P3 ;  /* 0x000000880000780c */ /* 0x000fe20001f84270 */
[----:B------:R-:W-:Y:S01]  /*2ec30*/  FMUL R203, R203, R2 ;  /* 0x00000002cbcb7220 */ /* 0x000fe20000400000 */
[----:B------:R-:W-:-:S04]  /*2ec40*/  F2FP.BF16.F32.PACK_AB R202, RZ, R202 ;  /* 0x000000caffca723e */ /* 0x000fc800000010ff */
        /* <DEDUP_REMOVED lines=8> */
[----:B------:R-:W-:-:S03]  /*2ecd0*/  F2FP.BF16.F32.PACK_AB R205, RZ, R205 ;  /* 0x000000cdffcd723e */ /* 0x000fc600000010ff */
[----:B------:R1:W-:Y:S01]  /*2ece0*/  @P5 STG.E.U16 desc[UR60][R8.64+0x130], R204 ;  /* 0x000130cc08005986 */ /* 0x0003e2000c10153c */
[----:B------:R-:W-:-:S03]  /*2ecf0*/  ISETP.GT.AND P5, PT, R0, 0x88, P0 ;  /* 0x000000880000780c */ /* 0x000fc600007a4270 */
[----:B------:R1:W-:Y:S01]  /*2ed00*/  @P4 STG.E.U16 desc[UR60][R8.64+0x132], R205 ;  /* 0x000132cd08004986 */ /* 0x0003e2000c10153c */
[----:B------:R-:W-:Y:S01]  /*2ed10*/  ISETP.GT.AND P4, PT, R0, 0x88, P1 ;  /* 0x000000880000780c */ /* 0x000fe20000f84270 */
[-C--:B------:R-:W-:Y:S01]  /*2ed20*/  FMUL R206, R206, R2.reuse ;  /* 0x00000002cece7220 */ /* 0x080fe20000400000 */
[----:B------:R-:W-:-:S04]  /*2ed30*/  FMUL R207, R207, R2 ;  /* 0x00000002cfcf7220 */ /* 0x000fc80000400000 */
[----:B------:R-:W-:Y:S02]  /*2ed40*/  F2FP.BF16.F32.PACK_AB R206, RZ, R206 ;  /* 0x000000ceffce723e */ /* 0x000fe400000010ff */
        /* <DEDUP_REMOVED lines=36> */
[C---:B------:R-:W-:Y:S02]  /*2ef90*/  ISETP.GT.AND P4, PT, R0.reuse, 0x180, P2 ;  /* 0x000001800000780c */ /* 0x040fe40001784270 */
[----:B------:R-:W-:Y:S01]  /*2efa0*/  ISETP.GT.AND P3, PT, R0, 0x188, P3 ;  /* 0x000001880000780c */ /* 0x000fe20001f64270 */
[-C--:B------:R-:W-:Y:S01]  /*2efb0*/  FMUL R184, R184, R2.reuse ;  /* 0x00000002b8b87220 */ /* 0x080fe20000400000 */
[-C--:B------:R-:W-:Y:S01]  /*2efc0*/  FMUL R185, R185, R2.reuse ;  /* 0x00000002b9b97220 */ /* 0x080fe20000400000 */
[----:B------:R-:W-:-:S03]  /*2efd0*/  FMUL R186, R186, R2 ;  /* 0x00000002baba7220 */ /* 0x000fc60000400000 */
[----:B------:R-:W-:Y:S02]  /*2efe0*/  F2FP.BF16.F32.PACK_AB R184, RZ, R184 ;  /* 0x000000b8ffb8723e */ /* 0x000fe400000010ff */
[----:B------:R-:W-:Y:S02]  /*2eff0*/  F2FP.BF16.F32.PACK_AB R185, RZ, R185 ;  /* 0x000000b9ffb9723e */ /* 0x000fe400000010ff */
[----:B------:R-:W-:Y:S01]  /*2f000*/  F2FP.BF16.F32.PACK_AB R186, RZ, R186 ;  /* 0x000000baffba723e */ /* 0x000fe200000010ff */
[----:B------:R1:W-:Y:S01]  /*2f010*/  @P5 STG.E.U16 desc[UR60][R6.64+0x120], R184 ;  /* 0x000120b806005986 */ /* 0x0003e2000c10153c */
[----:B------:R-:W-:-:S03]  /*2f020*/  ISETP.GT.AND P2, PT, R0, 0x188, P2 ;  /* 0x000001880000780c */ /* 0x000fc60001744270 */
[----:B------:R1:W-:Y:S01]  /*2f030*/  @P4 STG.E.U16 desc[UR60][R6.64+0x122], R185 ;  /* 0x000122b906004986 */ /* 0x0003e2000c10153c */
[----:B------:R-:W-:-:S03]  /*2f040*/  FMUL R187, R187, R2 ;  /* 0x00000002bbbb7220 */ /* 0x000fc60000400000 */
[----:B------:R1:W-:Y:S01]  /*2f050*/  @P3 STG.E.U16 desc[UR60][R10.64+0x120], R186 ;  /* 0x000120ba0a003986 */ /* 0x0003e2000c10153c */
[C---:B------:R-:W-:Y:S01]  /*2f060*/  ISETP.GT.AND P3, PT, R0.reuse, 0x180, P1 ;  /* 0x000001800000780c */ /* 0x040fe20000f64270 */
[-C--:B------:R-:W-:Y:S01]  /*2f070*/  FMUL R189, R189, R2.reuse ;  /* 0x00000002bdbd7220 */ /* 0x080fe20000400000 */
[C---:B------:R-:W-:Y:S02]  /*2f080*/  ISETP.GT.AND P4, PT, R0.reuse, 0x180, P0 ;  /* 0x000001800000780c */ /* 0x040fe40000784270 */
[----:B------:R-:W-:Y:S01]  /*2f090*/  ISETP.GT.AND P0, PT, R0, 0x188, P0 ;  /* 0x000001880000780c */ /* 0x000fe20000704270 */
[-C--:B------:R-:W-:Y:S01]  /*2f0a0*/  FMUL R188, R188, R2.reuse ;  /* 0x00000002bcbc7220 */ /* 0x080fe20000400000 */
[----:B------:R-:W-:Y:S01]  /*2f0b0*/  ISETP.GT.AND P1, PT, R0, 0x188, P1 ;  /* 0x000001880000780c */ /* 0x000fe20000f24270 */
[-C--:B------:R-:W-:Y:S01]  /*2f0c0*/  FMUL R190, R190, R2.reuse ;  /* 0x00000002bebe7220 */ /* 0x080fe20000400000 */
[----:B------:R-:W-:Y:S01]  /*2f0d0*/  F2FP.BF16.F32.PACK_AB R187, RZ, R187 ;  /* 0x000000bbffbb723e */ /* 0x000fe200000010ff */
[----:B------:R-:W-:Y:S01]  /*2f0e0*/  FMUL R191, R191, R2 ;  /* 0x00000002bfbf7220 */ /* 0x000fe20000400000 */
[----:B------:R-:W-:-:S02]  /*2f0f0*/  F2FP.BF16.F32.PACK_AB R189, RZ, R189 ;  /* 0x000000bdffbd723e */ /* 0x000fc400000010ff */
[----:B------:R-:W-:Y:S01]  /*2f100*/  F2FP.BF16.F32.PACK_AB R188, RZ, R188 ;  /* 0x000000bcffbc723e */ /* 0x000fe200000010ff */
[----:B------:R1:W-:Y:S01]  /*2f110*/  @P2 STG.E.U16 desc[UR60][R10.64+0x122], R187 ;  /* 0x000122bb0a002986 */ /* 0x0003e2000c10153c */
[----:B------:R-:W-:Y:S02]  /*2f120*/  F2FP.BF16.F32.PACK_AB R190, RZ, R190 ;  /* 0x000000beffbe723e */ /* 0x000fe400000010ff */
[----:B------:R-:W-:Y:S01]  /*2f130*/  F2FP.BF16.F32.PACK_AB R191, RZ, R191 ;  /* 0x000000bfffbf723e */ /* 0x000fe200000010ff */
[----:B------:R1:W-:Y:S01]  /*2f140*/  @P3 STG.E.U16 desc[UR60][R6.64+0x132], R189 ;  /* 0x000132bd06003986 */ /* 0x0003e2000c10153c */
[C---:B------:R-:W-:Y:S02]  /*2f150*/  ISETP.GT.AND P3, PT, R3.reuse, 0xa0, PT ;  /* 0x000000a00300780c */ /* 0x040fe40003f64270 */
[----:B------:R-:W-:Y:S01]  /*2f160*/  ISETP.GT.AND P2, PT, R3, 0xa1, PT ;  /* 0x000000a10300780c */ /* 0x000fe20003f44270 */
[----:B------:R1:W-:Y:S03]  /*2f170*/  @P4 STG.E.U16 desc[UR60][R6.64+0x130], R188 ;  /* 0x000130bc06004986 */ /* 0x0003e6000c10153c */
[C---:B------:R-:W-:Y:S01]  /*2f180*/  ISETP.GT.AND P4, PT, R0.reuse, RZ, P2 ;  /* 0x000000ff0000720c */ /* 0x040fe20001784270 */
[----:B------:R1:W-:Y:S01]  /*2f190*/  @P0 STG.E.U16 desc[UR60][R10.64+0x130], R190 ;  /* 0x000130be0a000986 */ /* 0x0003e2000c10153c */
[----:B------:R-:W-:-:S03]  /*2f1a0*/  ISETP.GT.AND P0, PT, R0, RZ, P3 ;  /* 0x000000ff0000720c */ /* 0x000fc60001f04270 */
[----:B------:R1:W-:Y:S01]  /*2f1b0*/  @P1 STG.E.U16 desc[UR60][R10.64+0x132], R191 ;  /* 0x000132bf0a001986 */ /* 0x0003e2000c10153c */
[----:B------:R-:W-:Y:S01]  /*2f1c0*/  ISETP.GT.AND P1, PT, R0, 0x8, P2 ;  /* 0x000000080000780c */ /* 0x000fe20001724270 */
[-C--:B------:R-:W-:Y:S01]  /*2f1d0*/  FMUL R176, R176, R2.reuse ;  /* 0x00000002b0b07220 */ /* 0x080fe20000400000 */
[-C--:B------:R-:W-:Y:S01]  /*2f1e0*/  FMUL R177, R177, R2.reuse ;  /* 0x00000002b1b17220 */ /* 0x080fe20000400000 */
[-C--:B------:R-:W-:Y:S01]  /*2f1f0*/  FMUL R179, R179, R2.reuse ;  /* 0x00000002b3b37220 */ /* 0x080fe20000400000 */
[----:B------:R-:W-:Y:S01]  /*2f200*/  ISETP.GT.AND P5, PT, R0, 0x8, P3 ;  /* 0x000000080000780c */ /* 0x000fe20001fa4270 */
[----:B------:R-:W-:Y:S01]  /*2f210*/  FMUL R178, R178, R2 ;  /* 0x00000002b2b27220 */ /* 0x000fe20000400000 */
[----:B------:R-:W-:Y:S02]  /*2f220*/  F2FP.BF16.F32.PACK_AB R176, RZ, R176 ;  /* 0x000000b0ffb0723e */ /* 0x000fe400000010ff */
[----:B------:R-:W-:Y:S02]  /*2f230*/  F2FP.BF16.F32.PACK_AB R177, RZ, R177 ;  /* 0x000000b1ffb1723e */ /* 0x000fe400000010ff */
[----:B------:R-:W-:Y:S01]  /*2f240*/  F2FP.BF16.F32.PACK_AB R179, RZ, R179 ;  /* 0x000000b3ffb3723e */ /* 0x000fe200000010ff */
[----:B------:R1:W-:Y:S01]  /*2f250*/  @P0 STG.E.U16 desc[UR60][R12.64+0x140], R176 ;  /* 0x000140b00c000986 */ /* 0x0003e2000c10153c */
[----:B------:R-:W-:-:S03]  /*2f260*/  F2FP.BF16.F32.PACK_AB R178, RZ, R178 ;  /* 0x000000b2ffb2723e */ /* 0x000fc600000010ff */
[----:B------:R1:W-:Y:S01]  /*2f270*/  @P4 STG.E.U16 desc[UR60][R12.64+0x142], R177 ;  /* 0x000142b10c004986 */ /* 0x0003e2000c10153c */
[----:B------:R-:W-:-:S03]  /*2f280*/  ISETP.GT.AND P0, PT, R3, 0xa8, PT ;  /* 0x000000a80300780c */ /* 0x000fc60003f04270 */
[----:B------:R1:W-:Y:S01]  /*2f290*/  @P1 STG.E.U16 desc[UR60][R20.64+0x142], R179 ;  /* 0x000142b314001986 */ /* 0x0003e2000c10153c */
[----:B------:R-:W-:-:S03]  /*2f2a0*/  ISETP.GT.AND P1, PT, R3, 0xa9, PT ;  /* 0x000000a90300780c */ /* 0x000fc60003f24270 */
[----:B------:R1:W-:Y:S01]  /*2f2b0*/  @P5 STG.E.U16 desc[UR60][R20.64+0x140], R178 ;  /* 0x000140b214005986 */ /* 0x0003e2000c10153c */
[C---:B------:R-:W-:Y:S02]  /*2f2c0*/  ISETP.GT.AND P5, PT, R0.reuse, RZ, P0 ;  /* 0x000000ff0000720c */ /* 0x040fe400007a4270 */
[----:B------:R-:W-:Y:S01]  /*2f2d0*/  ISETP.GT.AND P4, PT, R0, RZ, P1 ;  /* 0x000000ff0000720c */ /* 0x000fe20000f84270 */
        /* <DEDUP_REMOVED lines=505> */
[----:B------:R1:W-:Y:S04]  /*31270*/  @P4 STG.E.U16 desc[UR60][R6.64+0x1b0], R60 ;  /* 0x0001b03c06004986 */ /* 0x0003e8000c10153c */
[----:B------:R1:W-:Y:S01]  /*31280*/  @P1 STG.E.U16 desc[UR60][R10.64+0x1b2], R63 ;  /* 0x0001b23f0a001986 */ /* 0x0003e2000c10153c */
[----:B------:R-:W-:-:S03]  /*31290*/  ISETP.GT.AND P1, PT, R0, RZ, P3 ;  /* 0x000000ff0000720c */ /* 0x000fc60001f24270 */
[----:B------:R1:W-:Y:S01]  /*312a0*/  @P0 STG.E.U16 desc[UR60][R10.64+0x1b0], R62 ;  /* 0x0001b03e0a000986 */ /* 0x0003e2000c10153c */
[----:B------:R-:W-:Y:S01]  /*312b0*/  ISETP.GT.AND P0, PT, R0, RZ, P2 ;  /* 0x000000ff0000720c */ /* 0x000fe20001704270 */
[-C--:B------:R-:W-:Y:S01]  /*312c0*/  FMUL R49, R49, R2.reuse ;  /* 0x0000000231317220 */ /* 0x080fe20000400000 */
[-C--:B------:R-:W-:Y:S01]  /*312d0*/  FMUL R48, R48, R2.reuse ;  /* 0x0000000230307220 */ /* 0x080fe20000400000 */
[C---:B------:R-:W-:Y:S02]  /*312e0*/  ISETP.GT.AND P5, PT, R0.reuse, 0x8, P3 ;  /* 0x000000080000780c */ /* 0x040fe40001fa4270 */
        /* <DEDUP_REMOVED lines=8> */
[C---:B------:R-:W-:Y:S01]  /*31370*/  ISETP.GT.AND P1, PT, R3.reuse, 0xe8, PT ;  /* 0x000000e80300780c */ /* 0x040fe20003f24270 */
[----:B------:R1:W-:Y:S01]  /*31380*/  @P0 STG.E.U16 desc[UR60][R12.64+0x1c0], R48 ;  /* 0x0001c0300c000986 */ /* 0x0003e2000c10153c */
[----:B------:R-:W-:-:S03]  /*31390*/  ISETP.GT.AND P0, PT, R3, 0xe9, PT ;  /* 0x000000e90300780c */ /* 0x000fc60003f04270 */
[----:B------:R1:W-:Y:S01]  /*313a0*/  @P5 STG.E.U16 desc[UR60][R20.64+0x1c2], R51 ;  /* 0x0001c23314005986 */ /* 0x0003e2000c10153c */
[----:B------:R-:W-:-:S03]  /*313b0*/  ISETP.GT.AND P5, PT, R0, RZ, P1 ;  /* 0x000000ff0000720c */ /* 0x000fc60000fa4270 */
[----:B------:R1:W-:Y:S01]  /*313c0*/  @P4 STG.E.U16 desc[UR60][R20.64+0x1c0], R50 ;  /* 0x0001c03214004986 */ /* 0x0003e2000c10153c */
        /* <DEDUP_REMOVED lines=84> */
[----:B------:R-:W-:Y:S02]  /*31910*/  F2FP.BF16.F32.PACK_AB R25, RZ, R25 ;  /* 0x00000019ff19723e */ /* 0x000fe400000010ff */
[C---:B------:R-:W-:Y:S02]  /*31920*/  ISETP.GT.AND P2, PT, R0.reuse, 0x188, P2 ;  /* 0x000001880000780c */ /* 0x040fe40001744270 */
[C---:B------:R-:W-:Y:S01]  /*31930*/  ISETP.GT.AND P3, PT, R0.reuse, 0x188, P3 ;  /* 0x000001880000780c */ /* 0x040fe20001f64270 */
[----:B------:R1:W-:Y:S01]  /*31940*/  @P4 STG.E.U16 desc[UR60][R6.64+0x1c0], R24 ;  /* 0x0001c01806004986 */ /* 0x0003e2000c10153c */
[----:B------:R-:W-:-:S03]  /*31950*/  ISETP.GT.AND P4, PT, R0, 0x180, P0 ;  /* 0x000001800000780c */ /* 0x000fc60000784270 */
[----:B------:R1:W-:Y:S01]  /*31960*/  @P5 STG.E.U16 desc[UR60][R6.64+0x1c2], R25 ;  /* 0x0001c21906005986 */ /* 0x0003e2000c10153c */
[----:B------:R-:W-:Y:S01]  /*31970*/  ISETP.GT.AND P5, PT, R0, 0x180, P1 ;  /* 0x000001800000780c */ /* 0x000fe20000fa4270 */
[-C--:B------:R-:W-:Y:S01]  /*31980*/  FMUL R26, R26, R2.reuse ;  /* 0x000000021a1a7220 */ /* 0x080fe20000400000 */
[C---:B------:R-:W-:Y:S01]  /*31990*/  ISETP.GT.AND P1, PT, R0.reuse, 0x188, P1 ;  /* 0x000001880000780c */ /* 0x040fe20000f24270 */
[-C--:B------:R-:W-:Y:S01]  /*319a0*/  FMUL R27, R27, R2.reuse ;  /* 0x000000021b1b7220 */ /* 0x080fe20000400000 */
[----:B------:R-:W-:Y:S01]  /*319b0*/  ISETP.GT.AND P0, PT, R0, 0x188, P0 ;  /* 0x000001880000780c */ /* 0x000fe20000704270 */
[-C--:B------:R-:W-:Y:S01]  /*319c0*/  FMUL R28, R28, R2.reuse ;  /* 0x000000021c1c7220 */ /* 0x080fe20000400000 */
[-C--:B------:R-:W-:Y:S01]  /*319d0*/  FMUL R29, R29, R2.reuse ;  /* 0x000000021d1d7220 */ /* 0x080fe20000400000 */
[-C--:B------:R-:W-:Y:S01]  /*319e0*/  FMUL R30, R30, R2.reuse ;  /* 0x000000021e1e7220 */ /* 0x080fe20000400000 */
[----:B------:R-:W-:Y:S01]  /*319f0*/  FMUL R31, R31, R2 ;  /* 0x000000021f1f7220 */ /* 0x000fe20000400000 */
[----:B------:R-:W-:-:S02]  /*31a00*/  F2FP.BF16.F32.PACK_AB R26, RZ, R26 ;  /* 0x0000001aff1a723e */ /* 0x000fc400000010ff */
[----:B------:R-:W-:Y:S02]  /*31a10*/  F2FP.BF16.F32.PACK_AB R27, RZ, R27 ;  /* 0x0000001bff1b723e */ /* 0x000fe400000010ff */
[----:B------:R-:W-:Y:S02]  /*31a20*/  F2FP.BF16.F32.PACK_AB R28, RZ, R28 ;  /* 0x0000001cff1c723e */ /* 0x000fe400000010ff */
[----:B------:R-:W-:Y:S02]  /*31a30*/  F2FP.BF16.F32.PACK_AB R29, RZ, R29 ;  /* 0x0000001dff1d723e */ /* 0x000fe400000010ff */
[----:B------:R-:W-:Y:S02]  /*31a40*/  F2FP.BF16.F32.PACK_AB R30, RZ, R30 ;  /* 0x0000001eff1e723e */ /* 0x000fe400000010ff */
[----:B------:R-:W-:Y:S01]  /*31a50*/  F2FP.BF16.F32.PACK_AB R31, RZ, R31 ;  /* 0x0000001fff1f723e */ /* 0x000fe200000010ff */
[----:B------:R1:W-:Y:S04]  /*31a60*/  @P2 STG.E.U16 desc[UR60][R10.64+0x1c0], R26 ;  /* 0x0001c01a0a002986 */ /* 0x0003e8000c10153c */
[----:B------:R1:W-:Y:S04]  /*31a70*/  @P3 STG.E.U16 desc[UR60][R10.64+0x1c2], R27 ;  /* 0x0001c21b0a003986 */ /* 0x0003e8000c10153c */
[----:B------:R1:W-:Y:S04]  /*31a80*/  @P5 STG.E.U16 desc[UR60][R6.64+0x1d0], R28 ;  /* 0x0001d01c06005986 */ /* 0x0003e8000c10153c */
[----:B------:R1:W-:Y:S04]  /*31a90*/  @P4 STG.E.U16 desc[UR60][R6.64+0x1d2], R29 ;  /* 0x0001d21d06004986 */ /* 0x0003e8000c10153c */
[----:B------:R1:W-:Y:S04]  /*31aa0*/  @P1 STG.E.U16 desc[UR60][R10.64+0x1d0], R30 ;  /* 0x0001d01e0a001986 */ /* 0x0003e8000c10153c */
[----:B------:R1:W-:Y:S02]  /*31ab0*/  @P0 STG.E.U16 desc[UR60][R10.64+0x1d2], R31 ;  /* 0x0001d21f0a000986 */ /* 0x0003e4000c10153c */
.L_x_979:
[----:B------:R-:W-:Y:S05]  /*31ac0*/  BSYNC B0 ;  /* 0x0000000000007941 */ /* 0x000fea0003800000 */
.L_x_33:
[----:B-1----:R-:W2:Y:S04]  /*31ad0*/  LDL.LU R5, [R1+0x474] ;  /* 0x0004740001057983 */ /* 0x002ea80000300800 */
[----:B0-----:R-:W2:Y:S01]  /*31ae0*/  LDL.LU R4, [R1+0x48c] ;  /* 0x00048c0001047983 */ /* 0x001ea20000300800 */
[----:B------:R-:W-:Y:S01]  /*31af0*/  ULDC UR4, c[0x0][0xc] ;  /* 0x0000030000047ab9 */ /* 0x000fe20000000800 */
[----:B------:R-:W-:Y:S01]  /*31b00*/  ULDC UR5, c[0x0][0x10] ;  /* 0x0000040000057ab9 */ /* 0x000fe20000000800 */
[----:B------:R-:W2:Y:S01]  /*31b10*/  LDC R3, c[0x0][0x14] ;  /* 0x00000500ff037b82 */ /* 0x000ea20000000800 */
[----:B------:R-:W-:Y:S01]  /*31b20*/  UIMAD.WIDE.U32 UR4, UR4, UR5, URZ ;  /* 0x00000005040472a5 */ /* 0x000fe2000f8e003f */
[----:B------:R-:W-:-:S05]  /*31b30*/  PRMT R0, RZ, 0x7610, R0 ;  /* 0x00007610ff007816 */ /* 0x000fca0000000000 */
[----:B--2---:R-:W-:-:S04]  /*31b40*/  IMAD.WIDE.U32 R4, R3, UR4, R4 ;  /* 0x0000000403047c25 */ /* 0x004fc8000f8e0004 */
[----:B------:R-:W-:Y:S01]  /*31b50*/  IMAD R3, R3, UR5, RZ ;  /* 0x0000000503037c24 */ /* 0x000fe2000f8e02ff */
[----:B------:R-:W-:Y:S01]  /*31b60*/  ULDC.64 UR4, c[0x0][0x650] ;  /* 0x0001940000047ab9 */ /* 0x000fe20000000a00 */
[----:B------:R-:W-:Y:S01]  /*31b70*/  IMAD.MOV.U32 R21, RZ, RZ, R4 ;  /* 0x000000ffff157224 */ /* 0x000fe200078e0004 */
[----:B------:R-:W-:Y:S01]  /*31b80*/  ISETP.GE.U32.AND P0, PT, R4, UR4, PT ;  /* 0x0000000404007c0c */ /* 0x000fe2000bf06070 */
[----:B------:R-:W-:Y:S01]  /*31b90*/  IMAD.IADD R23, R5, 0x1, R3 ;  /* 0x0000000105177824 */ /* 0x000fe200078e0203 */
[----:B------:R-:W-:Y:S02]  /*31ba0*/  UMOV UR4, 0xffffffff ;  /* 0xffffffff00047882 */ /* 0x000fe40000000000 */
[----:B------:R-:W-:Y:S02]  /*31bb0*/  IMAD.U32 R3, RZ, RZ, UR4 ;  /* 0x00000004ff037e24 */ /* 0x000fe4000f8e00ff */
[----:B------:R0:W-:Y:S01]  /*31bc0*/  STL [R1+0x474], R23 ;  /* 0x0004741701007387 */ /* 0x0001e20000100800 */
[----:B------:R-:W-:Y:S01]  /*31bd0*/  ISETP.GE.U32.AND.EX P0, PT, R23, UR5, PT, P0 ;  /* 0x0000000517007c0c */ /* 0x000fe2000bf06100 */
[----:B------:R-:W-:-:S02]  /*31be0*/  UMOV UR5, 0xffffffff ;  /* 0xffffffff00057882 */ /* 0x000fc40000000000 */
[----:B------:R0:W-:Y:S01]  /*31bf0*/  STL [R1+0x48c], R21 ;  /* 0x00048c1501007387 */ /* 0x0001e20000100800 */
[----:B------:R-:W-:-:S03]  /*31c00*/  IMAD.U32 R18, RZ, RZ, UR5 ;  /* 0x00000005ff127e24 */ /* 0x000fc6000f8e00ff */
[----:B------:R0:W-:Y:S06]  /*31c10*/  STL [R1+0x464], R3 ;  /* 0x0004640301007387 */ /* 0x0001ec0000100800 */
[----:B------:R-:W-:Y:S05]  /*31c20*/  @P0 BRA `(.L_x_980) ;  /* 0x0000000400840947 */ /* 0x000fea0003800000 */
[----:B-----5:R-:W1:Y:S01]  /*31c30*/  S2R R17, SR_CTAID.X ;  /* 0x0000000000117919 */ /* 0x020e620000002500 */
[----:B------:R-:W2:Y:S01]  /*31c40*/  LDC.64 R10, c[0x0][0x628] ;  /* 0x00018a00ff0a7b82 */ /* 0x000ea20000000a00 */
[----:B------:R-:W-:Y:S01]  /*31c50*/  ULDC UR4, c[0x0][0x150] ;  /* 0x0000540000047ab9 */ /* 0x000fe20000000800 */
[----:B------:R-:W-:Y:S01]  /*31c60*/  IMAD.MOV.U32 R8, RZ, RZ, R21 ;  /* 0x000000ffff087224 */ /* 0x000fe200078e0015 */
[----:B------:R-:W0:Y:S01]  /*31c70*/  S2R R19, SR_CTAID.Y ;  /* 0x0000000000137919 */ /* 0x000e220000002600 */
[----:B------:R-:W-:-:S04]  /*31c80*/  IMAD.MOV.U32 R9, RZ, RZ, R23 ;  /* 0x000000ffff097224 */ /* 0x000fc800078e0017 */
[----:B------:R-:W0:Y:S08]  /*31c90*/  LDC R20, c[0x0][0x144] ;  /* 0x00005100ff147b82 */ /* 0x000e300000000800 */
[----:B------:R-:W0:Y:S08]  /*31ca0*/  LDC R12, c[0x0][0x630] ;  /* 0x00018c00ff0c7b82 */ /* 0x000e300000000800 */
[----:B------:R-:W0:Y:S01]  /*31cb0*/  LDC.64 R14, c[0x0][0x620] ;  /* 0x00018800ff0e7b82 */ /* 0x000e220000000a00 */
[----:B--2---:R-:W-:-:S04]  /*31cc0*/  ISETP.NE.U32.AND P0, PT, R10, RZ, PT ;  /* 0x000000ff0a00720c */ /* 0x004fc80003f05070 */
[----:B------:R-:W-:Y:S02]  /*31cd0*/  ISETP.NE.AND.EX P0, PT, R11, RZ, PT, P0 ;  /* 0x000000ff0b00720c */ /* 0x000fe40003f05300 */
[----:B-1----:R-:W-:-:S05]  /*31ce0*/  I2FP.F32.U32 R0, R17 ;  /* 0x0000001100007245 */ /* 0x002fca0000201000 */
[----:B------:R-:W-:-:S04]  /*31cf0*/  FMUL R0, R0, UR4 ;  /* 0x0000000400007c20 */ /* 0x000fc80008400000 */
[----:B------:R1:W2:Y:S02]  /*31d00*/  F2I.U32.TRUNC.NTZ R18, R0 ;  /* 0x0000000000127305 */ /* 0x0002a4000020f000 */
[----:B------:R-:W-:Y:S05]  /*31d10*/  @!P0 BRA `(.L_x_981) ;  /* 0x0000000000288947 */ /* 0x000fea0003800000 */
[----:B-1----:R-:W0:Y:S02]  /*31d20*/  LDC R0, c[0x0][0x634] ;  /* 0x00018d00ff007b82 */ /* 0x002e240000000800 */
[----:B0-----:R-:W-:-:S05]  /*31d30*/  IADD3 R3, P0, R21, R0, RZ ;  /* 0x0000000015037210 */ /* 0x001fca0007f1e0ff */
        /* <DEDUP_REMOVED lines=8> */
.L_x_981:
[-CC-:B0-----:R-:W-:Y:S01]  /*31dc0*/  SHF.R.U64 R27, R8, R12.reuse, R9.reuse ;  /* 0x0000000c081b7219 */ /* 0x181fe20000001209 */
[----:B------:R-:W0:Y:S01]  /*31dd0*/  LDC.64 R24, c[0x0][0x640] ;  /* 0x00019000ff187b82 */ /* 0x000e220000000a00 */
[----:B-1----:R-:W-:Y:S01]  /*31de0*/  SHF.R.U32.HI R0, RZ, R12, R9 ;  /* 0x0000000cff007219 */ /* 0x002fe20000011609 */
[----:B------:R-:W-:Y:S01]  /*31df0*/  IMAD.MOV.U32 R4, RZ, RZ, R21 ;  /* 0x000000ffff047224 */ /* 0x000fe200078e0015 */
[----:B------:R-:W-:Y:S01]  /*31e00*/  IADD3 R3, P0, RZ, -R27, RZ ;  /* 0x8000001bff037210 */ /* 0x000fe20007f1e0ff */
[----:B--2---:R-:W-:Y:S01]  /*31e10*/  IMAD.MOV R18, RZ, RZ, -R18 ;  /* 0x000000ffff127224 */ /* 0x004fe200078e0a12 */
[----:B------:R-:W-:Y:S01]  /*31e20*/  ULDC UR4, c[0x0][0x154] ;  /* 0x0000550000047ab9 */ /* 0x000fe20000000800 */
[----:B------:R-:W-:Y:S02]  /*31e30*/  IMAD.MOV.U32 R7, RZ, RZ, 0x1 ;  /* 0x00000001ff077424 */ /* 0x000fe400078e00ff */
[----:B------:R-:W1:Y:S01]  /*31e40*/  LDC R6, c[0x0][0x618] ;  /* 0x00018600ff067b82 */ /* 0x000e620000000800 */
[----:B------:R-:W-:-:S02]  /*31e50*/  IMAD.X R5, RZ, RZ, ~R0, P0 ;  /* 0x000000ffff057224 */ /* 0x000fc400000e0e00 */
[----:B------:R-:W-:Y:S02]  /*31e60*/  IMAD R17, R20, R18, R17 ;  /* 0x0000001214117224 */ /* 0x000fe400078e0211 */
[-C--:B------:R-:W-:Y:S02]  /*31e70*/  IMAD R0, R5, R14.reuse, RZ ;  /* 0x0000000e05007224 */ /* 0x080fe400078e02ff */
[----:B------:R-:W-:Y:S01]  /*31e80*/  IMAD.MOV.U32 R5, RZ, RZ, R23 ;  /* 0x000000ffff057224 */ /* 0x000fe200078e0017 */
[----:B------:R-:W2:Y:S01]  /*31e90*/  LDC R8, c[0x0][0x608] ;  /* 0x00018200ff087b82 */ /* 0x000ea20000000800 */
[----:B------:R-:W-:-:S04]  /*31ea0*/  IMAD.WIDE.U32 R4, R3, R14, R4 ;  /* 0x0000000e03047225 */ /* 0x000fc800078e0004 */
[----:B------:R-:W-:-:S03]  /*31eb0*/  IMAD R3, R3, R15, R0 ;  /* 0x0000000f03037224 */ /* 0x000fc600078e0200 */
[----:B------:R-:W5:Y:S01]  /*31ec0*/  LDC R22, c[0x0][0x658] ;  /* 0x00019600ff167b82 */ /* 0x000f620000000800 */
[----:B------:R-:W-:Y:S01]  /*31ed0*/  I2FP.F32.U32 R0, R19 ;  /* 0x0000001300007245 */ /* 0x000fe20000201000 */
[----:B------:R-:W-:Y:S01]  /*31ee0*/  IMAD.IADD R3, R5, 0x1, R3 ;  /* 0x0000000105037824 */ /* 0x000fe200078e0203 */
[----:B0-----:R-:W-:Y:S01]  /*31ef0*/  ISETP.NE.U32.AND P0, PT, R24, RZ, PT ;  /* 0x000000ff1800720c */ /* 0x001fe20003f05070 */
[----:B------:R-:W-:Y:S02]  /*31f00*/  IMAD.MOV.U32 R5, RZ, RZ, -0x1 ;  /* 0xffffffffff057424 */ /* 0x000fe400078e00ff */
[----:B------:R-:W-:Y:S02]  /*31f10*/  FMUL R0, R0, UR4 ;  /* 0x0000000400007c20 */ /* 0x000fe40008400000 */
[----:B------:R-:W0:Y:S01]  /*31f20*/  LDC R18, c[0x0][0x148] ;  /* 0x00005200ff127b82 */ /* 0x000e220000000800 */
[----:B-1----:R-:W-:Y:S01]  /*31f30*/  SHF.R.U64 R12, R4, R6, R3 ;  /* 0x00000006040c7219 */ /* 0x002fe20000001203 */
[----:B------:R1:W0:Y:S01]  /*31f40*/  F2I.U32.TRUNC.NTZ R13, R0 ;  /* 0x00000000000d7305 */ /* 0x000222000020f000 */
[----:B------:R-:W-:-:S02]  /*31f50*/  ISETP.NE.AND.EX P0, PT, R25, RZ, PT, P0 ;  /* 0x000000ff1900720c */ /* 0x000fc40003f05300 */
[----:B------:R-:W-:-:S03]  /*31f60*/  SHF.R.U32.HI R3, RZ, R6, R3 ;  /* 0x00000006ff037219 */ /* 0x000fc60000011603 */
[----:B------:R-:W0:Y:S01]  /*31f70*/  LDC R15, c[0x0][0x600] ;  /* 0x00018000ff0f7b82 */ /* 0x000e220000000800 */
[-CC-:B--2---:R-:W-:Y:S02]  /*31f80*/  SHF.R.U64 R10, R12, R8.reuse, R3.reuse ;  /* 0x000000080c0a7219 */ /* 0x184fe40000001203 */
[----:B------:R-:W-:-:S05]  /*31f90*/  SHF.R.U32.HI R3, RZ, R8, R3 ;  /* 0x00000008ff037219 */ /* 0x000fca0000011603 */
[----:B------:R-:W2:Y:S01]  /*31fa0*/  LDC R20, c[0x0][0x648] ;  /* 0x00019200ff147b82 */ /* 0x000ea20000000800 */
[-C--:B-----5:R-:W-:Y:S02]  /*31fb0*/  SHF.L.U32 R4, R5, R22.reuse, RZ ;  /* 0x0000001605047219 */ /* 0x0a0fe400000006ff */
[-CC-:B------:R-:W-:Y:S02]  /*31fc0*/  SHF.R.U64 R14, R10, R22.reuse, R3.reuse ;  /* 0x000000160a0e7219 */ /* 0x180fe40000001203 */
[----:B------:R-:W-:Y:S02]  /*31fd0*/  SHF.R.U32.HI R5, RZ, R22, R3 ;  /* 0x00000016ff057219 */ /* 0x000fe40000011603 */
[----:B------:R-:W-:Y:S01]  /*31fe0*/  LOP3.LUT R21, RZ, R4, RZ, 0x33, !PT ;  /* 0x00000004ff157212 */ /* 0x000fe200078e33ff */
[----:B------:R-:W0:Y:S01]  /*31ff0*/  LDC R23, c[0x0][0x638] ;  /* 0x00018e00ff177b82 */ /* 0x000e220000000800 */
[----:B------:R-:W-:Y:S01]  /*32000*/  SHF.L.U32 R22, R7, R22, RZ ;  /* 0x0000001607167219 */ /* 0x000fe200000006ff */
[----:B------:R-:W-:-:S06]  /*32010*/  IMAD.MOV.U32 R4, RZ, RZ, R14 ;  /* 0x000000ffff047224 */ /* 0x000fcc00078e000e */
[----:B------:R-:W0:Y:S01]  /*32020*/  LDC R26, c[0x0][0x610] ;  /* 0x00018400ff1a7b82 */ /* 0x000e220000000800 */
[----:B-1----:R-:W-:Y:S05]  /*32030*/  @!P0 BRA `(.L_x_982) ;  /* 0x0000000000288947 */ /* 0x002fea0003800000 */
        /* <DEDUP_REMOVED lines=10> */
.L_x_982:
[----:B------:R-:W1:Y:S01]  /*320e0*/  LDC R3, c[0x0][0x65c] ;  /* 0x00019700ff037b82 */ /* 0x000e620000000800 */
[----:B--2---:R-:W-:Y:S01]  /*320f0*/  SHF.R.U64 R0, R4, R20, R5 ;  /* 0x0000001404007219 */ /* 0x004fe20000001205 */
[----:B0-----:R-:W-:Y:S01]  /*32100*/  VIADD R7, R15, 0xffffffff ;  /* 0xffffffff0f077836 */ /* 0x001fe20000000000 */
[----:B------:R-:W-:Y:S01]  /*32110*/  LOP3.LUT R5, R10, R21, RZ, 0xc0, !PT ;  /* 0x000000150a057212 */ /* 0x000fe200078ec0ff */
[----:B------:R-:W-:Y:S01]  /*32120*/  IMAD.MOV R13, RZ, RZ, -R13 ;  /* 0x000000ffff0d7224 */ /* 0x000fe200078e0a0d */
[----:B------:R-:W-:Y:S02]  /*32130*/  R2UR UR5, R27 ;  /* 0x000000001b0572ca */ /* 0x000fe400000e0000 */
[----:B------:R-:W-:Y:S02]  /*32140*/  LOP3.LUT R12, R12, R7, RZ, 0xc0, !PT ;  /* 0x000000070c0c7212 */ /* 0x000fe400078ec0ff */
[----:B-1----:R-:W-:Y:S01]  /*32150*/  ISETP.NE.AND P0, PT, R3, 0x1, PT ;  /* 0x000000010300780c */ /* 0x002fe20003f05270 */
[----:B------:R-:W-:-:S02]  /*32160*/  IMAD.MOV R3, RZ, RZ, -R0 ;  /* 0x000000ffff037224 */ /* 0x000fc400078e0a00 */
[----:B------:R-:W-:Y:S02]  /*32170*/  IMAD R0, R22, R0, R5 ;  /* 0x0000000016007224 */ /* 0x000fe400078e0205 */
[----:B------:R-:W-:-:S04]  /*32180*/  IMAD R3, R3, R23, R14 ;  /* 0x0000001703037224 */ /* 0x000fc800078e020e */
[----:B------:R-:W-:-:S04]  /*32190*/  IMAD R3, R3, R15, R12 ;  /* 0x0000000f03037224 */ /* 0x000fc800078e020c */
[----:B------:R-:W-:-:S04]  /*321a0*/  @P0 IMAD R17, R18, R13, R19 ;  /* 0x0000000d12110224 */ /* 0x000fc800078e0213 */
[----:B------:R-:W-:-:S05]  /*321b0*/  IMAD R0, R0, R26, R17 ;  /* 0x0000001a00007224 */ /* 0x000fca00078e0211 */
[----:B------:R-:W-:Y:S02]  /*321c0*/  SEL R4, R3, R0, !P0 ;  /* 0x0000000003047207 */ /* 0x000fe40004000000 */
[----:B------:R-:W-:Y:S01]  /*321d0*/  SEL R0, R0, R3, !P0 ;  /* 0x0000000300007207 */ /* 0x000fe20004000000 */
[----:B------:R-:W-:Y:S01]  /*321e0*/  IMAD.U32 R3, RZ, RZ, UR5 ;  /* 0x00000005ff037e24 */ /* 0x000fe2000f8e00ff */
[----:B------:R-:W-:Y:S02]  /*321f0*/  R2UR UR4, R4 ;  /* 0x00000000040472ca */ /* 0x000fe400000e0000 */
[----:B------:R-:W-:Y:S01]  /*32200*/  R2UR UR6, R0 ;  /* 0x00000000000672ca */ /* 0x000fe200000e0000 */
[----:B------:R-:W-:Y:S01]  /*32210*/  IMAD.MOV.U32 R0, RZ, RZ, 0x1 ;  /* 0x00000001ff007424 */ /* 0x000fe200078e00ff */
[----:B------:R1:W-:Y:S09]  /*32220*/  STL [R1+0x464], R3 ;  /* 0x0004640301007387 */ /* 0x0003f20000100800 */
[----:B------:R-:W-:-:S07]  /*32230*/  IMAD.U32 R18, RZ, RZ, UR4 ;  /* 0x00000004ff127e24 */ /* 0x000fce000f8e00ff */
.L_x_980:
[----:B------:R-:W-:Y:S01]  /*32240*/  LOP3.LUT P0, RZ, R0, 0xff, RZ, 0xc0, !PT ;  /* 0x000000ff00ff7812 */ /* 0x000fe2000780c0ff */
[----:B------:R-:W-:-:S12]  /*32250*/  IMAD.U32 R19, RZ, RZ, UR6 ;  /* 0x00000006ff137e24 */ /* 0x000fd8000f8e00ff */
[----:B------:R-:W-:Y:S05]  /*32260*/  @P0 BRA `(.L_x_983) ;  /* 0xfffffcf0007c0947 */ /* 0x000fea000383ffff */
[----:B------:R-:W-:Y:S05]  /*32270*/  EXIT ;  /* 0x000000000000794d */ /* 0x000fea0003800000 */
.L_x_8:
[----:B------:R-:W2:Y:S01]  /*32280*/  LDL R163, [R1+0x48c] ;  /* 0x00048c0001a37983 */ /* 0x000ea20000100800 */
[----:B------:R-:W-:-:S03]  /*32290*/  ULDC.64 UR4, c[0x0][0x650] ;  /* 0x0001940000047ab9 */ /* 0x000fc60000000a00 */
[----:B------:R-:W3:Y:S01]  /*322a0*/  LDL R162, [R1+0x474] ;  /* 0x0004740001a27983 */ /* 0x000ee20000100800 */
[----:B------:R-:W-:Y:S01]  /*322b0*/  PRMT R6, RZ, 0x7610, R6 ;  /* 0x00007610ff067816 */ /* 0x000fe20000000006 */
[----:B------:R-:W-:Y:S02]  /*322c0*/  IMAD.MOV.U32 R4, RZ, RZ, -0x1 ;  /* 0xffffffffff047424 */ /* 0x000fe400078e00ff */
[----:B------:R-:W-:Y:S02]  /*322d0*/  IMAD.MOV.U32 R5, RZ, RZ, -0x1 ;  /* 0xffffffffff057424 */ /* 0x000fe400078e00ff */
[----:B------:R-:W-:Y:S01]  /*322e0*/  IMAD.MOV.U32 R10, RZ, RZ, -0x1 ;  /* 0xffffffffff0a7424 */ /* 0x000fe200078e00ff */
[----:B--2---:R-:W-:-:S04]  /*322f0*/  ISETP.GE.U32.AND P0, PT, R163, UR4, PT ;  /* 0x00000004a3007c0c */ /* 0x004fc8000bf06070 */
[----:B---3--:R-:W-:-:S13]  /*32300*/  ISETP.GE.U32.AND.EX P0, PT, R162, UR5, PT, P0 ;  /* 0x00000005a2007c0c */ /* 0x008fda000bf06100 */
[----:B------:R-:W-:Y:S05]  /*32310*/  @P0 BRA `(.L_x_984) ;  /* 0x0000000400340947 */ /* 0x000fea0003800000 */
[----:B------:R-:W1:Y:S01]  /*32320*/  LDC.64 R14, c[0x0][0x628] ;  /* 0x00018a00ff0e7b82 */ /* 0x000e620000000a00 */
[----:B------:R-:W-:Y:S02]  /*32330*/  IMAD.MOV.U32 R8, RZ, RZ, R163 ;  /* 0x000000ffff087224 */ /* 0x000fe400078e00a3 */
[----:B------:R-:W-:-:S05]  /*32340*/  IMAD.MOV.U32 R9, RZ, RZ, R162 ;  /* 0x000000ffff097224 */ /* 0x000fca00078e00a2 */
[----:B------:R-:W2:Y:S08]  /*32350*/  LDC R10, c[0x0][0x630] ;  /* 0x00018c00ff0a7b82 */ /* 0x000eb00000000800 */
[----:B------:R-:W3:Y:S01]  /*32360*/  LDC.64 R16, c[0x0][0x620] ;  /* 0x00018800ff107b82 */ /* 0x000ee20000000a00 */
[----:B-1----:R-:W-:-:S04]  /*32370*/  ISETP.NE.U32.AND P0, PT, R14, RZ, PT ;  /* 0x000000ff0e00720c */ /* 0x002fc80003f05070 */
[----:B------:R-:W-:-:S13]  /*32380*/  ISETP.NE.AND.EX P0, PT, R15, RZ, PT, P0 ;  /* 0x000000ff0f00720c */ /* 0x000fda0003f05300 */
[----:B--23--:R-:W-:Y:S05]  /*32390*/  @!P0 BRA `(.L_x_985) ;  /* 0x0000000000288947 */ /* 0x00cfea0003800000 */
        /* <DEDUP_REMOVED lines=10> */
.L_x_985:
[----:B------:R-:W1:Y:S01]  /*32440*/  LDC.64 R20, c[0x0][0x640] ;  /* 0x00019000ff147b82 */ /* 0x000e620000000a00 */
[-CC-:B------:R-:W-:Y:S02]  /*32450*/  SHF.R.U64 R14, R8, R10.reuse, R9.reuse ;  /* 0x0000000a080e7219 */ /* 0x180fe40000001209 */
[----:B------:R-:W-:Y:S02]  /*32460*/  SHF.R.U32.HI R4, RZ, R10, R9 ;  /* 0x0000000aff047219 */ /* 0x000fe40000011609 */
[----:B------:R-:W-:-:S03]  /*32470*/  IADD3 R7, P0, RZ, -R14, RZ ;  /* 0x8000000eff077210 */ /* 0x000fc60007f1e0ff */
[----:B------:R-:W2:Y:S02]  /*32480*/  LDC R8, c[0x0][0x618] ;  /* 0x00018600ff087b82 */ /* 0x000ea40000000800 */
[----:B------:R-:W-:Y:S02]  /*32490*/  IMAD.X R5, RZ, RZ, ~R4, P0 ;  /* 0x000000ffff057224 */ /* 0x000fe400000e0e04 */
[----:B------:R-:W-:Y:S02]  /*324a0*/  IMAD.MOV.U32 R4, RZ, RZ, R163 ;  /* 0x000000ffff047224 */ /* 0x000fe400078e00a3 */
[-C--:B------:R-:W-:Y:S02]  /*324b0*/  IMAD R6, R5, R16.reuse, RZ ;  /* 0x0000001005067224 */ /* 0x080fe400078e02ff */
[----:B------:R-:W3:Y:S01]  /*324c0*/  LDC R18, c[0x0][0x608] ;  /* 0x00018200ff127b82 */ /* 0x000ee20000000800 */
[----:B------:R-:W-:Y:S02]  /*324d0*/  IMAD.MOV.U32 R5, RZ, RZ, R162 ;  /* 0x000000ffff057224 */ /* 0x000fe400078e00a2 */
[----:B------:R-:W-:-:S05]  /*324e0*/  IMAD.WIDE.U32 R4, R7, R16, R4 ;  /* 0x0000001007047225 */ /* 0x000fca00078e0004 */
[----:B------:R-:W4:Y:S01]  /*324f0*/  LDC R19, c[0x0][0x658] ;  /* 0x00019600ff137b82 */ /* 0x000f220000000800 */
[----:B------:R-:W-:Y:S01]  /*32500*/  IMAD R7, R7, R17, R6 ;  /* 0x0000001107077224 */ /* 0x000fe200078e0206 */
[----:B-1----:R-:W-:Y:S01]  /*32510*/  ISETP.NE.U32.AND P0, PT, R20, RZ, PT ;  /* 0x000000ff1400720c */ /* 0x002fe20003f05070 */
[----:B------:R-:W-:Y:S02]  /*32520*/  IMAD.MOV.U32 R6, RZ, RZ, -0x1 ;  /* 0xffffffffff067424 */ /* 0x000fe400078e00ff */
[----:B------:R-:W-:Y:S01]  /*32530*/  IMAD.IADD R5, R5, 0x1, R7 ;  /* 0x0000000105057824 */ /* 0x000fe200078e0207 */
[----:B------:R-:W-:Y:S02]  /*32540*/  ISETP.NE.AND.EX P0, PT, R21, RZ, PT, P0 ;  /* 0x000000ff1500720c */ /* 0x000fe40003f05300 */
[----:B------:R-:W1:Y:S02]  /*32550*/  LDC R17, c[0x0][0x600] ;  /* 0x00018000ff117b82 */ /* 0x000e640000000800 */
[----:B--2---:R-:W-:-:S02]  /*32560*/  SHF.R.U64 R10, R4, R8, R5 ;  /* 0x00000008040a7219 */ /* 0x004fc40000001205 */
[----:B------:R-:W-:-:S04]  /*32570*/  SHF.R.U32.HI R5, RZ, R8, R5 ;  /* 0x00000008ff057219 */ /* 0x000fc80000011605 */
[----:B------:R-:W2:Y:S01]  /*32580*/  LDC R22, c[0x0][0x648] ;  /* 0x00019200ff167b82 */ /* 0x000ea20000000800 */
[-CC-:B---3--:R-:W-:Y:S02]  /*32590*/  SHF.R.U64 R15, R10, R18.reuse, R5.reuse ;  /* 0x000000120a0f7219 */ /* 0x188fe40000001205 */
[----:B------:R-:W-:Y:S01]  /*325a0*/  SHF.R.U32.HI R4, RZ, R18, R5 ;  /* 0x00000012ff047219 */ /* 0x000fe20000011605 */
[----:B------:R-:W-:-:S04]  /*325b0*/  IMAD.MOV.U32 R18, RZ, RZ, 0x1 ;  /* 0x00000001ff127424 */ /* 0x000fc800078e00ff */
[----:B0-----:R-:W0:Y:S01]  /*325c0*/  LDC R23, c[0x0][0x638] ;  /* 0x00018e00ff177b82 */ /* 0x001e220000000800 */
[-CC-:B----4-:R-:W-:Y:S02]  /*325d0*/  SHF.R.U64 R16, R15, R19.reuse, R4.reuse ;  /* 0x000000130f107219 */ /* 0x190fe40000001204 */
[-C--:B------:R-:W-:Y:S02]  /*325e0*/  SHF.L.U32 R6, R6, R19.reuse, RZ ;  /* 0x0000001306067219 */ /* 0x080fe400000006ff */
[----:B------:R-:W-:Y:S01]  /*325f0*/  SHF.R.U32.HI R5, RZ, R19, R4 ;  /* 0x00000013ff057219 */ /* 0x000fe20000011604 */
[----:B------:R-:W-:Y:S01]  /*32600*/  IMAD.MOV.U32 R4, RZ, RZ, R16 ;  /* 0x000000ffff047224 */ /* 0x000fe200078e0010 */
[----:B------:R-:W-:Y:S01]  /*32610*/  LOP3.LUT R24, RZ, R6, RZ, 0x33, !PT ;  /* 0x00000006ff187212 */ /* 0x000fe200078e33ff */
[----:B------:R-:W3:Y:S01]  /*32620*/  LDC R25, c[0x0][0x610] ;  /* 0x00018400ff197b82 */ /* 0x000ee20000000800 */
[----:B------:R-:W-:Y:S05]  /*32630*/  @!P0 BRA `(.L_x_986) ;  /* 0x0000000000288947 */ /* 0x000fea0003800000 */
        /* <DEDUP_REMOVED lines=10> */
.L_x_986:
[----:B------:R-:W4:Y:S01]  /*326e0*/  LDC R6, c[0x0][0x65c] ;  /* 0x00019700ff067b82 */ /* 0x000f220000000800 */
[----:B--2---:R-:W-:Y:S01]  /*326f0*/  SHF.R.U64 R4, R4, R22, R5 ;  /* 0x0000001604047219 */ /* 0x004fe20000001205 */
[----:B-1----:R-:W-:Y:S01]  /*32700*/  VIADD R7, R17, 0xffffffff ;  /* 0xffffffff11077836 */ /* 0x002fe20000000000 */
[----:B------:R-:W-:Y:S02]  /*32710*/  SHF.L.U32 R18, R18, R19, RZ ;  /* 0x0000001312127219 */ /* 0x000fe400000006ff */
[----:B------:R-:W-:Y:S01]  /*32720*/  LOP3.LUT R3, R15, R24, RZ, 0xc0, !PT ;  /* 0x000000180f037212 */ /* 0x000fe200078ec0ff */
[----:B------:R-:W-:Y:S01]  /*32730*/  IMAD.MOV R5, RZ, RZ, -R4 ;  /* 0x000000ffff057224 */ /* 0x000fe200078e0a04 */
[----:B------:R-:W-:Y:S01]  /*32740*/  LOP3.LUT R7, R10, R7, RZ, 0xc0, !PT ;  /* 0x000000070a077212 */ /* 0x000fe200078ec0ff */
[----:B------:R-:W-:Y:S02]  /*32750*/  IMAD.MOV.U32 R10, RZ, RZ, R14 ;  /* 0x000000ffff0a7224 */ /* 0x000fe400078e000e */
[----:B------:R-:W-:Y:S01]  /*32760*/  IMAD R3, R18, R4, R3 ;  /* 0x0000000412037224 */ /* 0x000fe200078e0203 */
[----:B----4-:R-:W-:Y:S01]  /*32770*/  ISETP.NE.AND P0, PT, R6, 0x1, PT ;  /* 0x000000010600780c */ /* 0x010fe20003f05270 */
[----:B------:R-:W-:-:S12]  /*32780*/  IMAD.MOV.U32 R6, RZ, RZ, 0x1 ;  /* 0x00000001ff067424 */ /* 0x000fd800078e00ff */
[----:B------:R-:W-:Y:S02]  /*32790*/  @P0 IMAD R0, R11, R12, R2 ;  /* 0x0000000c0b000224 */ /* 0x000fe400078e0202 */
[----:B0-----:R-:W-:Y:S02]  /*327a0*/  IMAD R2, R5, R23, R16 ;  /* 0x0000001705027224 */ /* 0x001fe400078e0210 */
[----:B---3--:R-:W-:Y:S02]  /*327b0*/  IMAD R0, R3, R25, R0 ;  /* 0x0000001903007224 */ /* 0x008fe400078e0200 */
[----:B------:R-:W-:-:S05]  /*327c0*/  IMAD R3, R2, R17, R7 ;  /* 0x0000001102037224 */ /* 0x000fca00078e0207 */
[----:B------:R-:W-:Y:S02]  /*327d0*/  SEL R5, R3, R0, !P0 ;  /* 0x0000000003057207 */ /* 0x000fe40004000000 */
[----:B------:R-:W-:-:S07]  /*327e0*/  SEL R4, R0, R3, !P0 ;  /* 0x0000000300047207 */ /* 0x000fce0004000000 */
.L_x_984:
[----:B------:R-:W-:-:S08]  /*327f0*/  NOP ;  /* 0x0000000000007918 */ /* 0x000fd00000000000 */
[----:B0-----:R-:W0:-:S00]  /*32800*/  USETMAXREG.DEALLOC.CTAPOOL 0x18 ;  /* 0x00000018000079c8 */ /* 0x001e0000080e0500 */
[----:B------:R-:W-:-:S13]  /*32810*/  ISETP.NE.AND P0, PT, RZ, UR8, PT ;  /* 0x00000008ff007c0c */ /* 0x000fda000bf05270 */
[----:B------:R-:W-:Y:S05]  /*32820*/  @P0 EXIT ;  /* 0x000000000000094d */ /* 0x000fea0003800000 */
[----:B0-----:R-:W-:Y:S01]  /*32830*/  LOP3.LUT P0, RZ, R6, 0xff, RZ, 0xc0, !PT ;  /* 0x000000ff06ff7812 */ /* 0x001fe2000780c0ff */
[----:B------:R-:W-:Y:S02]  /*32840*/  IMAD.MOV.U32 R6, RZ, RZ, 0x1 ;  /* 0x00000001ff067424 */ /* 0x000fe400078e00ff */
[----:B------:R-:W-:-:S10]  /*32850*/  IMAD.MOV.U32 R7, RZ, RZ, RZ ;  /* 0x000000ffff077224 */ /* 0x000fd400078e00ff */
[----:B------:R-:W-:Y:S05]  /*32860*/  @!P0 BRA `(.L_x_987) ;  /* 0x0000000c00608947 */ /* 0x000fea0003800000 */
[----:B------:R-:W2:Y:S01]  /*32870*/  LDL R0, [R1+0x460] ;  /* 0x0004600001007983 */ /* 0x000ea20000100800 */
[----:B------:R-:W-:Y:S01]  /*32880*/  ULDC UR5, c[0x0][0x658] ;  /* 0x0001960000057ab9 */ /* 0x000fe20000000800 */
[----:B------:R-:W-:Y:S01]  /*32890*/  UMOV UR7, 0xffffffff ;  /* 0xffffffff00077882 */ /* 0x000fe20000000000 */
[----:B------:R-:W-:Y:S01]  /*328a0*/  ULDC UR6, c[0x0][0xc] ;  /* 0x0000030000067ab9 */ /* 0x000fe20000000800 */
[----:B------:R-:W0:Y:S01]  /*328b0*/  S2R R16, SR_CgaCtaId ;  /* 0x0000000000107919 */ /* 0x000e220000008800 */
[----:B------:R-:W-:Y:S01]  /*328c0*/  UMOV UR9, 0x1 ;  /* 0x0000000100097882 */ /* 0x000fe20000000000 */
[----:B------:R-:W-:Y:S01]  /*328d0*/  BSSY B0, `(.L_x_987) ;  /* 0x00000d1000007945 */ /* 0x000fe20003800000 */
[----:B------:R-:W-:Y:S01]  /*328e0*/  USHF.L.U32 UR18, UR9, UR5, URZ ;  /* 0x0000000509127299 */ /* 0x000fe2000800063f */
[----:B------:R-:W-:Y:S01]  /*328f0*/  IMAD.MOV.U32 R9, RZ, RZ, 0x1 ;  /* 0x00000001ff097424 */ /* 0x000fe200078e00ff */
[----:B------:R-:W-:Y:S01]  /*32900*/  ULDC UR4, c[0x0][0x600] ;  /* 0x0001800000047ab9 */ /* 0x000fe20000000800 */
[----:B------:R-:W-:Y:S01]  /*32910*/  IMAD.MOV.U32 R6, RZ, RZ, 0x1 ;  /* 0x00000001ff067424 */ /* 0x000fe200078e00ff */
[----:B------:R-:W-:Y:S01]  /*32920*/  UIADD3 UR4, UR4, -0x1, URZ ;  /* 0xffffffff04047890 */ /* 0x000fe2000fffe03f */
[----:B------:R-:W-:Y:S01]  /*32930*/  IMAD.MOV.U32 R7, RZ, RZ, RZ ;  /* 0x000000ffff077224 */ /* 0x000fe200078e00ff */
[----:B------:R-:W-:Y:S01]  /*32940*/  ULDC.64 UR22, c[0x0][0x198] ;  /* 0x0000660000167ab9 */ /* 0x000fe20000000a00 */
[----:B0-----:R-:W-:-:S02]  /*32950*/  LOP3.LUT R16, R16, 0x1, RZ, 0xc0, !PT ;  /* 0x0000000110107812 */ /* 0x001fc400078ec0ff */
[----:B--2---:R-:W-:Y:S02]  /*32960*/  R2UR UR8, R0 ;  /* 0x00000000000872ca */ /* 0x004fe400000e0000 */
[----:B------:R-:W0:Y:S11]  /*32970*/  LDC R0, c[0x0][0x28c] ;  /* 0x0000a300ff007b82 */ /* 0x000e360000000800 */
[----:B------:R-:W-:-:S02]  /*32980*/  ULOP3.LUT UR24, UR8, 0x2, URZ, 0xfc, !UPT ;  /* 0x0000000208187892 */ /* 0x000fc4000f8efc3f */
[----:B------:R-:W-:-:S03]  /*32990*/  USHF.L.U32 UR8, UR7, UR5, URZ ;  /* 0x0000000507087299 */ /* 0x000fc6000800063f */
[----:B------:R-:W-:Y:S01]  /*329a0*/  ULDC UR7, c[0x0][0x10] ;  /* 0x0000040000077ab9 */ /* 0x000fe20000000800 */
[----:B------:R-:W-:Y:S01]  /*329b0*/  ULDC UR5, c[0x0][0x14] ;  /* 0x0000050000057ab9 */ /* 0x000fe20000000800 */
[----:B------:R-:W-:Y:S02]  /*329c0*/  UIMAD.WIDE.U32 UR6, UR6, UR7, URZ ;  /* 0x00000007060672a5 */ /* 0x000fe4000f8e003f */
[----:B------:R-:W-:Y:S02]  /*329d0*/  ULOP3.LUT UR17, URZ, UR8, URZ, 0x33, !UPT ;  /* 0x000000083f117292 */ /* 0x000fe4000f8e333f */
[----:B------:R-:W-:Y:S01]  /*329e0*/  UIMAD.WIDE.U32 UR20, UR6, UR5, URZ ;  /* 0x00000005061472a5 */ /* 0x000fe2000f8e003f */
[----:B0-----:R-:W-:Y:S01]  /*329f0*/  VIADD R0, R0, 0xf ;  /* 0x0000000f00007836 */ /* 0x001fe20000000000 */
[----:B------:R-:W-:-:S04]  /*32a00*/  UIMAD UR13, UR7, UR5, URZ ;  /* 0x00000005070d72a4 */ /* 0x000fc8000f8e023f */
[----:B------:R-:W-:Y:S01]  /*32a10*/  SHF.R.S32.HI R3, RZ, 0x1f, R0 ;  /* 0x0000001fff037819 */ /* 0x000fe20000011400 */
[----:B------:R-:W-:-:S03]  /*32a20*/  UIADD3 UR13, UR21, UR13, URZ ;  /* 0x0000000d150d7290 */ /* 0x000fc6000fffe03f */
[----:B------:R-:W-:-:S04]  /*32a30*/  LEA.HI R0, R3, R0, RZ, 0x4 ;  /* 0x0000000003007211 */ /* 0x000fc800078f20ff */
[----:B------:R-:W-:-:S05]  /*32a40*/  SHF.R.S32.HI R0, RZ, 0x4, R0 ;  /* 0x00000004ff007819 */ /* 0x000fca0000011400 */
[----:B------:R-:W-:-:S07]  /*32a50*/  VIADD R17, R0, 0x1 ;  /* 0x0000000100117836 */ /* 0x000fce0000000000 */
.L_x_998:
[----:B------:R-:W-:-:S03]  /*32a60*/  UMOV UR5, 0xffffffff ;  /* 0xffffffff00057882 */ /* 0x000fc60000000000 */
[----:B------:R-:W-:Y:S05]  /*32a70*/  BRA.DIV UR5, `(.L_x_988) ;  /* 0x0000001205887947 */ /* 0x000fea000b800000 */
[----:B------:R-:W-:-:S13]  /*32a80*/  ELECT P6, URZ, PT ;  /* 0x00000000003f782f */ /* 0x000fda00038c0000 */
.L_x_1014:
[----:B------:R-:W0:Y:S01]  /*32a90*/  LDC R2, c[0x0][0x28c] ;  /* 0x0000a300ff027b82 */ /* 0x000e220000000800 */
[----:B------:R-:W-:Y:S01]  /*32aa0*/  BSSY B1, `(.L_x_989) ;  /* 0x000003c000017945 */ /* 0x000fe20003800000 */
[----:B0-----:R-:W-:-:S13]  /*32ab0*/  ISETP.LT.OR P6, PT, R2, 0x1, !P6 ;  /* 0x000000010200780c */ /* 0x001fda00077c1670 */
[----:B------:R-:W-:Y:S05]  /*32ac0*/  @P6 BRA `(.L_x_990) ;  /* 0x0000000000e46947 */ /* 0x000fea0003800000 */
[----:B------:R-:W-:Y:S02]  /*32ad0*/  IMAD R5, R5, 0x2, R16 ;  /* 0x0000000205057824 */ /* 0x000fe400078e0210 */
[----:B------:R-:W-:Y:S02]  /*32ae0*/  IMAD.SHL.U32 R4, R4, 0x200, RZ ;  /* 0x0000020004047824 */ /* 0x000fe400078e00ff */
[----:B------:R-:W-:Y:S02]  /*32af0*/  IMAD R5, R5, 0x78, RZ ;  /* 0x0000007805057824 */ /* 0x000fe400078e02ff */
[----:B------:R-:W-:Y:S02]  /*32b00*/  IMAD.MOV.U32 R14, RZ, RZ, RZ ;  /* 0x000000ffff0e7224 */ /* 0x000fe400078e00ff */
[----:B------:R-:W-:Y:S02]  /*32b10*/  IMAD.MOV.U32 R3, RZ, RZ, R17 ;  /* 0x000000ffff037224 */ /* 0x000fe400078e0011 */
[----:B------:R-:W-:-:S02]  /*32b20*/  IMAD.MOV.U32 R2, RZ, RZ, R6 ;  /* 0x000000ffff027224 */ /* 0x000fc400078e0006 */
[----:B------:R-:W-:-:S07]  /*32b30*/  IMAD.MOV.U32 R11, RZ, RZ, R7 ;  /* 0x000000ffff0b7224 */ /* 0x000fce00078e0007 */
.L_x_993:
[----:B------:R-:W0:Y:S01]  /*32b40*/  S2R R13, SR_CgaCtaId ;  /* 0x00000000000d7919 */ /* 0x000e220000008800 */
[----:B------:R-:W-:-:S04]  /*32b50*/  MOV R8, 0x400 ;  /* 0x0000040000087802 */ /* 0x000fc80000000f00 */
[----:B0-----:R-:W-:Y:S02]  /*32b60*/  LEA R8, R13, R8, 0x18 ;  /* 0x000000080d087211 */ /* 0x001fe400078ec0ff */
[----:B------:R-:W-:-:S03]  /*32b70*/  SHF.L.U32 R13, R2, 0x1f, RZ ;  /* 0x0000001f020d7819 */ /* 0x000fc600000006ff */
[----:B------:R-:W-:-:S04]  /*32b80*/  IMAD R12, R11, 0x8, R8 ;  /* 0x000000080b0c7824 */ /* 0x000fc800078e0208 */
[----:B------:R-:W0:Y:S02]  /*32b90*/  SYNCS.PHASECHK.TRANS64.TRYWAIT P0, [R12+URZ+0x48], R13 ;  /* 0x0000480d0c0075a7 */ /* 0x000e24000800017f */
[----:B0-----:R-:W-:Y:S05]  /*32ba0*/  @!P0 BRA `(.L_x_991) ;  /* 0x00000010005c8947 */ /* 0x001fea0003800000 */
.L_x_1015:
[----:B------:R-:W1:Y:S01]  /*32bb0*/  S2R R15, SR_TID.X ;  /* 0x00000000000f7919 */ /* 0x000e620000002100 */
[----:B------:R-:W-:-:S04]  /*32bc0*/  UPRMT UR5, UR24, 0x9910, URZ ;  /* 0x0000991018057896 */ /* 0x000fc8000800003f */
[----:B------:R-:W-:Y:S01]  /*32bd0*/  UISETP.NE.AND UP0, UPT, UR5, 0x2, UPT ;  /* 0x000000020500788c */ /* 0x000fe2000bf05270 */
[----:B-1----:R-:W-:-:S13]  /*32be0*/  LOP3.LUT P0, RZ, R15, 0x7f, RZ, 0xc0, !PT ;  /* 0x0000007f0fff7812 */ /* 0x002fda000780c0ff */
[----:B0-----:R-:W0:Y:S02]  /*32bf0*/  @!P0 LDC R13, c[0x0][0x500] ;  /* 0x00014000ff0d8b82 */ /* 0x001e240000000800 */
[----:B0-----:R0:W-:Y:S01]  /*32c00*/  @!P0 SYNCS.ARRIVE.TRANS64 RZ, [R12+URZ], R13 ;  /* 0x0000000d0cff89a7 */ /* 0x0011e2000800003f */
[----:B------:R-:W-:-:S13]  /*32c10*/  PLOP3.LUT P0, PT, PT, PT, UP0, 0x80, 0x0 ;  /* 0x000000000000781c */ /* 0x000fda0003f0f008 */
[----:B0-----:R-:W-:Y:S05]  /*32c20*/  @P0 BRA `(.L_x_992) ;  /* 0x0000000000040947 */ /* 0x001fea0003800000 */
[----:B------:R-:W-:Y:S01]  /*32c30*/  BPT.TRAP 0x1 ;  /* 0x000000040000795c */ /* 0x000fe20000300000 */
.L_x_992:
[C---:B------:R-:W-:Y:S01]  /*32c40*/  IMAD R13, R11.reuse, 0x2, R16 ;  /* 0x000000020b0d7824 */ /* 0x040fe200078e0210 */
[----:B------:R-:W-:Y:S01]  /*32c50*/  R2UR UR9, R12 ;  /* 0x000000000c0972ca */ /* 0x000fe200000e0000 */
[--C-:B------:R-:W-:Y:S01]  /*32c60*/  IMAD R12, R11, 0x4000, R8.reuse ;  /* 0x000040000b0c7824 */ /* 0x100fe200078e0208 */
[----:B------:R-:W-:Y:S01]  /*32c70*/  UIADD3 UR6, UP0, UR22, 0xf0, URZ ;  /* 0x000000f016067890 */ /* 0x000fe2000ff1e03f */
[----:B------:R-:W-:Y:S01]  /*32c80*/  IMAD R13, R13, 0x780, RZ ;  /* 0x000007800d0d7824 */ /* 0x000fe200078e02ff */
[----:B------:R-:W-:Y:S01]  /*32c90*/  R2UR UR11, R4 ;  /* 0x00000000040b72ca */ /* 0x000fe200000e0000 */
[----:B------:R-:W-:Y:S01]  /*32ca0*/  VIADD R3, R3, 0xffffffff ;  /* 0xffffffff03037836 */ /* 0x000fe20000000000 */
[----:B------:R-:W-:Y:S01]  /*32cb0*/  R2UR UR5, R12 ;  /* 0x000000000c0572ca */ /* 0x000fe200000e0000 */
[----:B------:R-:W-:Y:S01]  /*32cc0*/  IMAD R13, R13, 0x2, R8 ;  /* 0x000000020d0d7824 */ /* 0x000fe200078e0208 */
[----:B------:R-:W-:Y:S01]  /*32cd0*/  R2UR UR10, R14 ;  /* 0x000000000e0a72ca */ /* 0x000fe200000e0000 */
[----:B------:R-:W-:Y:S01]  /*32ce0*/  UIADD3 UR26, UP1, UR22, 0x1f0, URZ ;  /* 0x000001f0161a7890 */ /* 0x000fe2000ff3e03f */
[----:B------:R-:W-:Y:S01]  /*32cf0*/  R2UR UR12, R10 ;  /* 0x000000000a0c72ca */ /* 0x000fe200000e0000 */
[----:B------:R-:W-:Y:S01]  /*32d00*/  UIADD3.X UR7, URZ, UR23, URZ, UP0, !UPT ;  /* 0x000000173f077290 */ /* 0x000fe200087fe43f */
[----:B------:R-:W-:Y:S01]  /*32d10*/  R2UR UR8, R13 ;  /* 0x000000000d0872ca */ /* 0x000fe200000e0000 */
[----:B------:R-:W-:Y:S01]  /*32d20*/  VIADD R11, R11, 0x1 ;  /* 0x000000010b0b7836 */ /* 0x000fe20000000000 */
[----:B------:R-:W-:Y:S01]  /*32d30*/  R2UR UR19, R5 ;  /* 0x00000000051372ca */ /* 0x000fe200000e0000 */
[----:B------:R-:W-:Y:S01]  /*32d40*/  UIADD3.X UR27, URZ, UR23, URZ, UP1, !UPT ;  /* 0x000000173f1b7290 */ /* 0x000fe20008ffe43f */
[----:B------:R-:W-:Y:S01]  /*32d50*/  ISETP.GT.AND P1, PT, R3, 0x1, PT ;  /* 0x000000010300780c */ /* 0x000fe20003f24270 */
[----:B------:R-:W-:Y:S01]  /*32d60*/  UMOV UR14, 0x0 ;  /* 0x00000000000e7882 */ /* 0x000fe20000000000 */
[----:B------:R-:W-:Y:S01]  /*32d70*/  UMOV UR15, 0x10000000 ;  /* 0x10000000000f7882 */ /* 0x000fe20000000000 */
[----:B------:R-:W-:Y:S01]  /*32d80*/  UIADD3 UR5, UR5, 0x180, URZ ;  /* 0x0000018005057890 */ /* 0x000fe2000fffe03f */
[----:B------:R-:W-:Y:S01]  /*32d90*/  ISETP.NE.AND P0, PT, R11, 0x9, PT ;  /* 0x000000090b00780c */ /* 0x000fe20003f05270 */
[----:B------:R-:W-:Y:S01]  /*32da0*/  UMOV UR25, 0x30000 ;  /* 0x0003000000197882 */ /* 0x000fe20000000000 */
[----:B------:R-:W-:-:S02]  /*32db0*/  VIADD R14, R14, 0x10 ;  /* 0x000000100e0e7836 */ /* 0x000fc40000000000 */
[----:B------:R-:W-:Y:S01]  /*32dc0*/  SEL R13, RZ, 0x1, P0 ;  /* 0x00000001ff0d7807 */ /* 0x000fe20000000000 */
[----:B------:R-:W-:Y:S01]  /*32dd0*/  UIADD3 UR16, UR8, 0x24180, URZ ;  /* 0x0002418008107890 */ /* 0x000fe2000fffe03f */
[----:B------:R-:W-:Y:S02]  /*32de0*/  SEL R11, R11, RZ, P0 ;  /* 0x000000ff0b0b7207 */ /* 0x000fe40000000000 */
[----:B------:R-:W-:Y:S01]  /*32df0*/  UMOV UR8, UR5 ;  /* 0x0000000500087c82 */ /* 0x000fe20008000000 */
[----:B------:R-:W-:Y:S01]  /*32e00*/  LOP3.LUT R2, R2, R13, RZ, 0x3c, !PT ;  /* 0x0000000d02027212 */ /* 0x000fe200078e3cff */
[----:B------:R0:W-:Y:S02]  /*32e10*/  UTMALDG.3D [UR8], [UR6], desc[UR14] ;  /* 0x00000e08060075b4 */ /* 0x0001e40008011000 */
[----:B0-----:R-:W-:Y:S01]  /*32e20*/  UMOV UR8, UR16 ;  /* 0x0000001000087c82 */ /* 0x001fe20008000000 */
[----:B------:R-:W-:Y:S02]  /*32e30*/  UMOV UR11, UR19 ;  /* 0x00000013000b7c82 */ /* 0x000fe40008000000 */
[----:B------:R0:W-:Y:S02]  /*32e40*/  UTMALDG.3D.MULTICAST [UR8], [UR26], UR25, desc[UR14] ;  /* 0x00000e081a0073b4 */ /* 0x0001e40008011819 */
[----:B0-----:R-:W-:Y:S05]  /*32e50*/  @P1 BRA `(.L_x_993) ;  /* 0xfffffffc00381947 */ /* 0x001fea000383ffff */
.L_x_990:
[----:B------:R-:W-:Y:S05]  /*32e60*/  BSYNC B1 ;  /* 0x0000000000017941 */ /* 0x000fea0003800000 */
.L_x_989:
[----:B------:R-:W2:Y:S01]  /*32e70*/  LDL.LU R13, [R1+0x474] ;  /* 0x00047400010d7983 */ /* 0x000ea20000300800 */
[----:B------:R-:W-:Y:S01]  /*32e80*/  LOP3.LUT P0, RZ, R9, 0xff, RZ, 0xc0, !PT ;  /* 0x000000ff09ff7812 */ /* 0x000fe2000780c0ff */
[C---:B------:R-:W-:Y:S01]  /*32e90*/  IMAD.IADD R4, R0.reuse, 0x1, R7 ;  /* 0x0000000100047824 */ /* 0x040fe200078e0207 */
[----:B------:R-:W-:Y:S01]  /*32ea0*/  ULDC.64 UR6, c[0x0][0x650] ;  /* 0x0001940000067ab9 */ /* 0x000fe20000000a00 */
[----:B------:R-:W3:Y:S01]  /*32eb0*/  LDL.LU R12, [R1+0x48c] ;  /* 0x00048c00010c7983 */ /* 0x000ee20000300800 */
[----:B------:R-:W-:Y:S01]  /*32ec0*/  ISETP.GE.U32.AND P1, PT, R0, 0x9, PT ;  /* 0x000000090000780c */ /* 0x000fe20003f26070 */
[----:B------:R-:W-:Y:S01]  /*32ed0*/  BSSY B1, `(.L_x_994) ;  /* 0x000006e000017945 */ /* 0x000fe20003800000 */
[----:B------:R-:W-:Y:S01]  /*32ee0*/  IMAD.MOV.U32 R10, RZ, RZ, -0x1 ;  /* 0xffffffffff0a7424 */ /* 0x000fe200078e00ff */
[----:B------:R-:W-:-:S06]  /*32ef0*/  PRMT R9, RZ, 0x7610, R9 ;  /* 0x00007610ff097816 */ /* 0x000fcc0000000009 */
[----:B------:R-:W0:Y:S01]  /*32f00*/  @P0 S2R R3, SR_CgaCtaId ;  /* 0x0000000000030919 */ /* 0x000e220000008800 */
[----:B------:R-:W-:-:S04]  /*32f10*/  @P0 MOV R2, 0x400 ;  /* 0x0000040000020802 */ /* 0x000fc80000000f00 */
[----:B0-----:R-:W-:-:S04]  /*32f20*/  @P0 LEA R2, R3, R2, 0x18 ;  /* 0x0000000203020211 */ /* 0x001fc800078ec0ff */
[----:B------:R0:W-:Y:S01]  /*32f30*/  @P0 SYNCS.ARRIVE.TRANS64.A1T0 RZ, [R2+URZ+0xa8], RZ ;  /* 0x0000a8ff02ff09a7 */ /* 0x0001e2000810003f */
[----:B------:R-:W-:-:S04]  /*32f40*/  ISETP.GT.U32.AND P0, PT, R4, 0x8, PT ;  /* 0x000000080400780c */ /* 0x000fc80003f04070 */
[----:B------:R-:W-:Y:S01]  /*32f50*/  ISETP.LT.U32.AND P0, PT, R0, 0x9, P0 ;  /* 0x000000090000780c */ /* 0x000fe20000701070 */
[----:B0-----:R-:W-:-:S05]  /*32f60*/  IMAD.WIDE.U32 R2, R4, 0x38e38e39, RZ ;  /* 0x38e38e3904027825 */ /* 0x001fca00078e00ff */
[----:B------:R-:W-:Y:S02]  /*32f70*/  SHF.R.U32.HI R5, RZ, 0x1, R3 ;  /* 0x00000001ff057819 */ /* 0x000fe40000011603 */
[----:B------:R-:W-:Y:S02]  /*32f80*/  SEL R3, RZ, 0x1, !P0 ;  /* 0x00000001ff037807 */ /* 0x000fe40004000000 */
[----:B------:R-:W-:Y:S01]  /*32f90*/  PRMT R2, RZ, 0x7610, R2 ;  /* 0x00007610ff027816 */ /* 0x000fe20000000002 */
[----:B------:R-:W-:Y:S01]  /*32fa0*/  IMAD R7, R5, -0x9, R4 ;  /* 0xfffffff705077824 */ /* 0x000fe200078e0204 */
[----:B------:R-:W-:Y:S01]  /*32fb0*/  LOP3.LUT R6, R6, R3, RZ, 0x3c, !PT ;  /* 0x0000000306067212 */ /* 0x000fe200078e3cff */
[----:B------:R-:W-:-:S03]  /*32fc0*/  IMAD.MOV.U32 R4, RZ, RZ, -0x1 ;  /* 0xffffffffff047424 */ /* 0x000fc600078e00ff */
[----:B------:R-:W-:Y:S01]  /*32fd0*/  @P1 LOP3.LUT R6, R6, 0x1, R5, 0x78, !PT ;  /* 0x0000000106061812 */ /* 0x000fe200078e7805 */
[----:B------:R-:W-:Y:S01]  /*32fe0*/  IMAD.MOV.U32 R5, RZ, RZ, -0x1 ;  /* 0xffffffffff057424 */ /* 0x000fe200078e00ff */
[----:B---3--:R-:W-:-:S04]  /*32ff0*/  IADD3 R12, P0, R12, UR20, RZ ;  /* 0x000000140c0c7c10 */ /* 0x008fc8000ff1e0ff */
[----:B--2---:R-:W-:Y:S01]  /*33000*/  IADD3.X R13, R13, UR13, RZ, P0, !PT ;  /* 0x0000000d0d0d7c10 */ /* 0x004fe200087fe4ff */
[----:B------:R0:W-:Y:S01]  /*33010*/  STL [R1+0x48c], R12 ;  /* 0x00048c0c01007387 */ /* 0x0001e20000100800 */
[----:B------:R-:W-:-:S03]  /*33020*/  ISETP.GE.U32.AND P0, PT, R12, UR6, PT ;  /* 0x000000060c007c0c */ /* 0x000fc6000bf06070 */
[----:B------:R0:W-:Y:S01]  /*33030*/  STL [R1+0x474], R13 ;  /* 0x0004740d01007387 */ /* 0x0001e20000100800 */
[----:B------:R-:W-:-:S13]  /*33040*/  ISETP.GE.U32.AND.EX P0, PT, R13, UR7, PT, P0 ;  /* 0x000000070d007c0c */ /* 0x000fda000bf06100 */
[----:B0-----:R-:W-:Y:S05]  /*33050*/  @P0 BRA `(.L_x_995) ;  /* 0x0000000400540947 */ /* 0x001fea0003800000 */
[----:B------:R-:W0:Y:S01]  /*33060*/  S2R R8, SR_CTAID.X ;  /* 0x0000000000087919 */ /* 0x000e220000002500 */
[----:B------:R-:W1:Y:S01]  /*33070*/  LDC R15, c[0x0][0x65c] ;  /* 0x00019700ff0f7b82 */ /* 0x000e620000000800 */
[----:B------:R-:W-:Y:S01]  /*33080*/  ULDC UR5, c[0x0][0x150] ;  /* 0x0000540000057ab9 */ /* 0x000fe20000000800 */
[----:B------:R-:W-:Y:S01]  /*33090*/  ULDC.64 UR6, c[0x0][0x628] ;  /* 0x00018a0000067ab9 */ /* 0x000fe20000000a00 */
[----:B------:R-:W2:Y:S01]  /*330a0*/  S2R R2, SR_CTAID.Y ;  /* 0x0000000000027919 */ /* 0x000ea20000002600 */
[----:B------:R-:W-:Y:S01]  /*330b0*/  ISETP.NE.U32.AND P0, PT, RZ, UR6, PT ;  /* 0x00000006ff007c0c */ /* 0x000fe2000bf05070 */
[----:B------:R-:W-:-:S03]  /*330c0*/  ULDC UR8, c[0x0][0x630] ;  /* 0x00018c0000087ab9 */ /* 0x000fc60000000800 */
[----:B------:R-:W3:Y:S01]  /*330d0*/  LDC R5, c[0x0][0x144] ;  /* 0x00005100ff057b82 */ /* 0x000ee20000000800 */
[----:B------:R-:W-:-:S07]  /*330e0*/  ISETP.NE.AND.EX P0, PT, RZ, UR7, PT, P0 ;  /* 0x00000007ff007c0c */ /* 0x000fce000bf05300 */
[----:B------:R-:W4:Y:S01]  /*330f0*/  LDC R11, c[0x0][0x148] ;  /* 0x00005200ff0b7b82 */ /* 0x000f220000000800 */
[----:B-1----:R-:W-:Y:S02]  /*33100*/  ISETP.NE.AND P2, PT, R15, 0x1, PT ;  /* 0x000000010f00780c */ /* 0x002fe40003f45270 */
[----:B0-----:R-:W-:Y:S02]  /*33110*/  I2FP.F32.U32 R3, R8 ;  /* 0x0000000800037245 */ /* 0x001fe40000201000 */
[----:B--2---:R-:W-:-:S03]  /*33120*/  I2FP.F32.U32 R4, R2 ;  /* 0x0000000200047245 */ /* 0x004fc60000201000 */
[----:B------:R-:W-:Y:S01]  /*33130*/  FMUL R3, R3, UR5 ;  /* 0x0000000503037c20 */ /* 0x000fe20008400000 */
[----:B------:R-:W-:Y:S02]  /*33140*/  ULDC UR5, c[0x0][0x154] ;  /* 0x0000550000057ab9 */ /* 0x000fe40000000800 */
[----:B------:R-:W-:-:S03]  /*33150*/  FMUL R10, R4, UR5 ;  /* 0x00000005040a7c20 */ /* 0x000fc60008400000 */
[----:B------:R-:W0:Y:S08]  /*33160*/  F2I.U32.TRUNC.NTZ R3, R3 ;  /* 0x0000000300037305 */ /* 0x000e30000020f000 */
[----:B------:R-:W1:Y:S01]  /*33170*/  F2I.U32.TRUNC.NTZ R10, R10 ;  /* 0x0000000a000a7305 */ /* 0x000e62000020f000 */
[----:B0-----:R-:W-:Y:S02]  /*33180*/  IMAD.MOV R4, RZ, RZ, -R3 ;  /* 0x000000ffff047224 */ /* 0x001fe400078e0a03 */
[----:B------:R-:W-:-:S02]  /*33190*/  IMAD.MOV.U32 R3, RZ, RZ, R13 ;  /* 0x000000ffff037224 */ /* 0x000fc400078e000d */
[----:B---3--:R-:W-:Y:S02]  /*331a0*/  IMAD R8, R5, R4, R8 ;  /* 0x0000000405087224 */ /* 0x008fe400078e0208 */
[----:B-1----:R-:W-:-:S04]  /*331b0*/  IMAD.MOV R4, RZ, RZ, -R10 ;  /* 0x000000ffff047224 */ /* 0x002fc800078e0a0a */
[----:B----4-:R-:W-:Y:S02]  /*331c0*/  @P2 IMAD R8, R11, R4, R2 ;  /* 0x000000040b082224 */ /* 0x010fe400078e0202 */
[----:B------:R-:W-:Y:S01]  /*331d0*/  IMAD.MOV.U32 R2, RZ, RZ, R12 ;  /* 0x000000ffff027224 */ /* 0x000fe200078e000c */
[----:B------:R-:W-:Y:S06]  /*331e0*/  @!P0 BRA `(.L_x_996) ;  /* 0x0000000000288947 */ /* 0x000fec0003800000 */
[----:B------:R-:W-:Y:S02]  /*331f0*/  ULDC UR5, c[0x0][0x634] ;  /* 0x00018d0000057ab9 */ /* 0x000fe40000000800 */
[----:B------:R-:W-:-:S05]  /*33200*/  IADD3 R3, P0, R12, UR5, RZ ;  /* 0x000000050c037c10 */ /* 0x000fca000ff1e0ff */
[----:B------:R-:W-:-:S04]  /*33210*/  IMAD.X R11, RZ, RZ, R13, P0 ;  /* 0x000000ffff0b7224 */ /* 0x000fc800000e060d */
[----:B------:R-:W-:-:S04]  /*33220*/  IMAD.WIDE.U32 R4, R11, UR6, RZ ;  /* 0x000000060b047c25 */ /* 0x000fc8000f8e00ff */
[----:B------:R-:W-:-:S04]  /*33230*/  IMAD.WIDE.U32 R4, P0, R3, UR7, R4 ;  /* 0x0000000703047c25 */ /* 0x000fc8000f800004 */
[----:B------:R-:W-:-:S04]  /*33240*/  IMAD.WIDE.U32 R2, R3, UR6, RZ ;  /* 0x0000000603027c25 */ /* 0x000fc8000f8e00ff */
[----:B------:R-:W-:Y:S01]  /*33250*/  IMAD.MOV.U32 R2, RZ, RZ, R5 ;  /* 0x000000ffff027224 */ /* 0x000fe200078e0005 */
[----:B------:R-:W-:Y:S01]  /*33260*/  IADD3 RZ, P1, R3, R4, RZ ;  /* 0x0000000403ff7210 */ /* 0x000fe20007f3e0ff */
[----:B------:R-:W-:-:S04]  /*33270*/  IMAD.X R3, RZ, RZ, RZ, P0 ;  /* 0x000000ffff037224 */ /* 0x000fc800000e06ff */
[----:B------:R-:W-:-:S08]  /*33280*/  IMAD.WIDE.U32.X R2, R11, UR7, R2, P1 ;  /* 0x000000070b027c25 */ /* 0x000fd000088e0402 */
.L_x_996:
[--C-:B------:R-:W-:Y:S01]  /*33290*/  SHF.R.U64 R10, R2, UR8, R3.reuse ;  /* 0x00000008020a7c19 */ /* 0x100fe20008001203 */
[----:B------:R-:W-:Y:S01]  /*332a0*/  ULDC.64 UR6, c[0x0][0x620] ;  /* 0x0001880000067ab9 */ /* 0x000fe20000000a00 */
[----:B------:R-:W-:Y:S01]  /*332b0*/  SHF.R.U32.HI R2, RZ, UR8, R3 ;  /* 0x00000008ff027c19 */ /* 0x000fe20008011603 */
[----:B------:R-:W-:Y:S01]  /*332c0*/  IMAD.MOV.U32 R3, RZ, RZ, R13 ;  /* 0x000000ffff037224 */ /* 0x000fe200078e000d */
[----:B------:R-:W-:Y:S01]  /*332d0*/  IADD3 R11, P0, RZ, -R10, RZ ;  /* 0x8000000aff0b7210 */ /* 0x000fe20007f1e0ff */
[----:B------:R-:W-:-:S04]  /*332e0*/  ULDC UR5, c[0x0][0x618] ;  /* 0x0001860000057ab9 */ /* 0x000fc80000000800 */
[----:B------:R-:W-:-:S04]  /*332f0*/  IMAD.X R2, RZ, RZ, ~R2, P0 ;  /* 0x000000ffff027224 */ /* 0x000fc800000e0e02 */
[----:B------:R-:W-:-:S04]  /*33300*/  IMAD R2, R2, UR6, RZ ;  /* 0x0000000602027c24 */ /* 0x000fc8000f8e02ff */
[----:B------:R-:W-:Y:S02]  /*33310*/  IMAD R5, R11, UR7, R2 ;  /* 0x000000070b057c24 */ /* 0x000fe4000f8e0202 */
[----:B------:R-:W-:-:S04]  /*33320*/  IMAD.MOV.U32 R2, RZ, RZ, R12 ;  /* 0x000000ffff027224 */ /* 0x000fc800078e000c */
[----:B------:R-:W-:Y:S01]  /*33330*/  IMAD.WIDE.U32 R2, R11, UR6, R2 ;  /* 0x000000060b027c25 */ /* 0x000fe2000f8e0002 */
[----:B------:R-:W-:Y:S02]  /*33340*/  ULDC.64 UR6, c[0x0][0x640] ;  /* 0x0001900000067ab9 */ /* 0x000fe40000000a00 */
[----:B------:R-:W-:Y:S01]  /*33350*/  ISETP.NE.U32.AND P0, PT, RZ, UR6, PT ;  /* 0x00000006ff007c0c */ /* 0x000fe2000bf05070 */
[----:B------:R-:W-:-:S03]  /*33360*/  IMAD.IADD R3, R3, 0x1, R5 ;  /* 0x0000000103037824 */ /* 0x000fc600078e0205 */
[----:B------:R-:W-:Y:S02]  /*33370*/  ISETP.NE.AND.EX P0, PT, RZ, UR7, PT, P0 ;  /* 0x00000007ff007c0c */ /* 0x000fe4000bf05300 */
[--C-:B------:R-:W-:Y:S02]  /*33380*/  SHF.R.U64 R11, R2, UR5, R3.reuse ;  /* 0x00000005020b7c19 */ /* 0x100fe40008001203 */
[----:B------:R-:W-:Y:S01]  /*33390*/  SHF.R.U32.HI R2, RZ, UR5, R3 ;  /* 0x00000005ff027c19 */ /* 0x000fe20008011603 */
[----:B------:R-:W-:-:S03]  /*333a0*/  ULDC UR5, c[0x0][0x608] ;  /* 0x0001820000057ab9 */ /* 0x000fc60000000800 */
[--C-:B------:R-:W-:Y:S02]  /*333b0*/  SHF.R.U64 R12, R11, UR5, R2.reuse ;  /* 0x000000050b0c7c19 */ /* 0x100fe40008001202 */
[----:B------:R-:W-:Y:S01]  /*333c0*/  SHF.R.U32.HI R3, RZ, UR5, R2 ;  /* 0x00000005ff037c19 */ /* 0x000fe20008011602 */
[----:B------:R-:W-:-:S03]  /*333d0*/  ULDC UR5, c[0x0][0x658] ;  /* 0x0001960000057ab9 */ /* 0x000fc60000000800 */
[--C-:B------:R-:W-:Y:S02]  /*333e0*/  SHF.R.U64 R13, R12, UR5, R3.reuse ;  /* 0x000000050c0d7c19 */ /* 0x100fe40008001203 */
[----:B------:R-:W-:-:S03]  /*333f0*/  SHF.R.U32.HI R3, RZ, UR5, R3 ;  /* 0x00000005ff037c19 */ /* 0x000fc60008011603 */
        /* <DEDUP_REMOVED lines=12> */
.L_x_997:
[----:B------:R-:W-:Y:S01]  /*334c0*/  ULDC UR5, c[0x0][0x648] ;  /* 0x0001920000057ab9 */ /* 0x000fe20000000800 */
[----:B------:R-:W-:Y:S02]  /*334d0*/  LOP3.LUT R12, R12, UR17, RZ, 0xc0, !PT ;  /* 0x000000110c0c7c12 */ /* 0x000fe4000f8ec0ff */
[----:B------:R-:W-:Y:S01]  /*334e0*/  SHF.R.U64 R3, R2, UR5, R3 ;  /* 0x0000000502037c19 */ /* 0x000fe20008001203 */
[----:B------:R-:W-:-:S04]  /*334f0*/  ULDC UR5, c[0x0][0x638] ;  /* 0x00018e0000057ab9 */ /* 0x000fc80000000800 */
[----:B------:R-:W-:Y:S02]  /*33500*/  IMAD.MOV R2, RZ, RZ, -R3 ;  /* 0x000000ffff027224 */ /* 0x000fe400078e0a03 */
[----:B------:R-:W-:Y:S02]  /*33510*/  IMAD R5, R3, UR18, R12 ;  /* 0x0000001203057c24 */ /* 0x000fe4000f8e020c */
[----:B------:R-:W-:Y:S01]  /*33520*/  IMAD R13, R2, UR5, R13 ;  /* 0x00000005020d7c24 */ /* 0x000fe2000f8e020d */
[----:B------:R-:W-:Y:S01]  /*33530*/  ULDC UR5, c[0x0][0x610] ;  /* 0x0001840000057ab9 */ /* 0x000fe20000000800 */
[----:B------:R-:W-:Y:S01]  /*33540*/  LOP3.LUT R2, R11, UR4, RZ, 0xc0, !PT ;  /* 0x000000040b027c12 */ /* 0x000fe2000f8ec0ff */
[----:B------:R-:W-:Y:S01]  /*33550*/  IMAD R8, R5, UR5, R8 ;  /* 0x0000000505087c24 */ /* 0x000fe2000f8e0208 */
[----:B------:R-:W-:-:S03]  /*33560*/  ULDC UR5, c[0x0][0x600] ;  /* 0x0001800000057ab9 */ /* 0x000fc60000000800 */
[----:B------:R-:W-:Y:S02]  /*33570*/  IMAD R13, R13, UR5, R2 ;  /* 0x000000050d0d7c24 */ /* 0x000fe4000f8e0202 */
[----:B------:R-:W-:-:S03]  /*33580*/  IMAD.MOV.U32 R2, RZ, RZ, 0x1 ;  /* 0x00000001ff027424 */ /* 0x000fc600078e00ff */
[----:B------:R-:W-:Y:S02]  /*33590*/  SEL R5, R13, R8, !P2 ;  /* 0x000000080d057207 */ /* 0x000fe40005000000 */
[----:B------:R-:W-:-:S07]  /*335a0*/  SEL R4, R8, R13, !P2 ;  /* 0x0000000d08047207 */ /* 0x000fce0005000000 */
.L_x_995:
[----:B------:R-:W-:Y:S05]  /*335b0*/  BSYNC B1 ;  /* 0x0000000000017941 */ /* 0x000fea0003800000 */
.L_x_994:
[----:B------:R-:W-:-:S13]  /*335c0*/  LOP3.LUT P0, RZ, R2, 0xff, RZ, 0xc0, !PT ;  /* 0x000000ff02ff7812 */ /* 0x000fda000780c0ff */
[----:B------:R-:W-:Y:S05]  /*335d0*/  @P0 BRA `(.L_x_998) ;  /* 0xfffffff400200947 */ /* 0x000fea000383ffff */
[----:B------:R-:W-:Y:S05]  /*335e0*/  BSYNC B0 ;  /* 0x0000000000007941 */ /* 0x000fea0003800000 */
.L_x_987:
[----:B------:R-:W-:-:S03]  /*335f0*/  UMOV UR5, 0xffffffff ;  /* 0xffffffff00057882 */ /* 0x000fc60000000000 */
[----:B------:R-:W-:Y:S05]  /*33600*/  BRA.DIV UR5, `(.L_x_999) ;  /* 0x0000000605d87947 */ /* 0x000fea000b800000 */
[----:B------:R-:W-:-:S13]  /*33610*/  ELECT P6, URZ, PT ;  /* 0x00000000003f782f */ /* 0x000fda00038c0000 */
.L_x_1018:
[----:B------:R-:W-:Y:S04]  /*33620*/  BSSY B0, `(.L_x_1000) ;  /* 0x000005b000007945 */ /* 0x000fe80003800000 */
[----:B------:R-:W-:Y:S05]  /*33630*/  @!P6 BRA `(.L_x_1001) ;  /* 0x000000040064e947 */ /* 0x000fea0003800000 */
[----:B------:R-:W2:Y:S02]  /*33640*/  LDL R0, [R1+0x460] ;  /* 0x0004600001007983 */ /* 0x000ea40000100800 */
[----:B--2---:R-:W-:-:S13]  /*33650*/  R2UR UR5, R0 ;  /* 0x00000000000572ca */ /* 0x004fda00000e0000 */
[----:B------:R-:W-:-:S04]  /*33660*/  ULOP3.LUT UR5, UR5, 0x2, URZ, 0xfc, !UPT ;  /* 0x0000000205057892 */ /* 0x000fc8000f8efc3f */
[----:B------:R-:W-:-:S06]  /*33670*/  UISETP.NE.AND UP0, UPT, UR5, 0x3, UPT ;  /* 0x000000030500788c */ /* 0x000fcc000bf05270 */
[----:B------:R-:W-:-:S13]  /*33680*/  PLOP3.LUT P0, PT, PT, PT, UP0, 0x80, 0x0 ;  /* 0x000000000000781c */ /* 0x000fda0003f0f008 */
[----:B------:R-:W-:Y:S05]  /*33690*/  @!P0 BRA `(.L_x_1002) ;  /* 0x0000000000048947 */ /* 0x000fea0003800000 */
[----:B------:R-:W-:Y:S01]  /*336a0*/  BPT.TRAP 0x1 ;  /* 0x000000040000795c */ /* 0x000fe20000300000 */
.L_x_1002:
[----:B------:R-:W0:Y:S01]  /*336b0*/  S2R R3, SR_CgaCtaId ;  /* 0x0000000000037919 */ /* 0x000e220000008800 */
[----:B------:R-:W-:Y:S02]  /*336c0*/  MOV R0, 0x400 ;  /* 0x0000040000007802 */ /* 0x000fe40000000f00 */
[----:B------:R-:W-:Y:S02]  /*336d0*/  SHF.L.U32 R2, R6, 0x1f, RZ ;  /* 0x0000001f06027819 */ /* 0x000fe400000006ff */
[----:B0-----:R-:W-:-:S05]  /*336e0*/  LEA R0, R3, R0, 0x18 ;  /* 0x0000000003007211 */ /* 0x001fca00078ec0ff */
[----:B------:R-:W-:-:S04]  /*336f0*/  VIADD R0, R0, 0x48 ;  /* 0x0000004800007836 */ /* 0x000fc80000000000 */
[----:B------:R-:W-:-:S04]  /*33700*/  IMAD R3, R7, 0x8, R0 ;  /* 0x0000000807037824 */ /* 0x000fc800078e0200 */
[----:B------:R-:W0:Y:S02]  /*33710*/  SYNCS.PHASECHK.TRANS64.TRYWAIT P0, [R3+URZ], R2 ;  /* 0x00000002030075a7 */ /* 0x000e24000800017f */
[----:B0-----:R-:W-:Y:S05]  /*33720*/  @!P0 BRA `(.L_x_1003) ;  /* 0x0000000400b08947 */ /* 0x001fea0003800000 */
.L_x_1019:
[----:B------:R-:W-:-:S05]  /*33730*/  VIADD R7, R7, 0x1 ;  /* 0x0000000107077836 */ /* 0x000fca0000000000 */
[----:B------:R-:W-:-:S04]  /*33740*/  ISETP.NE.AND P0, PT, R7, 0x9, PT ;  /* 0x000000090700780c */ /* 0x000fc80003f05270 */
[----:B0-----:R-:W-:Y:S02]  /*33750*/  SEL R3, RZ, 0x1, P0 ;  /* 0x00000001ff037807 */ /* 0x001fe40000000000 */
[----:B------:R-:W-:Y:S02]  /*33760*/  SEL R7, R7, RZ, P0 ;  /* 0x000000ff07077207 */ /* 0x000fe40000000000 */
[----:B------:R-:W-:-:S03]  /*33770*/  LOP3.LUT R6, R6, R3, RZ, 0x3c, !PT ;  /* 0x0000000306067212 */ /* 0x000fc600078e3cff */
[----:B------:R-:W-:Y:S01]  /*33780*/  IMAD R3, R7, 0x8, R0 ;  /* 0x0000000807037824 */ /* 0x000fe200078e0200 */
[----:B------:R-:W-:-:S04]  /*33790*/  SHF.L.U32 R2, R6, 0x1f, RZ ;  /* 0x0000001f06027819 */ /* 0x000fc800000006ff */
[----:B------:R-:W0:Y:S02]  /*337a0*/  SYNCS.PHASECHK.TRANS64.TRYWAIT P0, [R3+URZ], R2 ;  /* 0x00000002030075a7 */ /* 0x000e24000800017f */
[----:B0-----:R-:W-:Y:S05]  /*337b0*/  @!P0 BRA `(.L_x_1004) ;  /* 0x0000000400a08947 */ /* 0x001fea0003800000 */
.L_x_1020:
[----:B0-----:R-:W-:-:S05]  /*337c0*/  VIADD R2, R7, 0x1 ;  /* 0x0000000107027836 */ /* 0x001fca0000000000 */
[----:B------:R-:W-:-:S04]  /*337d0*/  ISETP.NE.AND P0, PT, R2, 0x9, PT ;  /* 0x000000090200780c */ /* 0x000fc80003f05270 */
[----:B------:R-:W-:Y:S02]  /*337e0*/  SEL R3, RZ, 0x1, P0 ;  /* 0x00000001ff037807 */ /* 0x000fe40000000000 */
[----:B------:R-:W-:Y:S02]  /*337f0*/  SEL R5, R2, RZ, P0 ;  /* 0x000000ff02057207 */ /* 0x000fe40000000000 */
[----:B------:R-:W-:-:S03]  /*33800*/  LOP3.LUT R6, R6, R3, RZ, 0x3c, !PT ;  /* 0x0000000306067212 */ /* 0x000fc600078e3cff */
[----:B------:R-:W-:Y:S01]  /*33810*/  IMAD R3, R5, 0x8, R0 ;  /* 0x0000000805037824 */ /* 0x000fe200078e0200 */
[----:B------:R-:W-:-:S04]  /*33820*/  SHF.L.U32 R2, R6, 0x1f, RZ ;  /* 0x0000001f06027819 */ /* 0x000fc800000006ff */
[----:B------:R-:W0:Y:S02]  /*33830*/  SYNCS.PHASECHK.TRANS64.TRYWAIT P0, [R3+URZ], R2 ;  /* 0x00000002030075a7 */ /* 0x000e24000800017f */
[----:B0-----:R-:W-:Y:S05]  /*33840*/  @!P0 BRA `(.L_x_1005) ;  /* 0x0000000400908947 */ /* 0x001fea0003800000 */
.L_x_1021:
        /* <DEDUP_REMOVED lines=9> */
.L_x_1022:
        /* <DEDUP_REMOVED lines=9> */
.L_x_1023:
        /* <DEDUP_REMOVED lines=9> */
.L_x_1024:
        /* <DEDUP_REMOVED lines=9> */
.L_x_1025:
        /* <DEDUP_REMOVED lines=9> */
.L_x_1026:
[----:B0-----:R-:W-:-:S05]  /*33b20*/  VIADD R2, R5, 0x1 ;  /* 0x0000000105027836 */ /* 0x001fca0000000000 */
[----:B------:R-:W-:-:S04]  /*33b30*/  ISETP.NE.AND P0, PT, R2, 0x9, PT ;  /* 0x000000090200780c */ /* 0x000fc80003f05270 */
[----:B------:R-:W-:Y:S02]  /*33b40*/  SEL R4, RZ, 0x1, P0 ;  /* 0x00000001ff047807 */ /* 0x000fe40000000000 */
[----:B------:R-:W-:Y:S02]  /*33b50*/  SEL R3, R2, RZ, P0 ;  /* 0x000000ff02037207 */ /* 0x000fe40000000000 */
[----:B------:R-:W-:-:S03]  /*33b60*/  LOP3.LUT R4, R7, R4, RZ, 0x3c, !PT ;  /* 0x0000000407047212 */ /* 0x000fc600078e3cff */
[----:B------:R-:W-:Y:S01]  /*33b70*/  IMAD R3, R3, 0x8, R0 ;  /* 0x0000000803037824 */ /* 0x000fe200078e0200 */
[----:B------:R-:W-:-:S07]  /*33b80*/  SHF.L.U32 R0, R4, 0x1f, RZ ;  /* 0x0000001f04007819 */ /* 0x000fce00000006ff */
.L_x_1011:
[----:B0-----:R0:W1:Y:S02]  /*33b90*/  SYNCS.PHASECHK.TRANS64.TRYWAIT P0, [R3+URZ], R0 ;  /* 0x00000000030075a7 */ /* 0x001064000800017f */
[----:B-1----:R-:W-:Y:S05]  /*33ba0*/  @!P0 NANOSLEEP.SYNCS 0x989680 ;  /* 0x009896800000895d */ /* 0x002fea0003900000 */
[----:B------:R-:W1:Y:S02]  /*33bb0*/  @!P0 SYNCS.PHASECHK.TRANS64 P0, [R3+URZ], R0 ;  /* 0x00000000030085a7 */ /* 0x000e64000800007f */
[----:B-1----:R-:W-:Y:S05]  /*33bc0*/  @!P0 BRA `(.L_x_1011) ;  /* 0xfffffffc00f08947 */ /* 0x002fea000383ffff */
.L_x_1001:
[----:B------:R-:W-:Y:S05]  /*33bd0*/  BSYNC B0 ;  /* 0x0000000000007941 */ /* 0x000fea0003800000 */
.L_x_1000:
[----:B------:R-:W-:Y:S05]  /*33be0*/  EXIT ;  /* 0x000000000000794d */ /* 0x000fea0003800000 */
.L_x_22:
[----:B-1----:R1:W2:Y:S02]  /*33bf0*/  SYNCS.PHASECHK.TRANS64.TRYWAIT P1, [R3+URZ], R0 ;  /* 0x00000000030075a7 */ /* 0x0022a4000802017f */
[----:B--2---:R-:W-:Y:S05]  /*33c00*/  @!P1 NANOSLEEP.SYNCS 0x989680 ;  /* 0x009896800000995d */ /* 0x004fea0003900000 */
[----:B------:R-:W2:Y:S02]  /*33c10*/  @!P1 SYNCS.PHASECHK.TRANS64 P1, [R3+URZ], R0 ;  /* 0x00000000030095a7 */ /* 0x000ea4000802007f */
[----:B--2---:R-:W-:Y:S05]  /*33c20*/  @!P1 BRA `(.L_x_22) ;  /* 0xfffffffc00f09947 */ /* 0x004fea000383ffff */
[----:B------:R-:W-:Y:S05]  /*33c30*/  BRA `(.L_x_21) ;  /* 0xfffffcd800ec7947 */ /* 0x000fea000383ffff */
.L_x_27:
[----:B-1----:R-:W-:-:S04]  /*33c40*/  IMAD.U32 R7, RZ, RZ, UR4 ;  /* 0x00000004ff077e24 */ /* 0x002fc8000f8e00ff */
[----:B------:R1:W3:Y:S03]  /*33c50*/  SYNCS.PHASECHK.TRANS64.TRYWAIT P1, [R7+URZ], R6 ;  /* 0x00000006070075a7 */ /* 0x0002e6000802017f */
[----:B---3--:R-:W-:Y:S05]  /*33c60*/  @!P1 NANOSLEEP.SYNCS 0x989680 ;  /* 0x009896800000995d */ /* 0x008fea0003900000 */
[----:B------:R-:W3:Y:S02]  /*33c70*/  @!P1 SYNCS.PHASECHK.TRANS64 P1, [R7+URZ], R6 ;  /* 0x00000006070095a7 */ /* 0x000ee4000802007f */
[----:B---3--:R-:W-:Y:S05]  /*33c80*/  @!P1 BRA `(.L_x_27) ;  /* 0xfffffffc00ec9947 */ /* 0x008fea000383ffff */
[----:B------:R-:W-:Y:S05]  /*33c90*/  BRA `(.L_x_26) ;  /* 0xfffffcfc00747947 */ /* 0x000fea000383ffff */
.L_x_988:
[----:B------:R-:W-:Y:S01]  /*33ca0*/  BSSY B1, `(.L_x_1012) ;  /* 0x0000006000017945 */ /* 0x000fe20003800000 */
[----:B------:R-:W-:-:S07]  /*33cb0*/  IMAD.MOV.U32 R15, RZ, RZ, -0x1 ;  /* 0xffffffffff0f7424 */ /* 0x000fce00078e00ff */
[----:B------:R-:W-:Y:S05]  /*33cc0*/  WARPSYNC.COLLECTIVE R15, `(.L_x_1013) ;  /* 0x000000000f0c7348 */ /* 0x000fea0003c00000 */
[----:B------:R-:W-:Y:S02]  /*33cd0*/  ELECT P6, UR62, PT ;  /* 0x00000000003e782f */ /* 0x000fe400038c0000 */
[----:B------:R-:W-:Y:S01]  /*33ce0*/  MOV R14, UR62 ;  /* 0x0000003e000e7c02 */ /* 0x000fe20008000f00 */
[----:B------:R-:W-:Y:S10]  /*33cf0*/  ENDCOLLECTIVE ;  /* 0x000000000000791b */ /* 0x000ff40003800000 */
.L_x_1013:
[----:B------:R-:W-:Y:S05]  /*33d00*/  BSYNC B1 ;  /* 0x0000000000017941 */ /* 0x000fea0003800000 */
.L_x_1012:
[----:B------:R-:W-:Y:S05]  /*33d10*/  BRA `(.L_x_1014) ;  /* 0xffffffec005c7947 */ /* 0x000fea000383ffff */
.L_x_991:
[----:B0-----:R0:W1:Y:S02]  /*33d20*/  SYNCS.PHASECHK.TRANS64.TRYWAIT P0, [R12+URZ+0x48], R13 ;  /* 0x0000480d0c0075a7 */ /* 0x001064000800017f */
[----:B-1----:R-:W-:Y:S05]  /*33d30*/  @!P0 NANOSLEEP.SYNCS 0x989680 ;  /* 0x009896800000895d */ /* 0x002fea0003900000 */
[----:B------:R-:W1:Y:S02]  /*33d40*/  @!P0 SYNCS.PHASECHK.TRANS64 P0, [R12+URZ+0x48], R13 ;  /* 0x0000480d0c0085a7 */ /* 0x000e64000800007f */
[----:B-1----:R-:W-:Y:S05]  /*33d50*/  @!P0 BRA `(.L_x_991) ;  /* 0xfffffffc00f08947 */ /* 0x002fea000383ffff */
[----:B------:R-:W-:Y:S05]  /*33d60*/  BRA `(.L_x_1015) ;  /* 0xffffffec00907947 */ /* 0x000fea000383ffff */
.L_x_999:
[----:B------:R-:W-:Y:S01]  /*33d70*/  BSSY B0, `(.L_x_1016) ;  /* 0x0000006000007945 */ /* 0x000fe20003800000 */
[----:B------:R-:W-:-:S07]  /*33d80*/  IMAD.MOV.U32 R15, RZ, RZ, -0x1 ;  /* 0xffffffffff0f7424 */ /* 0x000fce00078e00ff */
[----:B------:R-:W-:Y:S05]  /*33d90*/  WARPSYNC.COLLECTIVE R15, `(.L_x_1017) ;  /* 0x000000000f0c7348 */ /* 0x000fea0003c00000 */
[----:B------:R-:W-:Y:S02]  /*33da0*/  ELECT P6, UR62, PT ;  /* 0x00000000003e782f */ /* 0x000fe400038c0000 */
[----:B------:R-:W-:Y:S01]  /*33db0*/  MOV R14, UR62 ;  /* 0x0000003e000e7c02 */ /* 0x000fe20008000f00 */
[----:B------:R-:W-:Y:S10]  /*33dc0*/  ENDCOLLECTIVE ;  /* 0x000000000000791b */ /* 0x000ff40003800000 */
.L_x_1017:
[----:B------:R-:W-:Y:S05]  /*33dd0*/  BSYNC B0 ;  /* 0x0000000000007941 */ /* 0x000fea0003800000 */
.L_x_1016:
[----:B------:R-:W-:Y:S05]  /*33de0*/  BRA `(.L_x_1018) ;  /* 0xfffffff8000c7947 */ /* 0x000fea000383ffff */
.L_x_1003:
[----:B0-----:R0:W1:Y:S02]  /*33df0*/  SYNCS.PHASECHK.TRANS64.TRYWAIT P0, [R3+URZ], R2 ;  /* 0x00000002030075a7 */ /* 0x001064000800017f */
[----:B-1----:R-:W-:Y:S05]  /*33e00*/  @!P0 NANOSLEEP.SYNCS 0x989680 ;  /* 0x009896800000895d */ /* 0x002fea0003900000 */
[----:B------:R-:W1:Y:S02]  /*33e10*/  @!P0 SYNCS.PHASECHK.TRANS64 P0, [R3+URZ], R2 ;  /* 0x00000002030085a7 */ /* 0x000e64000800007f */
[----:B-1----:R-:W-:Y:S05]  /*33e20*/  @!P0 BRA `(.L_x_1003) ;  /* 0xfffffffc00f08947 */ /* 0x002fea000383ffff */
[----:B------:R-:W-:Y:S05]  /*33e30*/  BRA `(.L_x_1019) ;  /* 0xfffffff8003c7947 */ /* 0x000fea000383ffff */
.L_x_1004:
[----:B0-----:R0:W1:Y:S02]  /*33e40*/  SYNCS.PHASECHK.TRANS64.TRYWAIT P0, [R3+URZ], R2 ;  /* 0x00000002030075a7 */ /* 0x001064000800017f */
[----:B-1----:R-:W-:Y:S05]  /*33e50*/  @!P0 NANOSLEEP.SYNCS 0x989680 ;  /* 0x009896800000895d */ /* 0x002fea0003900000 */
[----:B------:R-:W1:Y:S02]  /*33e60*/  @!P0 SYNCS.PHASECHK.TRANS64 P0, [R3+URZ], R2 ;  /* 0x00000002030085a7 */ /* 0x000e64000800007f */
[----:B-1----:R-:W-:Y:S05]  /*33e70*/  @!P0 BRA `(.L_x_1004) ;  /* 0xfffffffc00f08947 */ /* 0x002fea000383ffff */
[----:B------:R-:W-:Y:S05]  /*33e80*/  BRA `(.L_x_1020) ;  /* 0xfffffff8004c7947 */ /* 0x000fea000383ffff */
.L_x_1005:
[----:B0-----:R0:W1:Y:S02]  /*33e90*/  SYNCS.PHASECHK.TRANS64.TRYWAIT P0, [R3+URZ], R2 ;  /* 0x00000002030075a7 */ /* 0x001064000800017f */
[----:B-1----:R-:W-:Y:S05]  /*33ea0*/  @!P0 NANOSLEEP.SYNCS 0x989680 ;  /* 0x009896800000895d */ /* 0x002fea0003900000 */
[----:B------:R-:W1:Y:S02]  /*33eb0*/  @!P0 SYNCS.PHASECHK.TRANS64 P0, [R3+URZ], R2 ;  /* 0x00000002030085a7 */ /* 0x000e64000800007f */
[----:B-1----:R-:W-:Y:S05]  /*33ec0*/  @!P0 BRA `(.L_x_1005) ;  /* 0xfffffffc00f08947 */ /* 0x002fea000383ffff */
[----:B------:R-:W-:Y:S05]  /*33ed0*/  BRA `(.L_x_1021) ;  /* 0xfffffff8005c7947 */ /* 0x000fea000383ffff */
.L_x_1006:
[----:B0-----:R0:W1:Y:S02]  /*33ee0*/  SYNCS.PHASECHK.TRANS64.TRYWAIT P0, [R3+URZ], R2 ;  /* 0x00000002030075a7 */ /* 0x001064000800017f */
[----:B-1----:R-:W-:Y:S05]  /*33ef0*/  @!P0 NANOSLEEP.SYNCS 0x989680 ;  /* 0x009896800000895d */ /* 0x002fea0003900000 */
[----:B------:R-:W1:Y:S02]  /*33f00*/  @!P0 SYNCS.PHASECHK.TRANS64 P0, [R3+URZ], R2 ;  /* 0x00000002030085a7 */ /* 0x000e64000800007f */
[----:B-1----:R-:W-:Y:S05]  /*33f10*/  @!P0 BRA `(.L_x_1006) ;  /* 0xfffffffc00f08947 */ /* 0x002fea000383ffff */
[----:B------:R-:W-:Y:S05]  /*33f20*/  BRA `(.L_x_1022) ;  /* 0xfffffff8006c7947 */ /* 0x000fea000383ffff */
.L_x_1007:
[----:B0-----:R0:W1:Y:S02]  /*33f30*/  SYNCS.PHASECHK.TRANS64.TRYWAIT P0, [R3+URZ], R2 ;  /* 0x00000002030075a7 */ /* 0x001064000800017f */
[----:B-1----:R-:W-:Y:S05]  /*33f40*/  @!P0 NANOSLEEP.SYNCS 0x989680 ;  /* 0x009896800000895d */ /* 0x002fea0003900000 */
[----:B------:R-:W1:Y:S02]  /*33f50*/  @!P0 SYNCS.PHASECHK.TRANS64 P0, [R3+URZ], R2 ;  /* 0x00000002030085a7 */ /* 0x000e64000800007f */
[----:B-1----:R-:W-:Y:S05]  /*33f60*/  @!P0 BRA `(.L_x_1007) ;  /* 0xfffffffc00f08947 */ /* 0x002fea000383ffff */
[----:B------:R-:W-:Y:S05]  /*33f70*/  BRA `(.L_x_1023) ;  /* 0xfffffff8007c7947 */ /* 0x000fea000383ffff */
.L_x_1008:
[----:B0-----:R0:W1:Y:S02]  /*33f80*/  SYNCS.PHASECHK.TRANS64.TRYWAIT P0, [R3+URZ], R2 ;  /* 0x00000002030075a7 */ /* 0x001064000800017f */
[----:B-1----:R-:W-:Y:S05]  /*33f90*/  @!P0 NANOSLEEP.SYNCS 0x989680 ;  /* 0x009896800000895d */ /* 0x002fea0003900000 */
[----:B------:R-:W1:Y:S02]  /*33fa0*/  @!P0 SYNCS.PHASECHK.TRANS64 P0, [R3+URZ], R2 ;  /* 0x00000002030085a7 */ /* 0x000e64000800007f */
[----:B-1----:R-:W-:Y:S05]  /*33fb0*/  @!P0 BRA `(.L_x_1008) ;  /* 0xfffffffc00f08947 */ /* 0x002fea000383ffff */
[----:B------:R-:W-:Y:S05]  /*33fc0*/  BRA `(.L_x_1024) ;  /* 0xfffffff8008c7947 */ /* 0x000fea000383ffff */
.L_x_1009:
[----:B0-----:R0:W1:Y:S02]  /*33fd0*/  SYNCS.PHASECHK.TRANS64.TRYWAIT P0, [R3+URZ], R2 ;  /* 0x00000002030075a7 */ /* 0x001064000800017f */
[----:B-1----:R-:W-:Y:S05]  /*33fe0*/  @!P0 NANOSLEEP.SYNCS 0x989680 ;  /* 0x009896800000895d */ /* 0x002fea0003900000 */
[----:B------:R-:W1:Y:S02]  /*33ff0*/  @!P0 SYNCS.PHASECHK.TRANS64 P0, [R3+URZ], R2 ;  /* 0x00000002030085a7 */ /* 0x000e64000800007f */
[----:B-1----:R-:W-:Y:S05]  /*34000*/  @!P0 BRA `(.L_x_1009) ;  /* 0xfffffffc00f08947 */ /* 0x002fea000383ffff */
[----:B------:R-:W-:Y:S05]  /*34010*/  BRA `(.L_x_1025) ;  /* 0xfffffff8009c7947 */ /* 0x000fea000383ffff */
.L_x_1010:
[----:B0-----:R0:W1:Y:S02]  /*34020*/  SYNCS.PHASECHK.TRANS64.TRYWAIT P0, [R3+URZ], R2 ;  /* 0x00000002030075a7 */ /* 0x001064000800017f */
[----:B-1----:R-:W-:Y:S05]  /*34030*/  @!P0 NANOSLEEP.SYNCS 0x989680 ;  /* 0x009896800000895d */ /* 0x002fea0003900000 */
[----:B------:R-:W1:Y:S02]  /*34040*/  @!P0 SYNCS.PHASECHK.TRANS64 P0, [R3+URZ], R2 ;  /* 0x00000002030085a7 */ /* 0x000e64000800007f */
[----:B-1----:R-:W-:Y:S05]  /*34050*/  @!P0 BRA `(.L_x_1010) ;  /* 0xfffffffc00f08947 */ /* 0x002fea000383ffff */
[----:B------:R-:W-:Y:S05]  /*34060*/  BRA `(.L_x_1026) ;  /* 0xfffffff800ac7947 */ /* 0x000fea000383ffff */
.L_x_1027:
[----:B------:R-:W-:-:S00]  /*34070*/  BRA `(.L_x_1027) ;  /* 0xfffffffc00fc7947 */ /* 0x000fc0000383ffff */
[----:B------:R-:W-:-:S00]  /*34080*/  NOP ;  /* 0x0000000000007918 */ /* 0x000fc00000000000 */
[----:B------:R-:W-:-:S00]  /*34090*/  NOP ;  /* 0x0000000000007918 */ /* 0x000fc00000000000 */
[----:B------:R-:W-:-:S00]  /*340a0*/  NOP ;  /* 0x0000000000007918 */ /* 0x000fc00000000000 */
[----:B------:R-:W-:-:S00]  /*340b0*/  NOP ;  /* 0x0000000000007918 */ /* 0x000fc00000000000 */
[----:B------:R-:W-:-:S00]  /*340c0*/  NOP ;  /* 0x0000000000007918 */ /* 0x000fc00000000000 */
[----:B------:R-:W-:-:S00]  /*340d0*/  NOP ;  /* 0x0000000000007918 */ /* 0x000fc00000000000 */
[----:B------:R-:W-:-:S00]  /*340e0*/  NOP ;  /* 0x0000000000007918 */ /* 0x000fc00000000000 */
[----:B------:R-:W-:-:S00]  /*340f0*/  NOP ;  /* 0x0000000000007918 */ /* 0x000fc00000000000 */
.L_x_1028:


//--------------------- .nv.global.init           --------------------------
	.section	.nv.global.init,"aw",@progbits
.nv.global.init:
	.type		$str$22,@object
	.size		$str$22,($str$23 - $str$22)
$str$22:
        /*0000*/ 	.byte	0x6b, 0x5f, 0x74, 0x69, 0x6c, 0x65, 0x5f, 0x63, 0x6f, 0x75, 0x6e, 0x74, 0x20, 0x3e, 0x3d, 0x20
        /*0010*/ 	.byte	0x31, 0x00
	.type		$str$23,@object
	.size		$str$23,(__unnamed_1 - $str$23)
$str$23:
        /*0012*/ 	.byte	0x2f, 0x74, 0x6d, 0x70, 0x2f, 0x63, 0x75, 0x74, 0x6c, 0x61, 0x73, 0x73, 0x5f, 0x73, 0x77, 0x65
        /*0022*/ 	.byte	0x65, 0x70, 0x5f, 0x73, 0x72, 0x63, 0x2f, 0x69, 0x6e, 0x63, 0x6c, 0x75, 0x64, 0x65, 0x2f, 0x63
        /*0032*/ 	.byte	0x75, 0x74, 0x6c, 0x61, 0x73, 0x73, 0x2f, 0x67, 0x65, 0x6d, 0x6d, 0x2f, 0x63, 0x6f, 0x6c, 0x6c
        /*0042*/ 	.byte	0x65, 0x63, 0x74, 0x69, 0x76, 0x65, 0x2f, 0x73, 0x6d, 0x39, 0x30, 0x5f, 0x6d, 0x6d, 0x61, 0x5f
        /*0052*/ 	.byte	0x74, 0x6d, 0x61, 0x5f, 0x67, 0x6d, 0x6d, 0x61, 0x5f, 0x73, 0x73, 0x5f, 0x77, 0x61, 0x72, 0x70
        /*0062*/ 	.byte	0x73, 0x70, 0x65, 0x63, 0x69, 0x61, 0x6c, 0x69, 0x7a, 0x65, 0x64, 0x2e, 0x68, 0x70, 0x70, 0x00
	.type		__unnamed_1,@object
	.size		__unnamed_1,(.L_0 - __unnamed_1)
__unnamed_1:
        /* <DEDUP_REMOVED lines=182> */
.L_0:


//--------------------- .nv.shared._ZN7cutlass13device_kernelINS_4gemm6kernel13GemmUniversalIN4cute5tupleIJiiiiEEENS1_10collective13CollectiveMmaINS1_34MainloopSm90TmaGmmaWarpSpecializedILi9ENS5_IJNS4_1CILi2EEENSA_ILi1EEESC_EEENS1_35KernelTmaWarpSpecializedCooperativeEEENS5_IJNSA_ILi512EEENSA_ILi240EEENSA_ILi16EEEEEENS_10bfloat16_tENS5_IJlSC_lEEESK_SL_NS4_8TiledMMAINS4_8MMA_AtomIJNS4_4SM904GMMA27MMA_64x16x16_F32BF16BF16_SSILNSP_5MajorE0ELSR_0ELNSP_7ScaleInE1ELSS_1EEEEEENS4_6LayoutISD_NS5_IJSC_NSA_ILi0EEESW_EEEEENS5_IJNS4_10UnderscoreESZ_SZ_EEEEENS4_13SM90_TMA_LOADENS4_14ComposedLayoutINS4_7SwizzleILi1ELi4ELi3EEENS4_18smem_ptr_flag_bitsILi16EEENSV_INS5_IJNSA_ILi8EEESI_EEENS5_IJSI_SC_EEEEEEEvNS4_8identityENS4_23SM90_TMA_LOAD_MULTICASTES1C_vS1D_EENS_8epilogue10collective6detail29Sm90TmaWarpSpecializedAdapterINS1H_15DefaultEpilogueISK_SL_SL_NS1G_6thread17LinearCombinationISK_Li1EffLNS1L_9ScaleType4KindE0ELNS_15FloatRoundStyleE2ESK_EENS1_15EpilogueDefaultEEEEEvvEEEEvNT_6ParamsE --------------------------
	.section	.nv.shared._ZN7cutlass13device_kernelINS_4gemm6kernel13GemmUniversalIN4cute5tupleIJiiiiEEENS1_10collective13CollectiveMmaINS1_34MainloopSm90TmaGmmaWarpSpecializedILi9ENS5_IJNS4_1CILi2EEENSA_ILi1EEESC_EEENS1_35KernelTmaWarpSpecializedCooperativeEEENS5_IJNSA_ILi512EEENSA_ILi240EEENSA_ILi16EEEEEENS_10bfloat16_tENS5_IJlSC_lEEESK_SL_NS4_8TiledMMAINS4_8MMA_AtomIJNS4_4SM904GMMA27MMA_64x16x16_F32BF16BF16_SSILNSP_5MajorE0ELSR_0ELNSP_7ScaleInE1ELSS_1EEEEEENS4_6LayoutISD_NS5_IJSC_NSA_ILi0EEESW_EEEEENS5_IJNS4_10UnderscoreESZ_SZ_EEEEENS4_13SM90_TMA_LOADENS4_14ComposedLayoutINS4_7SwizzleILi1ELi4ELi3EEENS4_18smem_ptr_flag_bitsILi16EEENSV_INS5_IJNSA_ILi8EEESI_EEENS5_IJSI_SC_EEEEEEEvNS4_8identityENS4_23SM90_TMA_LOAD_MULTICASTES1C_vS1D_EENS_8epilogue10collective6detail29Sm90TmaWarpSpecializedAdapterINS1H_15DefaultEpilogueISK_SL_SL_NS1G_6thread17LinearCombinationISK_Li1EffLNS1L_9ScaleType4KindE0ELNS_15FloatRoundStyleE2ESK_EENS1_15EpilogueDefaultEEEEEvvEEEEvNT_6ParamsE,"aw",@nobits
	.sectionflags	@""
	.align	16
	.zero		1024


//--------------------- .nv.shared.reserved.0     --------------------------
	.section	.nv.shared.reserved.0,"aw",@nobits
	.weak		__nv_reservedSMEM_offset_0_alias
	.size		__nv_reservedSMEM_offset_0_alias, 0, 0
	.other		__nv_reservedSMEM_offset_0_alias,@"STO_CUDA_RESERVED_SHARED STV_DEFAULT"
__nv_reservedSMEM_offset_0_alias:
	.zero		0


//--------------------- .nv.global                --------------------------
	.section	.nv.global,"aw",@nobits
.nv.global:
	.type		_ZN40_INTERNAL_4de827cc_4_k_cu_80d229c6_145774cute1_E,@object
	.size		_ZN40_INTERNAL_4de827cc_4_k_cu_80d229c6_145774cute1_E,(_ZN40_INTERNAL_4de827cc_4_k_cu_80d229c6_145774cuda3std3__45__cpo6cbeginE - _ZN40_INTERNAL_4de827cc_4_k_cu_80d229c6_145774cute1_E)
_ZN40_INTERNAL_4de827cc_4_k_cu_80d229c6_145774cute1_E:
	.zero		1
	.type		_ZN40_INTERNAL_4de827cc_4_k_cu_80d229c6_145774cuda3std3__45__cpo6cbeginE,@object
	.size		_ZN40_INTERNAL_4de827cc_4_k_cu_80d229c6_145774cuda3std3__45__cpo6cbeginE,(_ZN40_INTERNAL_4de827cc_4_k_cu_80d229c6_145774cuda3std3__48in_placeE - _ZN40_INTERNAL_4de827cc_4_k_cu_80d229c6_145774cuda3std3__45__cpo6cbeginE)
_ZN40_INTERNAL_4de827cc_4_k_cu_80d229c6_145774cuda3std3__45__cpo6cbeginE:
	.zero		1
	.type		_ZN40_INTERNAL_4de827cc_4_k_cu_80d229c6_145774cuda3std3__48in_placeE,@object
	.size		_ZN40_INTERNAL_4de827cc_4_k_cu_80d229c6_145774cuda3std3__48in_placeE,(_ZN40_INTERNAL_4de827cc_4_k_cu_80d229c6_145774cuda3std6ranges3__45__cpo9iter_moveE - _ZN40_INTERNAL_4de827cc_4_k_cu_80d229c6_145774cuda3std3__48in_placeE)
_ZN40_INTERNAL_4de827cc_4_k_cu_80d229c6_145774cuda3std3__48in_placeE:
	.zero		1
	.type		_ZN40_INTERNAL_4de827cc_4_k_cu_80d229c6_145774cuda3std6ranges3__45__cpo9iter_moveE,@object
	.size		_ZN40_INTERNAL_4de827cc_4_k_cu_80d229c6_145774cuda3std6ranges3__45__cpo9iter_moveE,(_ZN40_INTERNAL_4de827cc_4_k_cu_80d229c6_145774cuda3std3__45__cpo5beginE - _ZN40_INTERNAL_4de827cc_4_k_cu_80d229c6_145774cuda3std6ranges3__45__cpo9iter_moveE)
_ZN40_INTERNAL_4de827cc_4_k_cu_80d229c6_145774cuda3std6ranges3__45__cpo9iter_moveE:
	.zero		1
	.type		_ZN40_INTERNAL_4de827cc_4_k_cu_80d229c6_145774cuda3std3__45__cpo5beginE,@object
	.size		_ZN40_INTERNAL_4de827cc_4_k_cu_80d229c6_145774cuda3std3__45__cpo5beginE,(_ZN40_INTERNAL_4de827cc_4_k_cu_80d229c6_145774cuda3std3__442_GLOBAL__N__4de827cc_4_k_cu_80d229c6_145776ignoreE - _ZN40_INTERNAL_4de827cc_4_k_cu_80d229c6_145774cuda3std3__45__cpo5beginE)
_ZN40_INTERNAL_4de827cc_4_k_cu_80d229c6_145774cuda3std3__45__cpo5beginE:
	.zero		1
	.type		_ZN40_INTERNAL_4de827cc_4_k_cu_80d229c6_145774cuda3std3__442_GLOBAL__N__4de827cc_4_k_cu_80d229c6_145776ignoreE,@object
	.size		_ZN40_INTERNAL_4de827cc_4_k_cu_80d229c6_145774cuda3std3__442_GLOBAL__N__4de827cc_4_k_cu_80d229c6_145776ignoreE,(_ZN40_INTERNAL_4de827cc_4_k_cu_80d229c6_145774cute7productE - _ZN40_INTERNAL_4de827cc_4_k_cu_80d229c6_145774cuda3std3__442_GLOBAL__N__4de827cc_4_k_cu_80d229c6_145776ignoreE)
_ZN40_INTERNAL_4de827cc_4_k_cu_80d229c6_145774cuda3std3__442_GLOBAL__N__4de827cc_4_k_cu_80d229c6_145776ignoreE:
	.zero		1
	.type		_ZN40_INTERNAL_4de827cc_4_k_cu_80d229c6_145774cute7productE,@object
	.size		_ZN40_INTERNAL_4de827cc_4_k_cu_80d229c6_145774cute7productE,(_ZN40_INTERNAL_4de827cc_4_k_cu_80d229c6_145774cuda3std3__45__cpo3endE - _ZN40_INTERNAL_4de827cc_4_k_cu_80d229c6_145774cute7productE)
_ZN40_INTERNAL_4de827cc_4_k_cu_80d229c6_145774cute7productE:
	.zero		1
	.type		_ZN40_INTERNAL_4de827cc_4_k_cu_80d229c6_145774cuda3std3__45__cpo3endE,@object
	.size		_ZN40_INTERNAL_4de827cc_4_k_cu_80d229c6_145774cuda3std3__45__cpo3endE,(_ZN40_INTERNAL_4de827cc_4_k_cu_80d229c6_145774cuda3std3__419piecewise_constructE - _ZN40_INTERNAL_4de827cc_4_k_cu_80d229c6_145774cuda3std3__45__cpo3endE)
_ZN40_INTERNAL_4de827cc_4_k_cu_80d229c6_145774cuda3std3__45__cpo3endE:
	.zero		1
	.type		_ZN40_INTERNAL_4de827cc_4_k_cu_80d229c6_145774cuda3std3__419piecewise_constructE,@object
	.size		_ZN40_INTERNAL_4de827cc_4_k_cu_80d229c6_145774cuda3std3__419piecewise_constructE,(_ZN40_INTERNAL_4de827cc_4_k_cu_80d229c6_145774cuda3std3__45__cpo4cendE - _ZN40_INTERNAL_4de827cc_4_k_cu_80d229c6_145774cuda3std3__419piecewise_constructE)
_ZN40_INTERNAL_4de827cc_4_k_cu_80d229c6_145774cuda3std3__419piecewise_constructE:
	.zero		1
	.type		_ZN40_INTERNAL_4de827cc_4_k_cu_80d229c6_145774cuda3std3__45__cpo4cendE,@object
	.size		_ZN40_INTERNAL_4de827cc_4_k_cu_80d229c6_145774cuda3std3__45__cpo4cendE,(_ZN40_INTERNAL_4de827cc_4_k_cu_80d229c6_145774cuda3std6ranges3__45__cpo4swapE - _ZN40_INTERNAL_4de827cc_4_k_cu_80d229c6_145774cuda3std3__45__cpo4cendE)
_ZN40_INTERNAL_4de827cc_4_k_cu_80d229c6_145774cuda3std3__45__cpo4cendE:
	.zero		1
	.type		_ZN40_INTERNAL_4de827cc_4_k_cu_80d229c6_145774cuda3std6ranges3__45__cpo4swapE,@object
	.size		_ZN40_INTERNAL_4de827cc_4_k_cu_80d229c6_145774cuda3std6ranges3__45__cpo4swapE,(.L_8 - _ZN40_INTERNAL_4de827cc_4_k_cu_80d229c6_145774cuda3std6ranges3__45__cpo4swapE)
_ZN40_INTERNAL_4de827cc_4_k_cu_80d229c6_145774cuda3std6ranges3__45__cpo4swapE:
	.zero		1
.L_8:


//--------------------- .nv.constant0._ZN7cutlass13device_kernelINS_4gemm6kernel13GemmUniversalIN4cute5tupleIJiiiiEEENS1_10collective13CollectiveMmaINS1_34MainloopSm90TmaGmmaWarpSpecializedILi9ENS5_IJNS4_1CILi2EEENSA_ILi1EEESC_EEENS1_35KernelTmaWarpSpecializedCooperativeEEENS5_IJNSA_ILi512EEENSA_ILi240EEENSA_ILi16EEEEEENS_10bfloat16_tENS5_IJlSC_lEEESK_SL_NS4_8TiledMMAINS4_8MMA_AtomIJNS4_4SM904GMMA27MMA_64x16x16_F32BF16BF16_SSILNSP_5MajorE0ELSR_0ELNSP_7ScaleInE1ELSS_1EEEEEENS4_6LayoutISD_NS5_IJSC_NSA_ILi0EEESW_EEEEENS5_IJNS4_10UnderscoreESZ_SZ_EEEEENS4_13SM90_TMA_LOADENS4_14ComposedLayoutINS4_7SwizzleILi1ELi4ELi3EEENS4_18smem_ptr_flag_bitsILi16EEENSV_INS5_IJNSA_ILi8EEESI_EEENS5_IJSI_SC_EEEEEEEvNS4_8identityENS4_23SM90_TMA_LOAD_MULTICASTES1C_vS1D_EENS_8epilogue10collective6detail29Sm90TmaWarpSpecializedAdapterINS1H_15DefaultEpilogueISK_SL_SL_NS1G_6thread17LinearCombinationISK_Li1EffLNS1L_9ScaleType4KindE0ELNS_15FloatRoundStyleE2ESK_EENS1_15EpilogueDefaultEEEEEvvEEEEvNT_6ParamsE --------------------------
	.section	.nv.constant0._ZN7cutlass13device_kernelINS_4gemm6kernel13GemmUniversalIN4cute5tupleIJiiiiEEENS1_10collective13CollectiveMmaINS1_34MainloopSm90TmaGmmaWarpSpecializedILi9ENS5_IJNS4_1CILi2EEENSA_ILi1EEESC_EEENS1_35KernelTmaWarpSpecializedCooperativeEEENS5_IJNSA_ILi512EEENSA_ILi240EEENSA_ILi16EEEEEENS_10bfloat16_tENS5_IJlSC_lEEESK_SL_NS4_8TiledMMAINS4_8MMA_AtomIJNS4_4SM904GMMA27MMA_64x16x16_F32BF16BF16_SSILNSP_5MajorE0ELSR_0ELNSP_7ScaleInE1ELSS_1EEEEEENS4_6LayoutISD_NS5_IJSC_NSA_ILi0EEESW_EEEEENS5_IJNS4_10UnderscoreESZ_SZ_EEEEENS4_13SM90_TMA_LOADENS4_14ComposedLayoutINS4_7SwizzleILi1ELi4ELi3EEENS4_18smem_ptr_flag_bitsILi16EEENSV_INS5_IJNSA_ILi8EEESI_EEENS5_IJSI_SC_EEEEEEEvNS4_8identityENS4_23SM90_TMA_LOAD_MULTICASTES1C_vS1D_EENS_8epilogue10collective6detail29Sm90TmaWarpSpecializedAdapterINS1H_15DefaultEpilogueISK_SL_SL_NS1G_6thread17LinearCombinationISK_Li1EffLNS1L_9ScaleType4KindE0ELNS_15FloatRoundStyleE2ESK_EENS1_15EpilogueDefaultEEEEEvvEEEEvNT_6ParamsE,"a",@progbits
	.sectionflags	@""
	.align	4
.nv.constant0._ZN7cutlass13device_kernelINS_4gemm6kernel13GemmUniversalIN4cute5tupleIJiiiiEEENS1_10collective13CollectiveMmaINS1_34MainloopSm90TmaGmmaWarpSpecializedILi9ENS5_IJNS4_1CILi2EEENSA_ILi1EEESC_EEENS1_35KernelTmaWarpSpecializedCooperativeEEENS5_IJNSA_ILi512EEENSA_ILi240EEENSA_ILi16EEEEEENS_10bfloat16_tENS5_IJlSC_lEEESK_SL_NS4_8TiledMMAINS4_8MMA_AtomIJNS4_4SM904GMMA27MMA_64x16x16_F32BF16BF16_SSILNSP_5MajorE0ELSR_0ELNSP_7ScaleInE1ELSS_1EEEEEENS4_6LayoutISD_NS5_IJSC_NSA_ILi0EEESW_EEEEENS5_IJNS4_10UnderscoreESZ_SZ_EEEEENS4_13SM90_TMA_LOADENS4_14ComposedLayoutINS4_7SwizzleILi1ELi4ELi3EEENS4_18smem_ptr_flag_bitsILi16EEENSV_INS5_IJNSA_ILi8EEESI_EEENS5_IJSI_SC_EEEEEEEvNS4_8identityENS4_23SM90_TMA_LOAD_MULTICASTES1C_vS1D_EENS_8epilogue10collective6detail29Sm90TmaWarpSpecializedAdapterINS1H_15DefaultEpilogueISK_SL_SL_NS1G_6thread17LinearCombinationISK_Li1EffLNS1L_9ScaleType4KindE0ELNS_15FloatRoundStyleE2ESK_EENS1_15EpilogueDefaultEEEEEvvEEEEvNT_6ParamsE:
	.zero		1664


//--------------------- SYMBOLS --------------------------

	.type		.nv.reservedSmem.offset0,@object
	.size		.nv.reservedSmem.offset0,0x4
	.type		__assertfail,@function
